// auto-generated by cutlass_sweep.gemm — config: {"arch": "sm_100", "cluster_m": 8, "cluster_n": 1, "dtype": "e4m3", "dtype_b": "e4m3", "layout": "nt", "stages": 0, "tile_k": 32, "tile_m": 128, "tile_n": 128}
#include "cutlass/cutlass.h"
#include "cutlass/gemm/collective/collective_builder.hpp"
#include "cutlass/gemm/device/gemm_universal_adapter.h"
#include "cutlass/gemm/kernel/gemm_universal.hpp"
#include "cutlass/epilogue/collective/collective_builder.hpp"

using ElemA = cutlass::float_e4m3_t;
using ElemB = cutlass::float_e4m3_t;
using ElemCD = cutlass::float_e4m3_t;
using Acc  = float;
using TileShape    = cute::Shape<cute::_128, cute::_128, cute::_32>;
using ClusterShape = cute::Shape<cute::_8, cute::_1, cute::_1>;

using CollectiveEpilogue = typename cutlass::epilogue::collective::CollectiveBuilder<
    cutlass::arch::Sm100, cutlass::arch::OpClassTensorOp,
    TileShape, ClusterShape,
    cutlass::epilogue::collective::EpilogueTileAuto,
    Acc, Acc,
    ElemCD, cutlass::layout::RowMajor, 128 / cutlass::sizeof_bits<ElemCD>::value,
    ElemCD, cutlass::layout::RowMajor, 128 / cutlass::sizeof_bits<ElemCD>::value,
    cutlass::epilogue::collective::EpilogueScheduleAuto
  >::CollectiveOp;

using CollectiveMainloop = typename cutlass::gemm::collective::CollectiveBuilder<
    cutlass::arch::Sm100, cutlass::arch::OpClassTensorOp,
    ElemA, cutlass::layout::RowMajor, 128 / cutlass::sizeof_bits<ElemA>::value,
    ElemB, cutlass::layout::ColumnMajor, 128 / cutlass::sizeof_bits<ElemB>::value,
    Acc,
    TileShape, ClusterShape,
    cutlass::gemm::collective::StageCountAutoCarveout<static_cast<int>(sizeof(typename CollectiveEpilogue::SharedStorage))>,
    cutlass::gemm::collective::KernelScheduleAuto
  >::CollectiveOp;

using GemmKernel = cutlass::gemm::kernel::GemmUniversal<
    cute::Shape<int,int,int,int>,
    CollectiveMainloop,
    CollectiveEpilogue
>;
using Gemm = cutlass::gemm::device::GemmUniversalAdapter<GemmKernel>;

// Force the device kernel symbol into the cubin without needing a host main.
auto* _anchor = &cutlass::device_kernel<GemmKernel>;


// ===== COMPILED SASS (sm_100a) =====

	.target	sm_100a

	.elftype	@"ET_EXEC"


//--------------------- .note.nv.tkinfo           --------------------------
	.section	.note.nv.tkinfo,"",@"SHT_NOTE"
	.sectionflags	@"SHF_NOTE_NV_TKINFO"
	.tkinfo
        /*0018*/ 	.word	0x00000002
        /*0030*/ 	.string	""
        /*0030*/ 	.string	"ptxas"
        /*0030*/ 	.string	"Cuda compilation tools, release 13.0, V13.0.88"
        /*0030*/ 	.string	"Build cuda_13.0.r13.0/compiler.36424714_0"
        /*0030*/ 	.string	"-arch sm_100a -m 64 "



//--------------------- .note.nv.cuinfo           --------------------------
	.section	.note.nv.cuinfo,"",@"SHT_NOTE"
	.sectionflags	@"SHF_NOTE_NV_CUINFO"
        /*0018*/ 	.short	0x0002
        /*001a*/ 	.short	0x0064
        /*001c*/ 	.short	0x0082
	.zero		2


//--------------------- .nv.info                  --------------------------
	.section	.nv.info,"",@"SHT_CUDA_INFO"
	.align	4


	//----- nvinfo : EIATTR_REGCOUNT
	.align		4
        /*0000*/ 	.byte	0x04, 0x2f
        /*0002*/ 	.short	(.L_19 - .L_18)
	.align		4
.L_18:
        /*0004*/ 	.word	index@(_ZN7cutlass13device_kernelINS_4gemm6kernel13GemmUniversalIN4cute5tupleIJiiiiEEENS1_10collective13CollectiveMmaINS1_35MainloopSm100TmaUmmaWarpSpecializedILi52ELi2ELi4ENS5_IJNS4_1CILi8EEENSA_ILi1EEESC_EEEEENS5_IJNSA_ILi128EEESF_NSA_ILi32EEEEEENS_12float_e4m3_tENS5_IJlSC_lEEESI_SJ_NS4_8TiledMMAINS4_8MMA_AtomIJNS4_10MMA_TraitsINS4_25SM100_MMA_F8F6F4_2x1SM_SSEJSI_SI_fSF_SF_NS4_17integral_constantINS4_4UMMA5MajorELSQ_0EEESR_NSO_INSP_7ScaleInELSS_0EEEST_EEEEEENS4_6LayoutINS5_IJSC_SC_SC_EEENS5_IJNSA_ILi0EEESY_SY_EEEEENS5_IJNS4_10UnderscoreES11_S11_EEEEENS4_18SM100_TMA_2SM_LOADENS4_14ComposedLayoutINS4_7SwizzleILi1ELi4ELi3EEENS4_18smem_ptr_flag_bitsILi8EEENSW_INS5_IJSB_SG_EEENS5_IJSG_SC_EEEEEEEvNS4_8identityENS4_28SM100_TMA_2SM_LOAD_MULTICASTES1D_vS1E_EENS_8epilogue10collective18CollectiveEpilogueINS1H_23Sm100TmaWarpSpecializedILi2ELi2ELi32ELb0ELb0EEEJNS5_IJNSA_ILi64EEESF_SG_EEENS5_IJNSW_IS1M_SC_EENSW_INS5_IJSG_NSA_ILi2EEEEEENS5_IJSC_S1M_EEEEEEEESI_SJ_SI_SJ_NS1H_6fusion15FusionCallbacksIS1L_NS1U_17LinearCombinationISI_fSI_fLNS_15FloatRoundStyleE2EEES1N_S1T_JEEENS4_5SM1004TMEM4LOAD26SM100_TMEM_LOAD_32dp32b32xENS4_13SM90_TMA_LOADES1D_NS4_39AutoVectorizingCopyWithAssumedAlignmentILi128EEENS4_14SM90_TMA_STOREES1D_S26_S26_EEEvvEEEEvNT_6ParamsE)
        /*0008*/ 	.word	0x00000072


	//----- nvinfo : EIATTR_FRAME_SIZE
	.align		4
.L_19:
        /*000c*/ 	.byte	0x04, 0x11
        /*000e*/ 	.short	(.L_21 - .L_20)
	.align		4
.L_20:
        /*0010*/ 	.word	index@($__internal_2_$__cuda_sm10x_tcgen05_guardrail_trap_unallocated_columns_being_dealloced)
        /*0014*/ 	.word	0x00000000


	//----- nvinfo : EIATTR_FRAME_SIZE
	.align		4
.L_21:
        /*0018*/ 	.byte	0x04, 0x11
        /*001a*/ 	.short	(.L_23 - .L_22)
	.align		4
.L_22:
        /*001c*/ 	.word	index@($__internal_1_$__cuda_sm10x_tcgen05_guardrail_trap_phase_invalid_during_alloc)
        /*0020*/ 	.word	0x00000000


	//----- nvinfo : EIATTR_FRAME_SIZE
	.align		4
.L_23:
        /*0024*/ 	.byte	0x04, 0x11
        /*0026*/ 	.short	(.L_25 - .L_24)
	.align		4
.L_24:
        /*0028*/ 	.word	index@($__internal_0_$__cuda_sm10x_tcgen05_guardrail_trap_col_being_dealloced_not_returned_by_alloc)
        /*002c*/ 	.word	0x00000000


	//----- nvinfo : EIATTR_FRAME_SIZE
	.align		4
.L_25:
        /*0030*/ 	.byte	0x04, 0x11
        /*0032*/ 	.short	(.L_27 - .L_26)
	.align		4
.L_26:
        /*0034*/ 	.word	index@(_ZN7cutlass13device_kernelINS_4gemm6kernel13GemmUniversalIN4cute5tupleIJiiiiEEENS1_10collective13CollectiveMmaINS1_35MainloopSm100TmaUmmaWarpSpecializedILi52ELi2ELi4ENS5_IJNS4_1CILi8EEENSA_ILi1EEESC_EEEEENS5_IJNSA_ILi128EEESF_NSA_ILi32EEEEEENS_12float_e4m3_tENS5_IJlSC_lEEESI_SJ_NS4_8TiledMMAINS4_8MMA_AtomIJNS4_10MMA_TraitsINS4_25SM100_MMA_F8F6F4_2x1SM_SSEJSI_SI_fSF_SF_NS4_17integral_constantINS4_4UMMA5MajorELSQ_0EEESR_NSO_INSP_7ScaleInELSS_0EEEST_EEEEEENS4_6LayoutINS5_IJSC_SC_SC_EEENS5_IJNSA_ILi0EEESY_SY_EEEEENS5_IJNS4_10UnderscoreES11_S11_EEEEENS4_18SM100_TMA_2SM_LOADENS4_14ComposedLayoutINS4_7SwizzleILi1ELi4ELi3EEENS4_18smem_ptr_flag_bitsILi8EEENSW_INS5_IJSB_SG_EEENS5_IJSG_SC_EEEEEEEvNS4_8identityENS4_28SM100_TMA_2SM_LOAD_MULTICASTES1D_vS1E_EENS_8epilogue10collective18CollectiveEpilogueINS1H_23Sm100TmaWarpSpecializedILi2ELi2ELi32ELb0ELb0EEEJNS5_IJNSA_ILi64EEESF_SG_EEENS5_IJNSW_IS1M_SC_EENSW_INS5_IJSG_NSA_ILi2EEEEEENS5_IJSC_S1M_EEEEEEEESI_SJ_SI_SJ_NS1H_6fusion15FusionCallbacksIS1L_NS1U_17LinearCombinationISI_fSI_fLNS_15FloatRoundStyleE2EEES1N_S1T_JEEENS4_5SM1004TMEM4LOAD26SM100_TMEM_LOAD_32dp32b32xENS4_13SM90_TMA_LOADES1D_NS4_39AutoVectorizingCopyWithAssumedAlignmentILi128EEENS4_14SM90_TMA_STOREES1D_S26_S26_EEEvvEEEEvNT_6ParamsE)
        /*0038*/ 	.word	0x00000000


	//----- nvinfo : EIATTR_MIN_STACK_SIZE
	.align		4
.L_27:
        /*003c*/ 	.byte	0x04, 0x12
        /*003e*/ 	.short	(.L_29 - .L_28)
	.align		4
.L_28:
        /*0040*/ 	.word	index@(_ZN7cutlass13device_kernelINS_4gemm6kernel13GemmUniversalIN4cute5tupleIJiiiiEEENS1_10collective13CollectiveMmaINS1_35MainloopSm100TmaUmmaWarpSpecializedILi52ELi2ELi4ENS5_IJNS4_1CILi8EEENSA_ILi1EEESC_EEEEENS5_IJNSA_ILi128EEESF_NSA_ILi32EEEEEENS_12float_e4m3_tENS5_IJlSC_lEEESI_SJ_NS4_8TiledMMAINS4_8MMA_AtomIJNS4_10MMA_TraitsINS4_25SM100_MMA_F8F6F4_2x1SM_SSEJSI_SI_fSF_SF_NS4_17integral_constantINS4_4UMMA5MajorELSQ_0EEESR_NSO_INSP_7ScaleInELSS_0EEEST_EEEEEENS4_6LayoutINS5_IJSC_SC_SC_EEENS5_IJNSA_ILi0EEESY_SY_EEEEENS5_IJNS4_10UnderscoreES11_S11_EEEEENS4_18SM100_TMA_2SM_LOADENS4_14ComposedLayoutINS4_7SwizzleILi1ELi4ELi3EEENS4_18smem_ptr_flag_bitsILi8EEENSW_INS5_IJSB_SG_EEENS5_IJSG_SC_EEEEEEEvNS4_8identityENS4_28SM100_TMA_2SM_LOAD_MULTICASTES1D_vS1E_EENS_8epilogue10collective18CollectiveEpilogueINS1H_23Sm100TmaWarpSpecializedILi2ELi2ELi32ELb0ELb0EEEJNS5_IJNSA_ILi64EEESF_SG_EEENS5_IJNSW_IS1M_SC_EENSW_INS5_IJSG_NSA_ILi2EEEEEENS5_IJSC_S1M_EEEEEEEESI_SJ_SI_SJ_NS1H_6fusion15FusionCallbacksIS1L_NS1U_17LinearCombinationISI_fSI_fLNS_15FloatRoundStyleE2EEES1N_S1T_JEEENS4_5SM1004TMEM4LOAD26SM100_TMEM_LOAD_32dp32b32xENS4_13SM90_TMA_LOADES1D_NS4_39AutoVectorizingCopyWithAssumedAlignmentILi128EEENS4_14SM90_TMA_STOREES1D_S26_S26_EEEvvEEEEvNT_6ParamsE)
        /*0044*/ 	.word	0x00000000
.L_29:


//--------------------- .nv.compat                --------------------------
	.section	.nv.compat,"",@"SHT_CUDA_COMPAT_INFO"
	.align	4
        /*0000*/ 	.byte	0x02, 0x09, 0x01, 0x00, 0x02, 0x02, 0x02, 0x00, 0x02, 0x05, 0x05, 0x00, 0x03, 0x07, 0x01, 0x01
        /*0010*/ 	.byte	0x02, 0x03, 0x01, 0x00, 0x02, 0x06, 0x01, 0x00, 0x04, 0x0b, 0x08, 0x00, 0x09, 0x00, 0x00, 0x00
        /*0020*/ 	.byte	0x00, 0x00, 0x00, 0x00


//--------------------- .nv.info._ZN7cutlass13device_kernelINS_4gemm6kernel13GemmUniversalIN4cute5tupleIJiiiiEEENS1_10collective13CollectiveMmaINS1_35MainloopSm100TmaUmmaWarpSpecializedILi52ELi2ELi4ENS5_IJNS4_1CILi8EEENSA_ILi1EEESC_EEEEENS5_IJNSA_ILi128EEESF_NSA_ILi32EEEEEENS_12float_e4m3_tENS5_IJlSC_lEEESI_SJ_NS4_8TiledMMAINS4_8MMA_AtomIJNS4_10MMA_TraitsINS4_25SM100_MMA_F8F6F4_2x1SM_SSEJSI_SI_fSF_SF_NS4_17integral_constantINS4_4UMMA5MajorELSQ_0EEESR_NSO_INSP_7ScaleInELSS_0EEEST_EEEEEENS4_6LayoutINS5_IJSC_SC_SC_EEENS5_IJNSA_ILi0EEESY_SY_EEEEENS5_IJNS4_10UnderscoreES11_S11_EEEEENS4_18SM100_TMA_2SM_LOADENS4_14ComposedLayoutINS4_7SwizzleILi1ELi4ELi3EEENS4_18smem_ptr_flag_bitsILi8EEENSW_INS5_IJSB_SG_EEENS5_IJSG_SC_EEEEEEEvNS4_8identityENS4_28SM100_TMA_2SM_LOAD_MULTICASTES1D_vS1E_EENS_8epilogue10collective18CollectiveEpilogueINS1H_23Sm100TmaWarpSpecializedILi2ELi2ELi32ELb0ELb0EEEJNS5_IJNSA_ILi64EEESF_SG_EEENS5_IJNSW_IS1M_SC_EENSW_INS5_IJSG_NSA_ILi2EEEEEENS5_IJSC_S1M_EEEEEEEESI_SJ_SI_SJ_NS1H_6fusion15FusionCallbacksIS1L_NS1U_17LinearCombinationISI_fSI_fLNS_15FloatRoundStyleE2EEES1N_S1T_JEEENS4_5SM1004TMEM4LOAD26SM100_TMEM_LOAD_32dp32b32xENS4_13SM90_TMA_LOADES1D_NS4_39AutoVectorizingCopyWithAssumedAlignmentILi128EEENS4_14SM90_TMA_STOREES1D_S26_S26_EEEvvEEEEvNT_6ParamsE --------------------------
	.section	.nv.info._ZN7cutlass13device_kernelINS_4gemm6kernel13GemmUniversalIN4cute5tupleIJiiiiEEENS1_10collective13CollectiveMmaINS1_35MainloopSm100TmaUmmaWarpSpecializedILi52ELi2ELi4ENS5_IJNS4_1CILi8EEENSA_ILi1EEESC_EEEEENS5_IJNSA_ILi128EEESF_NSA_ILi32EEEEEENS_12float_e4m3_tENS5_IJlSC_lEEESI_SJ_NS4_8TiledMMAINS4_8MMA_AtomIJNS4_10MMA_TraitsINS4_25SM100_MMA_F8F6F4_2x1SM_SSEJSI_SI_fSF_SF_NS4_17integral_constantINS4_4UMMA5MajorELSQ_0EEESR_NSO_INSP_7ScaleInELSS_0EEEST_EEEEEENS4_6LayoutINS5_IJSC_SC_SC_EEENS5_IJNSA_ILi0EEESY_SY_EEEEENS5_IJNS4_10UnderscoreES11_S11_EEEEENS4_18SM100_TMA_2SM_LOADENS4_14ComposedLayoutINS4_7SwizzleILi1ELi4ELi3EEENS4_18smem_ptr_flag_bitsILi8EEENSW_INS5_IJSB_SG_EEENS5_IJSG_SC_EEEEEEEvNS4_8identityENS4_28SM100_TMA_2SM_LOAD_MULTICASTES1D_vS1E_EENS_8epilogue10collective18CollectiveEpilogueINS1H_23Sm100TmaWarpSpecializedILi2ELi2ELi32ELb0ELb0EEEJNS5_IJNSA_ILi64EEESF_SG_EEENS5_IJNSW_IS1M_SC_EENSW_INS5_IJSG_NSA_ILi2EEEEEENS5_IJSC_S1M_EEEEEEEESI_SJ_SI_SJ_NS1H_6fusion15FusionCallbacksIS1L_NS1U_17LinearCombinationISI_fSI_fLNS_15FloatRoundStyleE2EEES1N_S1T_JEEENS4_5SM1004TMEM4LOAD26SM100_TMEM_LOAD_32dp32b32xENS4_13SM90_TMA_LOADES1D_NS4_39AutoVectorizingCopyWithAssumedAlignmentILi128EEENS4_14SM90_TMA_STOREES1D_S26_S26_EEEvvEEEEvNT_6ParamsE,"",@"SHT_CUDA_INFO"
	.sectionflags	@""
	.align	4


	//----- nvinfo : EIATTR_CUDA_API_VERSION
	.align		4
        /*0000*/ 	.byte	0x04, 0x37
        /*0002*/ 	.short	(.L_31 - .L_30)
.L_30:
        /*0004*/ 	.word	0x00000082


	//----- nvinfo : EIATTR_KPARAM_INFO
	.align		4
.L_31:
        /*0008*/ 	.byte	0x04, 0x17
        /*000a*/ 	.short	(.L_33 - .L_32)
.L_32:
        /*000c*/ 	.word	0x00000000
        /*0010*/ 	.short	0x0000
        /*0012*/ 	.short	0x0000
        /*0014*/ 	.byte	0x00, 0xf0, 0x01, 0x20


	//----- nvinfo : EIATTR_AT_ENTRY_FRAGMENTS
	.align		4
.L_33:
        /*0018*/ 	.byte	0x04, 0x4f
        /*001a*/ 	.short	(.L_35 - .L_34)


	//   ....[0]....
.L_34:
        /*001c*/ 	.word	0x00000007


	//----- nvinfo : EIATTR_RESERVED_SMEM_USED
	.align		4
.L_35:
        /*0020*/ 	.byte	0x01, 0x41
	.zero		2


	//----- nvinfo : EIATTR_SPARSE_MMA_MASK
	.align		4
        /*0024*/ 	.byte	0x03, 0x50
        /*0026*/ 	.short	0x0000


	//----- nvinfo : EIATTR_TCGEN05_2CTA_USED
	.align		4
        /*0028*/ 	.byte	0x01, 0x52
	.zero		2


	//----- nvinfo : EIATTR_MAXREG_COUNT
	.align		4
        /*002c*/ 	.byte	0x03, 0x1b
        /*002e*/ 	.short	0x00ff


	//----- nvinfo : EIATTR_NUM_BARRIERS
	.align		4
        /*0030*/ 	.byte	0x02, 0x4c
        /*0032*/ 	.byte	0x07
	.zero		1


	//----- nvinfo : EIATTR_EXTERNS
	.align		4
        /*0034*/ 	.byte	0x04, 0x0f
        /*0036*/ 	.short	(.L_37 - .L_36)


	//   ....[0]....
	.align		4
.L_36:
        /*0038*/ 	.word	index@(__assertfail)


	//----- nvinfo : EIATTR_MERCURY_ISA_VERSION
	.align		4
.L_37:
        /*003c*/ 	.byte	0x03, 0x5f
        /*003e*/ 	.short	0x0101


	//----- nvinfo : EIATTR_INT_WARP_WIDE_INSTR_OFFSETS
	.align		4
        /*0040*/ 	.byte	0x04, 0x31
        /*0042*/ 	.short	(.L_39 - .L_38)


	//   ....[0]....
.L_38:
        /*0044*/ 	.word	0x00001360


	//   ....[1]....
        /*0048*/ 	.word	0x00001400


	//   ....[2]....
        /*004c*/ 	.word	0x000062b0


	//   ....[3]....
        /*0050*/ 	.word	0x000062d0


	//   ....[4]....
        /*0054*/ 	.word	0x00006300


	//   ....[5]....
        /*0058*/ 	.word	0x00006ea0


	//   ....[6]....
        /*005c*/ 	.word	0x00006f50


	//   ....[7]....
        /*0060*/ 	.word	0x00007000


	//   ....[8]....
        /*0064*/ 	.word	0x000070b0


	//   ....[9]....
        /*0068*/ 	.word	0x000071a0


	//   ....[10]....
        /*006c*/ 	.word	0x00007280


	//----- nvinfo : EIATTR_COOP_GROUP_MASK_REGIDS
	.align		4
.L_39:
        /*0070*/ 	.byte	0x04, 0x29
        /*0072*/ 	.short	(.L_41 - .L_40)


	//   ....[0]....
.L_40:
        /*0074*/ 	.word	0xffffffff


	//   ....[1]....
        /*0078*/ 	.word	0xffffffff


	//   ....[2]....
        /*007c*/ 	.word	0xffffffff


	//   ....[3]....
        /*0080*/ 	.word	0xffffffff


	//   ....[4]....
        /*0084*/ 	.word	0xffffffff


	//   ....[5]....
        /*0088*/ 	.word	0xffffffff


	//   ....[6]....
        /*008c*/ 	.word	0xffffffff


	//   ....[7]....
        /*0090*/ 	.word	0xffffffff


	//   ....[8]....
        /*0094*/ 	.word	0xffffffff


	//   ....[9]....
        /*0098*/ 	.word	0xffffffff


	//   ....[10]....
        /*009c*/ 	.word	0xffffffff


	//   ....[11]....
        /*00a0*/ 	.word	0xffffffff


	//   ....[12]....
        /*00a4*/ 	.word	0xffffffff


	//   ....[13]....
        /*00a8*/ 	.word	0xffffffff


	//----- nvinfo : EIATTR_COOP_GROUP_INSTR_OFFSETS
	.align		4
.L_41:
        /*00ac*/ 	.byte	0x04, 0x28
        /*00ae*/ 	.short	(.L_43 - .L_42)


	//   ....[0]....
.L_42:
        /*00b0*/ 	.word	0x000000b0


	//   ....[1]....
        /*00b4*/ 	.word	0x00000520


	//   ....[2]....
        /*00b8*/ 	.word	0x00000d10


	//   ....[3]....
        /*00bc*/ 	.word	0x00000e60


	//   ....[4]....
        /*00c0*/ 	.word	0x00000f50


	//   ....[5]....
        /*00c4*/ 	.word	0x000010b0


	//   ....[6]....
        /*00c8*/ 	.word	0x00001240


	//   ....[7]....
        /*00cc*/ 	.word	0x00001480


	//   ....[8]....
        /*00d0*/ 	.word	0x00002830


	//   ....[9]....
        /*00d4*/ 	.word	0x000051e0


	//   ....[10]....
        /*00d8*/ 	.word	0x000056b0


	//   ....[11]....
        /*00dc*/ 	.word	0x000056e0


	//   ....[12]....
        /*00e0*/ 	.word	0x000061b0


	//   ....[13]....
        /*00e4*/ 	.word	0x000063c0


	//----- nvinfo : EIATTR_VRC_CTA_INIT_COUNT
	.align		4
.L_43:
        /*00e8*/ 	.byte	0x02, 0x4a
        /*00ea*/ 	.byte	0x80
	.zero		1


	//----- nvinfo : EIATTR_SYSCALL_OFFSETS
	.align		4
        /*00ec*/ 	.byte	0x04, 0x46
        /*00ee*/ 	.short	(.L_45 - .L_44)


	//   ....[0]....
.L_44:
        /*00f0*/ 	.word	0x00007d80


	//   ....[1]....
        /*00f4*/ 	.word	0x00007ec0


	//   ....[2]....
        /*00f8*/ 	.word	0x000086e0


	//   ....[3]....
        /*00fc*/ 	.word	0x000094d0


	//----- nvinfo : EIATTR_MBARRIER_INSTR_OFFSETS
	.align		4
.L_45:
        /*0100*/ 	.byte	0x04, 0x39
        /*0102*/ 	.short	(.L_47 - .L_46)


	//   ....[0]....
.L_46:
        /*0104*/ 	.word	0x00000670
        /*0108*/ 	.word	0x000000ff
        /*010c*/ 	.word	0x00000000
        /*0110*/ 	.short	0x0100
        /*0112*/ 	.byte	0x04
	.zero		1


	//   ....[1]....
        /*0114*/ 	.word	0x00000680
        /*0118*/ 	.word	0x000000ff
        /*011c*/ 	.word	0x000001a0
        /*0120*/ 	.short	0x0100
        /*0122*/ 	.byte	0x04
	.zero		1


	//   ....[2]....
        /*0124*/ 	.word	0x00000690
        /*0128*/ 	.word	0x000000ff
        /*012c*/ 	.word	0x00000008
        /*0130*/ 	.short	0x0100
        /*0132*/ 	.byte	0x04
	.zero		1


	//   ....[3]....
        /*0134*/ 	.word	0x000006a0
        /*0138*/ 	.word	0x000000ff
        /*013c*/ 	.word	0x000001a8
        /*0140*/ 	.short	0x0100
        /*0142*/ 	.byte	0x04
	.zero		1


	//   ....[4]....
        /*0144*/ 	.word	0x000006b0
        /*0148*/ 	.word	0x000000ff
        /*014c*/ 	.word	0x00000010
        /*0150*/ 	.short	0x0100
        /*0152*/ 	.byte	0x04
	.zero		1


	//   ....[5]....
        /*0154*/ 	.word	0x000006c0
        /*0158*/ 	.word	0x000000ff
        /*015c*/ 	.word	0x000001b0
        /*0160*/ 	.short	0x0100
        /*0162*/ 	.byte	0x04
	.zero		1


	//   ....[6]....
        /*0164*/ 	.word	0x000006d0
        /*0168*/ 	.word	0x000000ff
        /*016c*/ 	.word	0x00000018
        /*0170*/ 	.short	0x0100
        /*0172*/ 	.byte	0x04
	.zero		1


	//   ....[7]....
        /*0174*/ 	.word	0x000006e0
        /*0178*/ 	.word	0x000000ff
        /*017c*/ 	.word	0x000001b8
        /*0180*/ 	.short	0x0100
        /*0182*/ 	.byte	0x04
	.zero		1


	//   ....[8]....
        /*0184*/ 	.word	0x000006f0
        /*0188*/ 	.word	0x000000ff
        /*018c*/ 	.word	0x00000020
        /*0190*/ 	.short	0x0100
        /*0192*/ 	.byte	0x04
	.zero		1


	//   ....[9]....
        /*0194*/ 	.word	0x00000700
        /*0198*/ 	.word	0x000000ff
        /*019c*/ 	.word	0x000001c0
        /*01a0*/ 	.short	0x0100
        /*01a2*/ 	.byte	0x04
	.zero		1


	//   ....[10]....
        /*01a4*/ 	.word	0x00000710
        /*01a8*/ 	.word	0x000000ff
        /*01ac*/ 	.word	0x00000028
        /*01b0*/ 	.short	0x0100
        /*01b2*/ 	.byte	0x04
	.zero		1


	//   ....[11]....
        /*01b4*/ 	.word	0x00000720
        /*01b8*/ 	.word	0x000000ff
        /*01bc*/ 	.word	0x000001c8
        /*01c0*/ 	.short	0x0100
        /*01c2*/ 	.byte	0x04
	.zero		1


	//   ....[12]....
        /*01c4*/ 	.word	0x00000730
        /*01c8*/ 	.word	0x000000ff
        /*01cc*/ 	.word	0x00000030
        /*01d0*/ 	.short	0x0100
        /*01d2*/ 	.byte	0x04
	.zero		1


	//   ....[13]....
        /*01d4*/ 	.word	0x00000740
        /*01d8*/ 	.word	0x000000ff
        /*01dc*/ 	.word	0x000001d0
        /*01e0*/ 	.short	0x0100
        /*01e2*/ 	.byte	0x04
	.zero		1


	//   ....[14]....
        /*01e4*/ 	.word	0x00000750
        /*01e8*/ 	.word	0x000000ff
        /*01ec*/ 	.word	0x00000038
        /*01f0*/ 	.short	0x0100
        /*01f2*/ 	.byte	0x04
	.zero		1


	//   ....[15]....
        /*01f4*/ 	.word	0x00000760
        /*01f8*/ 	.word	0x000000ff
        /*01fc*/ 	.word	0x000001d8
        /*0200*/ 	.short	0x0100
        /*0202*/ 	.byte	0x04
	.zero		1


	//   ....[16]....
        /*0204*/ 	.word	0x00000770
        /*0208*/ 	.word	0x000000ff
        /*020c*/ 	.word	0x00000040
        /*0210*/ 	.short	0x0100
        /*0212*/ 	.byte	0x04
	.zero		1


	//   ....[17]....
        /*0214*/ 	.word	0x00000780
        /*0218*/ 	.word	0x000000ff
        /*021c*/ 	.word	0x000001e0
        /*0220*/ 	.short	0x0100
        /*0222*/ 	.byte	0x04
	.zero		1


	//   ....[18]....
        /*0224*/ 	.word	0x00000790
        /*0228*/ 	.word	0x000000ff
        /*022c*/ 	.word	0x00000048
        /*0230*/ 	.short	0x0100
        /*0232*/ 	.byte	0x04
	.zero		1


	//   ....[19]....
        /*0234*/ 	.word	0x000007a0
        /*0238*/ 	.word	0x000000ff
        /*023c*/ 	.word	0x000001e8
        /*0240*/ 	.short	0x0100
        /*0242*/ 	.byte	0x04
	.zero		1


	//   ....[20]....
        /*0244*/ 	.word	0x000007b0
        /*0248*/ 	.word	0x000000ff
        /*024c*/ 	.word	0x00000050
        /*0250*/ 	.short	0x0100
        /*0252*/ 	.byte	0x04
	.zero		1


	//   ....[21]....
        /*0254*/ 	.word	0x000007c0
        /*0258*/ 	.word	0x000000ff
        /*025c*/ 	.word	0x000001f0
        /*0260*/ 	.short	0x0100
        /*0262*/ 	.byte	0x04
	.zero		1


	//   ....[22]....
        /*0264*/ 	.word	0x000007d0
        /*0268*/ 	.word	0x000000ff
        /*026c*/ 	.word	0x00000058
        /*0270*/ 	.short	0x0100
        /*0272*/ 	.byte	0x04
	.zero		1


	//   ....[23]....
        /*0274*/ 	.word	0x000007e0
        /*0278*/ 	.word	0x000000ff
        /*027c*/ 	.word	0x000001f8
        /*0280*/ 	.short	0x0100
        /*0282*/ 	.byte	0x04
	.zero		1


	//   ....[24]....
        /*0284*/ 	.word	0x000007f0
        /*0288*/ 	.word	0x000000ff
        /*028c*/ 	.word	0x00000060
        /*0290*/ 	.short	0x0100
        /*0292*/ 	.byte	0x04
	.zero		1


	//   ....[25]....
        /*0294*/ 	.word	0x00000800
        /*0298*/ 	.word	0x000000ff
        /*029c*/ 	.word	0x00000200
        /*02a0*/ 	.short	0x0100
        /*02a2*/ 	.byte	0x04
	.zero		1


	//   ....[26]....
        /*02a4*/ 	.word	0x00000810
        /*02a8*/ 	.word	0x000000ff
        /*02ac*/ 	.word	0x00000068
        /*02b0*/ 	.short	0x0100
        /*02b2*/ 	.byte	0x04
	.zero		1


	//   ....[27]....
        /*02b4*/ 	.word	0x00000820
        /*02b8*/ 	.word	0x000000ff
        /*02bc*/ 	.word	0x00000208
        /*02c0*/ 	.short	0x0100
        /*02c2*/ 	.byte	0x04
	.zero		1


	//   ....[28]....
        /*02c4*/ 	.word	0x00000830
        /*02c8*/ 	.word	0x000000ff
        /*02cc*/ 	.word	0x00000070
        /*02d0*/ 	.short	0x0100
        /*02d2*/ 	.byte	0x04
	.zero		1


	//   ....[29]....
        /*02d4*/ 	.word	0x00000840
        /*02d8*/ 	.word	0x000000ff
        /*02dc*/ 	.word	0x00000210
        /*02e0*/ 	.short	0x0100
        /*02e2*/ 	.byte	0x04
	.zero		1


	//   ....[30]....
        /*02e4*/ 	.word	0x00000850
        /*02e8*/ 	.word	0x000000ff
        /*02ec*/ 	.word	0x00000078
        /*02f0*/ 	.short	0x0100
        /*02f2*/ 	.byte	0x04
	.zero		1


	//   ....[31]....
        /*02f4*/ 	.word	0x00000860
        /*02f8*/ 	.word	0x000000ff
        /*02fc*/ 	.word	0x00000218
        /*0300*/ 	.short	0x0100
        /*0302*/ 	.byte	0x04
	.zero		1


	//   ....[32]....
        /*0304*/ 	.word	0x00000870
        /*0308*/ 	.word	0x000000ff
        /*030c*/ 	.word	0x00000080
        /*0310*/ 	.short	0x0100
        /*0312*/ 	.byte	0x04
	.zero		1


	//   ....[33]....
        /*0314*/ 	.word	0x00000880
        /*0318*/ 	.word	0x000000ff
        /*031c*/ 	.word	0x00000220
        /*0320*/ 	.short	0x0100
        /*0322*/ 	.byte	0x04
	.zero		1


	//   ....[34]....
        /*0324*/ 	.word	0x00000890
        /*0328*/ 	.word	0x000000ff
        /*032c*/ 	.word	0x00000088
        /*0330*/ 	.short	0x0100
        /*0332*/ 	.byte	0x04
	.zero		1


	//   ....[35]....
        /*0334*/ 	.word	0x000008a0
        /*0338*/ 	.word	0x000000ff
        /*033c*/ 	.word	0x00000228
        /*0340*/ 	.short	0x0100
        /*0342*/ 	.byte	0x04
	.zero		1


	//   ....[36]....
        /*0344*/ 	.word	0x000008b0
        /*0348*/ 	.word	0x000000ff
        /*034c*/ 	.word	0x00000090
        /*0350*/ 	.short	0x0100
        /*0352*/ 	.byte	0x04
	.zero		1


	//   ....[37]....
        /*0354*/ 	.word	0x000008c0
        /*0358*/ 	.word	0x000000ff
        /*035c*/ 	.word	0x00000230
        /*0360*/ 	.short	0x0100
        /*0362*/ 	.byte	0x04
	.zero		1


	//   ....[38]....
        /*0364*/ 	.word	0x000008d0
        /*0368*/ 	.word	0x000000ff
        /*036c*/ 	.word	0x00000098
        /*0370*/ 	.short	0x0100
        /*0372*/ 	.byte	0x04
	.zero		1


	//   ....[39]....
        /*0374*/ 	.word	0x000008e0
        /*0378*/ 	.word	0x000000ff
        /*037c*/ 	.word	0x00000238
        /*0380*/ 	.short	0x0100
        /*0382*/ 	.byte	0x04
	.zero		1


	//   ....[40]....
        /*0384*/ 	.word	0x000008f0
        /*0388*/ 	.word	0x000000ff
        /*038c*/ 	.word	0x000000a0
        /*0390*/ 	.short	0x0100
        /*0392*/ 	.byte	0x04
	.zero		1


	//   ....[41]....
        /*0394*/ 	.word	0x00000900
        /*0398*/ 	.word	0x000000ff
        /*039c*/ 	.word	0x00000240
        /*03a0*/ 	.short	0x0100
        /*03a2*/ 	.byte	0x04
	.zero		1


	//   ....[42]....
        /*03a4*/ 	.word	0x00000910
        /*03a8*/ 	.word	0x000000ff
        /*03ac*/ 	.word	0x000000a8
        /*03b0*/ 	.short	0x0100
        /*03b2*/ 	.byte	0x04
	.zero		1


	//   ....[43]....
        /*03b4*/ 	.word	0x00000920
        /*03b8*/ 	.word	0x000000ff
        /*03bc*/ 	.word	0x00000248
        /*03c0*/ 	.short	0x0100
        /*03c2*/ 	.byte	0x04
	.zero		1


	//   ....[44]....
        /*03c4*/ 	.word	0x00000930
        /*03c8*/ 	.word	0x000000ff
        /*03cc*/ 	.word	0x000000b0
        /*03d0*/ 	.short	0x0100
        /*03d2*/ 	.byte	0x04
	.zero		1


	//   ....[45]....
        /*03d4*/ 	.word	0x00000940
        /*03d8*/ 	.word	0x000000ff
        /*03dc*/ 	.word	0x00000250
        /*03e0*/ 	.short	0x0100
        /*03e2*/ 	.byte	0x04
	.zero		1


	//   ....[46]....
        /*03e4*/ 	.word	0x00000950
        /*03e8*/ 	.word	0x000000ff
        /*03ec*/ 	.word	0x000000b8
        /*03f0*/ 	.short	0x0100
        /*03f2*/ 	.byte	0x04
	.zero		1


	//   ....[47]....
        /*03f4*/ 	.word	0x00000960
        /*03f8*/ 	.word	0x000000ff
        /*03fc*/ 	.word	0x00000258
        /*0400*/ 	.short	0x0100
        /*0402*/ 	.byte	0x04
	.zero		1


	//   ....[48]....
        /*0404*/ 	.word	0x00000970
        /*0408*/ 	.word	0x000000ff
        /*040c*/ 	.word	0x000000c0
        /*0410*/ 	.short	0x0100
        /*0412*/ 	.byte	0x04
	.zero		1


	//   ....[49]....
        /*0414*/ 	.word	0x00000980
        /*0418*/ 	.word	0x000000ff
        /*041c*/ 	.word	0x00000260
        /*0420*/ 	.short	0x0100
        /*0422*/ 	.byte	0x04
	.zero		1


	//   ....[50]....
        /*0424*/ 	.word	0x00000990
        /*0428*/ 	.word	0x000000ff
        /*042c*/ 	.word	0x000000c8
        /*0430*/ 	.short	0x0100
        /*0432*/ 	.byte	0x04
	.zero		1


	//   ....[51]....
        /*0434*/ 	.word	0x000009a0
        /*0438*/ 	.word	0x000000ff
        /*043c*/ 	.word	0x00000268
        /*0440*/ 	.short	0x0100
        /*0442*/ 	.byte	0x04
	.zero		1


	//   ....[52]....
        /*0444*/ 	.word	0x000009b0
        /*0448*/ 	.word	0x000000ff
        /*044c*/ 	.word	0x000000d0
        /*0450*/ 	.short	0x0100
        /*0452*/ 	.byte	0x04
	.zero		1


	//   ....[53]....
        /*0454*/ 	.word	0x000009c0
        /*0458*/ 	.word	0x000000ff
        /*045c*/ 	.word	0x00000270
        /*0460*/ 	.short	0x0100
        /*0462*/ 	.byte	0x04
	.zero		1


	//   ....[54]....
        /*0464*/ 	.word	0x000009d0
        /*0468*/ 	.word	0x000000ff
        /*046c*/ 	.word	0x000000d8
        /*0470*/ 	.short	0x0100
        /*0472*/ 	.byte	0x04
	.zero		1


	//   ....[55]....
        /*0474*/ 	.word	0x000009e0
        /*0478*/ 	.word	0x000000ff
        /*047c*/ 	.word	0x00000278
        /*0480*/ 	.short	0x0100
        /*0482*/ 	.byte	0x04
	.zero		1


	//   ....[56]....
        /*0484*/ 	.word	0x000009f0
        /*0488*/ 	.word	0x000000ff
        /*048c*/ 	.word	0x000000e0
        /*0490*/ 	.short	0x0100
        /*0492*/ 	.byte	0x04
	.zero		1


	//   ....[57]....
        /*0494*/ 	.word	0x00000a00
        /*0498*/ 	.word	0x000000ff
        /*049c*/ 	.word	0x00000280
        /*04a0*/ 	.short	0x0100
        /*04a2*/ 	.byte	0x04
	.zero		1


	//   ....[58]....
        /*04a4*/ 	.word	0x00000a10
        /*04a8*/ 	.word	0x000000ff
        /*04ac*/ 	.word	0x000000e8
        /*04b0*/ 	.short	0x0100
        /*04b2*/ 	.byte	0x04
	.zero		1


	//   ....[59]....
        /*04b4*/ 	.word	0x00000a20
        /*04b8*/ 	.word	0x000000ff
        /*04bc*/ 	.word	0x00000288
        /*04c0*/ 	.short	0x0100
        /*04c2*/ 	.byte	0x04
	.zero		1


	//   ....[60]....
        /*04c4*/ 	.word	0x00000a30
        /*04c8*/ 	.word	0x000000ff
        /*04cc*/ 	.word	0x000000f0
        /*04d0*/ 	.short	0x0100
        /*04d2*/ 	.byte	0x04
	.zero		1


	//   ....[61]....
        /*04d4*/ 	.word	0x00000a40
        /*04d8*/ 	.word	0x000000ff
        /*04dc*/ 	.word	0x00000290
        /*04e0*/ 	.short	0x0100
        /*04e2*/ 	.byte	0x04
	.zero		1


	//   ....[62]....
        /*04e4*/ 	.word	0x00000a50
        /*04e8*/ 	.word	0x000000ff
        /*04ec*/ 	.word	0x000000f8
        /*04f0*/ 	.short	0x0100
        /*04f2*/ 	.byte	0x04
	.zero		1


	//   ....[63]....
        /*04f4*/ 	.word	0x00000a60
        /*04f8*/ 	.word	0x000000ff
        /*04fc*/ 	.word	0x00000298
        /*0500*/ 	.short	0x0100
        /*0502*/ 	.byte	0x04
	.zero		1


	//   ....[64]....
        /*0504*/ 	.word	0x00000a70
        /*0508*/ 	.word	0x000000ff
        /*050c*/ 	.word	0x00000100
        /*0510*/ 	.short	0x0100
        /*0512*/ 	.byte	0x04
	.zero		1


	//   ....[65]....
        /*0514*/ 	.word	0x00000a80
        /*0518*/ 	.word	0x000000ff
        /*051c*/ 	.word	0x000002a0
        /*0520*/ 	.short	0x0100
        /*0522*/ 	.byte	0x04
	.zero		1


	//   ....[66]....
        /*0524*/ 	.word	0x00000a90
        /*0528*/ 	.word	0x000000ff
        /*052c*/ 	.word	0x00000108
        /*0530*/ 	.short	0x0100
        /*0532*/ 	.byte	0x04
	.zero		1


	//   ....[67]....
        /*0534*/ 	.word	0x00000aa0
        /*0538*/ 	.word	0x000000ff
        /*053c*/ 	.word	0x000002a8
        /*0540*/ 	.short	0x0100
        /*0542*/ 	.byte	0x04
	.zero		1


	//   ....[68]....
        /*0544*/ 	.word	0x00000ab0
        /*0548*/ 	.word	0x000000ff
        /*054c*/ 	.word	0x00000110
        /*0550*/ 	.short	0x0100
        /*0552*/ 	.byte	0x04
	.zero		1


	//   ....[69]....
        /*0554*/ 	.word	0x00000ac0
        /*0558*/ 	.word	0x000000ff
        /*055c*/ 	.word	0x000002b0
        /*0560*/ 	.short	0x0100
        /*0562*/ 	.byte	0x04
	.zero		1


	//   ....[70]....
        /*0564*/ 	.word	0x00000ad0
        /*0568*/ 	.word	0x000000ff
        /*056c*/ 	.word	0x00000118
        /*0570*/ 	.short	0x0100
        /*0572*/ 	.byte	0x04
	.zero		1


	//   ....[71]....
        /*0574*/ 	.word	0x00000ae0
        /*0578*/ 	.word	0x000000ff
        /*057c*/ 	.word	0x000002b8
        /*0580*/ 	.short	0x0100
        /*0582*/ 	.byte	0x04
	.zero		1


	//   ....[72]....
        /*0584*/ 	.word	0x00000af0
        /*0588*/ 	.word	0x000000ff
        /*058c*/ 	.word	0x00000120
        /*0590*/ 	.short	0x0100
        /*0592*/ 	.byte	0x04
	.zero		1


	//   ....[73]....
        /*0594*/ 	.word	0x00000b00
        /*0598*/ 	.word	0x000000ff
        /*059c*/ 	.word	0x000002c0
        /*05a0*/ 	.short	0x0100
        /*05a2*/ 	.byte	0x04
	.zero		1


	//   ....[74]....
        /*05a4*/ 	.word	0x00000b10
        /*05a8*/ 	.word	0x000000ff
        /*05ac*/ 	.word	0x00000128
        /*05b0*/ 	.short	0x0100
        /*05b2*/ 	.byte	0x04
	.zero		1


	//   ....[75]....
        /*05b4*/ 	.word	0x00000b20
        /*05b8*/ 	.word	0x000000ff
        /*05bc*/ 	.word	0x000002c8
        /*05c0*/ 	.short	0x0100
        /*05c2*/ 	.byte	0x04
	.zero		1


	//   ....[76]....
        /*05c4*/ 	.word	0x00000b30
        /*05c8*/ 	.word	0x000000ff
        /*05cc*/ 	.word	0x00000130
        /*05d0*/ 	.short	0x0100
        /*05d2*/ 	.byte	0x04
	.zero		1


	//   ....[77]....
        /*05d4*/ 	.word	0x00000b40
        /*05d8*/ 	.word	0x000000ff
        /*05dc*/ 	.word	0x000002d0
        /*05e0*/ 	.short	0x0100
        /*05e2*/ 	.byte	0x04
	.zero		1


	//   ....[78]....
        /*05e4*/ 	.word	0x00000b50
        /*05e8*/ 	.word	0x000000ff
        /*05ec*/ 	.word	0x00000138
        /*05f0*/ 	.short	0x0100
        /*05f2*/ 	.byte	0x04
	.zero		1


	//   ....[79]....
        /*05f4*/ 	.word	0x00000b60
        /*05f8*/ 	.word	0x000000ff
        /*05fc*/ 	.word	0x000002d8
        /*0600*/ 	.short	0x0100
        /*0602*/ 	.byte	0x04
	.zero		1


	//   ....[80]....
        /*0604*/ 	.word	0x00000b70
        /*0608*/ 	.word	0x000000ff
        /*060c*/ 	.word	0x00000140
        /*0610*/ 	.short	0x0100
        /*0612*/ 	.byte	0x04
	.zero		1


	//   ....[81]....
        /*0614*/ 	.word	0x00000b80
        /*0618*/ 	.word	0x000000ff
        /*061c*/ 	.word	0x000002e0
        /*0620*/ 	.short	0x0100
        /*0622*/ 	.byte	0x04
	.zero		1


	//   ....[82]....
        /*0624*/ 	.word	0x00000b90
        /*0628*/ 	.word	0x000000ff
        /*062c*/ 	.word	0x00000148
        /*0630*/ 	.short	0x0100
        /*0632*/ 	.byte	0x04
	.zero		1


	//   ....[83]....
        /*0634*/ 	.word	0x00000ba0
        /*0638*/ 	.word	0x000000ff
        /*063c*/ 	.word	0x000002e8
        /*0640*/ 	.short	0x0100
        /*0642*/ 	.byte	0x04
	.zero		1


	//   ....[84]....
        /*0644*/ 	.word	0x00000bb0
        /*0648*/ 	.word	0x000000ff
        /*064c*/ 	.word	0x00000150
        /*0650*/ 	.short	0x0100
        /*0652*/ 	.byte	0x04
	.zero		1


	//   ....[85]....
        /*0654*/ 	.word	0x00000bc0
        /*0658*/ 	.word	0x000000ff
        /*065c*/ 	.word	0x000002f0
        /*0660*/ 	.short	0x0100
        /*0662*/ 	.byte	0x04
	.zero		1


	//   ....[86]....
        /*0664*/ 	.word	0x00000bd0
        /*0668*/ 	.word	0x000000ff
        /*066c*/ 	.word	0x00000158
        /*0670*/ 	.short	0x0100
        /*0672*/ 	.byte	0x04
	.zero		1


	//   ....[87]....
        /*0674*/ 	.word	0x00000be0
        /*0678*/ 	.word	0x000000ff
        /*067c*/ 	.word	0x000002f8
        /*0680*/ 	.short	0x0100
        /*0682*/ 	.byte	0x04
	.zero		1


	//   ....[88]....
        /*0684*/ 	.word	0x00000bf0
        /*0688*/ 	.word	0x000000ff
        /*068c*/ 	.word	0x00000160
        /*0690*/ 	.short	0x0100
        /*0692*/ 	.byte	0x04
	.zero		1


	//   ....[89]....
        /*0694*/ 	.word	0x00000c00
        /*0698*/ 	.word	0x000000ff
        /*069c*/ 	.word	0x00000300
        /*06a0*/ 	.short	0x0100
        /*06a2*/ 	.byte	0x04
	.zero		1


	//   ....[90]....
        /*06a4*/ 	.word	0x00000c10
        /*06a8*/ 	.word	0x000000ff
        /*06ac*/ 	.word	0x00000168
        /*06b0*/ 	.short	0x0100
        /*06b2*/ 	.byte	0x04
	.zero		1


	//   ....[91]....
        /*06b4*/ 	.word	0x00000c20
        /*06b8*/ 	.word	0x000000ff
        /*06bc*/ 	.word	0x00000308
        /*06c0*/ 	.short	0x0100
        /*06c2*/ 	.byte	0x04
	.zero		1


	//   ....[92]....
        /*06c4*/ 	.word	0x00000c30
        /*06c8*/ 	.word	0x000000ff
        /*06cc*/ 	.word	0x00000170
        /*06d0*/ 	.short	0x0100
        /*06d2*/ 	.byte	0x04
	.zero		1


	//   ....[93]....
        /*06d4*/ 	.word	0x00000c40
        /*06d8*/ 	.word	0x000000ff
        /*06dc*/ 	.word	0x00000310
        /*06e0*/ 	.short	0x0100
        /*06e2*/ 	.byte	0x04
	.zero		1


	//   ....[94]....
        /*06e4*/ 	.word	0x00000c50
        /*06e8*/ 	.word	0x000000ff
        /*06ec*/ 	.word	0x00000178
        /*06f0*/ 	.short	0x0100
        /*06f2*/ 	.byte	0x04
	.zero		1


	//   ....[95]....
        /*06f4*/ 	.word	0x00000c60
        /*06f8*/ 	.word	0x000000ff
        /*06fc*/ 	.word	0x00000318
        /*0700*/ 	.short	0x0100
        /*0702*/ 	.byte	0x04
	.zero		1


	//   ....[96]....
        /*0704*/ 	.word	0x00000c70
        /*0708*/ 	.word	0x000000ff
        /*070c*/ 	.word	0x00000180
        /*0710*/ 	.short	0x0100
        /*0712*/ 	.byte	0x04
	.zero		1


	//   ....[97]....
        /*0714*/ 	.word	0x00000c80
        /*0718*/ 	.word	0x000000ff
        /*071c*/ 	.word	0x00000320
        /*0720*/ 	.short	0x0100
        /*0722*/ 	.byte	0x04
	.zero		1


	//   ....[98]....
        /*0724*/ 	.word	0x00000c90
        /*0728*/ 	.word	0x000000ff
        /*072c*/ 	.word	0x00000188
        /*0730*/ 	.short	0x0100
        /*0732*/ 	.byte	0x04
	.zero		1


	//   ....[99]....
        /*0734*/ 	.word	0x00000ca0
        /*0738*/ 	.word	0x000000ff
        /*073c*/ 	.word	0x00000328
        /*0740*/ 	.short	0x0100
        /*0742*/ 	.byte	0x04
	.zero		1


	//   ....[100]....
        /*0744*/ 	.word	0x00000cb0
        /*0748*/ 	.word	0x000000ff
        /*074c*/ 	.word	0x00000190
        /*0750*/ 	.short	0x0100
        /*0752*/ 	.byte	0x04
	.zero		1


	//   ....[101]....
        /*0754*/ 	.word	0x00000cc0
        /*0758*/ 	.word	0x000000ff
        /*075c*/ 	.word	0x00000330
        /*0760*/ 	.short	0x0100
        /*0762*/ 	.byte	0x04
	.zero		1


	//   ....[102]....
        /*0764*/ 	.word	0x00000cd0
        /*0768*/ 	.word	0x000000ff
        /*076c*/ 	.word	0x00000198
        /*0770*/ 	.short	0x0100
        /*0772*/ 	.byte	0x04
	.zero		1


	//   ....[103]....
        /*0774*/ 	.word	0x00000ce0
        /*0778*/ 	.word	0x000000ff
        /*077c*/ 	.word	0x00000338
        /*0780*/ 	.short	0x0100
        /*0782*/ 	.byte	0x04
	.zero		1


	//   ....[104]....
        /*0784*/ 	.word	0x00000e10
        /*0788*/ 	.word	0x000000ff
        /*078c*/ 	.word	0x00000340
        /*0790*/ 	.short	0x0100
        /*0792*/ 	.byte	0x04
	.zero		1


	//   ....[105]....
        /*0794*/ 	.word	0x00000e20
        /*0798*/ 	.word	0x000000ff
        /*079c*/ 	.word	0x00000350
        /*07a0*/ 	.short	0x0100
        /*07a2*/ 	.byte	0x04
	.zero		1


	//   ....[106]....
        /*07a4*/ 	.word	0x00000e30
        /*07a8*/ 	.word	0x000000ff
        /*07ac*/ 	.word	0x00000348
        /*07b0*/ 	.short	0x0100
        /*07b2*/ 	.byte	0x04
	.zero		1


	//   ....[107]....
        /*07b4*/ 	.word	0x00000e40
        /*07b8*/ 	.word	0x000000ff
        /*07bc*/ 	.word	0x00000358
        /*07c0*/ 	.short	0x0100
        /*07c2*/ 	.byte	0x04
	.zero		1


	//   ....[108]....
        /*07c4*/ 	.word	0x00000f20
        /*07c8*/ 	.word	0x000000ff
        /*07cc*/ 	.word	0x00000360
        /*07d0*/ 	.short	0x0100
        /*07d2*/ 	.byte	0x06
	.zero		1


	//   ....[109]....
        /*07d4*/ 	.word	0x00000f30
        /*07d8*/ 	.word	0x000000ff
        /*07dc*/ 	.word	0x00000368
        /*07e0*/ 	.short	0x0100
        /*07e2*/ 	.byte	0x06
	.zero		1


	//   ....[110]....
        /*07e4*/ 	.word	0x00001060
        /*07e8*/ 	.word	0x000000ff
        /*07ec*/ 	.word	0x00000370
        /*07f0*/ 	.short	0x0100
        /*07f2*/ 	.byte	0x06
	.zero		1


	//   ....[111]....
        /*07f4*/ 	.word	0x00001070
        /*07f8*/ 	.word	0x000000ff
        /*07fc*/ 	.word	0x00000380
        /*0800*/ 	.short	0x0100
        /*0802*/ 	.byte	0x06
	.zero		1


	//   ....[112]....
        /*0804*/ 	.word	0x00001080
        /*0808*/ 	.word	0x000000ff
        /*080c*/ 	.word	0x00000378
        /*0810*/ 	.short	0x0100
        /*0812*/ 	.byte	0x06
	.zero		1


	//   ....[113]....
        /*0814*/ 	.word	0x00001090
        /*0818*/ 	.word	0x000000ff
        /*081c*/ 	.word	0x00000388
        /*0820*/ 	.short	0x0100
        /*0822*/ 	.byte	0x06
	.zero		1


	//   ....[114]....
        /*0824*/ 	.word	0x000011b0
        /*0828*/ 	.word	0x000000ff
        /*082c*/ 	.word	0x00000390
        /*0830*/ 	.short	0x0100
        /*0832*/ 	.byte	0x04
	.zero		1


	//   ....[115]....
        /*0834*/ 	.word	0x000011c0
        /*0838*/ 	.word	0x000000ff
        /*083c*/ 	.word	0x000003b0
        /*0840*/ 	.short	0x0100
        /*0842*/ 	.byte	0x04
	.zero		1


	//   ....[116]....
        /*0844*/ 	.word	0x000011d0
        /*0848*/ 	.word	0x000000ff
        /*084c*/ 	.word	0x00000398
        /*0850*/ 	.short	0x0100
        /*0852*/ 	.byte	0x04
	.zero		1


	//   ....[117]....
        /*0854*/ 	.word	0x000011e0
        /*0858*/ 	.word	0x000000ff
        /*085c*/ 	.word	0x000003b8
        /*0860*/ 	.short	0x0100
        /*0862*/ 	.byte	0x04
	.zero		1


	//   ....[118]....
        /*0864*/ 	.word	0x000011f0
        /*0868*/ 	.word	0x000000ff
        /*086c*/ 	.word	0x000003a0
        /*0870*/ 	.short	0x0100
        /*0872*/ 	.byte	0x04
	.zero		1


	//   ....[119]....
        /*0874*/ 	.word	0x00001200
        /*0878*/ 	.word	0x000000ff
        /*087c*/ 	.word	0x000003c0
        /*0880*/ 	.short	0x0100
        /*0882*/ 	.byte	0x04
	.zero		1


	//   ....[120]....
        /*0884*/ 	.word	0x00001210
        /*0888*/ 	.word	0x000000ff
        /*088c*/ 	.word	0x000003a8
        /*0890*/ 	.short	0x0100
        /*0892*/ 	.byte	0x04
	.zero		1


	//   ....[121]....
        /*0894*/ 	.word	0x00001220
        /*0898*/ 	.word	0x000000ff
        /*089c*/ 	.word	0x000003c8
        /*08a0*/ 	.short	0x0100
        /*08a2*/ 	.byte	0x04
	.zero		1


	//   ....[122]....
        /*08a4*/ 	.word	0x00001310
        /*08a8*/ 	.word	0x000000ff
        /*08ac*/ 	.word	0x000003d0
        /*08b0*/ 	.short	0x0100
        /*08b2*/ 	.byte	0x04
	.zero		1


	//   ....[123]....
        /*08b4*/ 	.word	0x00001320
        /*08b8*/ 	.word	0x000000ff
        /*08bc*/ 	.word	0x000003e0
        /*08c0*/ 	.short	0x0100
        /*08c2*/ 	.byte	0x04
	.zero		1


	//   ....[124]....
        /*08c4*/ 	.word	0x00001330
        /*08c8*/ 	.word	0x000000ff
        /*08cc*/ 	.word	0x000003d8
        /*08d0*/ 	.short	0x0100
        /*08d2*/ 	.byte	0x04
	.zero		1


	//   ....[125]....
        /*08d4*/ 	.word	0x00001340
        /*08d8*/ 	.word	0x000000ff
        /*08dc*/ 	.word	0x000003e8
        /*08e0*/ 	.short	0x0100
        /*08e2*/ 	.byte	0x04
	.zero		1


	//   ....[126]....
        /*08e4*/ 	.word	0x00001440
        /*08e8*/ 	.word	0x000000ff
        /*08ec*/ 	.word	0x000003f0
        /*08f0*/ 	.short	0x0100
        /*08f2*/ 	.byte	0x06
	.zero		1


	//   ....[127]....
        /*08f4*/ 	.word	0x00002060
        /*08f8*/ 	.word	0x00000003
        /*08fc*/ 	.word	0x000003e0
        /*0900*/ 	.short	0x010a
        /*0902*/ 	.byte	0xff
	.zero		1


	//   ....[128]....
        /*0904*/ 	.word	0x00002090
        /*0908*/ 	.word	0x00000003
        /*090c*/ 	.word	0x000003d0
        /*0910*/ 	.short	0x0101
        /*0912*/ 	.byte	0xff
	.zero		1


	//   ....[129]....
        /*0914*/ 	.word	0x00002150
        /*0918*/ 	.word	0x000000ff
        /*091c*/ 	.word	0x000001a0
        /*0920*/ 	.short	0x010a
        /*0922*/ 	.byte	0x04
	.zero		1


	//   ....[130]....
        /*0924*/ 	.word	0x00002210
        /*0928*/ 	.word	0x000000ff
        /*092c*/ 	.word	0x000001a0
        /*0930*/ 	.short	0x010a
        /*0932*/ 	.byte	0x21
	.zero		1


	//   ....[131]....
        /*0934*/ 	.word	0x000023c0
        /*0938*/ 	.word	0x000000ff
        /*093c*/ 	.word	0x000001a0
        /*0940*/ 	.short	0x010a
        /*0942*/ 	.byte	0x05
	.zero		1


	//   ....[132]....
        /*0944*/ 	.word	0x000024d0
        /*0948*/ 	.word	0x000000ff
        /*094c*/ 	.word	0x00000368
        /*0950*/ 	.short	0x0101
        /*0952*/ 	.byte	0x06
	.zero		1


	//   ....[133]....
        /*0954*/ 	.word	0x000024f0
        /*0958*/ 	.word	0x000000ff
        /*095c*/ 	.word	0x000001a0
        /*0960*/ 	.short	0x010a
        /*0962*/ 	.byte	0x04
	.zero		1


	//   ....[134]....
        /*0964*/ 	.word	0x00002570
        /*0968*/ 	.word	0x000000ff
        /*096c*/ 	.word	0x000001a0
        /*0970*/ 	.short	0x010a
        /*0972*/ 	.byte	0x11
	.zero		1


	//   ....[135]....
        /*0974*/ 	.word	0x00002700
        /*0978*/ 	.word	0x000000ff
        /*097c*/ 	.word	0x000001a0
        /*0980*/ 	.short	0x010a
        /*0982*/ 	.byte	0x05
	.zero		1


	//   ....[136]....
        /*0984*/ 	.word	0x00002860
        /*0988*/ 	.word	0x00000003
        /*098c*/ 	.word	0x00000370
        /*0990*/ 	.short	0x010a
        /*0992*/ 	.byte	0xff
	.zero		1


	//   ....[137]....
        /*0994*/ 	.word	0x000029b0
        /*0998*/ 	.word	0x00000000
        /*099c*/ 	.word	0x00000000
        /*09a0*/ 	.short	0x0101
        /*09a2*/ 	.byte	0xff
	.zero		1


	//   ....[138]....
        /*09a4*/ 	.word	0x00002f60
        /*09a8*/ 	.word	0x000000ff
        /*09ac*/ 	.word	0x00000000
        /*09b0*/ 	.short	0x010a
        /*09b2*/ 	.byte	0x04
	.zero		1


	//   ....[139]....
        /*09b4*/ 	.word	0x00002ff0
        /*09b8*/ 	.word	0x000000ff
        /*09bc*/ 	.word	0x00000000
        /*09c0*/ 	.short	0x010a
        /*09c2*/ 	.byte	0x05
	.zero		1


	//   ....[140]....
        /*09c4*/ 	.word	0x00003080
        /*09c8*/ 	.word	0x000000ff
        /*09cc*/ 	.word	0x00000000
        /*09d0*/ 	.short	0x010a
        /*09d2*/ 	.byte	0x05
	.zero		1


	//   ....[141]....
        /*09d4*/ 	.word	0x00003110
        /*09d8*/ 	.word	0x000000ff
        /*09dc*/ 	.word	0x00000000
        /*09e0*/ 	.short	0x010a
        /*09e2*/ 	.byte	0x05
	.zero		1


	//   ....[142]....
        /*09e4*/ 	.word	0x000031a0
        /*09e8*/ 	.word	0x000000ff
        /*09ec*/ 	.word	0x00000000
        /*09f0*/ 	.short	0x010a
        /*09f2*/ 	.byte	0x05
	.zero		1


	//   ....[143]....
        /*09f4*/ 	.word	0x00003230
        /*09f8*/ 	.word	0x000000ff
        /*09fc*/ 	.word	0x00000000
        /*0a00*/ 	.short	0x010a
        /*0a02*/ 	.byte	0x05
	.zero		1


	//   ....[144]....
        /*0a04*/ 	.word	0x000032c0
        /*0a08*/ 	.word	0x000000ff
        /*0a0c*/ 	.word	0x00000000
        /*0a10*/ 	.short	0x010a
        /*0a12*/ 	.byte	0x05
	.zero		1


	//   ....[145]....
        /*0a14*/ 	.word	0x00003350
        /*0a18*/ 	.word	0x000000ff
        /*0a1c*/ 	.word	0x00000000
        /*0a20*/ 	.short	0x010a
        /*0a22*/ 	.byte	0x05
	.zero		1


	//   ....[146]....
        /*0a24*/ 	.word	0x000033e0
        /*0a28*/ 	.word	0x000000ff
        /*0a2c*/ 	.word	0x00000000
        /*0a30*/ 	.short	0x010a
        /*0a32*/ 	.byte	0x05
	.zero		1


	//   ....[147]....
        /*0a34*/ 	.word	0x00003470
        /*0a38*/ 	.word	0x000000ff
        /*0a3c*/ 	.word	0x00000000
        /*0a40*/ 	.short	0x010a
        /*0a42*/ 	.byte	0x05
	.zero		1


	//   ....[148]....
        /*0a44*/ 	.word	0x00003500
        /*0a48*/ 	.word	0x000000ff
        /*0a4c*/ 	.word	0x00000000
        /*0a50*/ 	.short	0x010a
        /*0a52*/ 	.byte	0x05
	.zero		1


	//   ....[149]....
        /*0a54*/ 	.word	0x00003590
        /*0a58*/ 	.word	0x000000ff
        /*0a5c*/ 	.word	0x00000000
        /*0a60*/ 	.short	0x010a
        /*0a62*/ 	.byte	0x05
	.zero		1


	//   ....[150]....
        /*0a64*/ 	.word	0x00003620
        /*0a68*/ 	.word	0x000000ff
        /*0a6c*/ 	.word	0x00000000
        /*0a70*/ 	.short	0x010a
        /*0a72*/ 	.byte	0x05
	.zero		1


	//   ....[151]....
        /*0a74*/ 	.word	0x000036b0
        /*0a78*/ 	.word	0x000000ff
        /*0a7c*/ 	.word	0x00000000
        /*0a80*/ 	.short	0x010a
        /*0a82*/ 	.byte	0x05
	.zero		1


	//   ....[152]....
        /*0a84*/ 	.word	0x00003740
        /*0a88*/ 	.word	0x000000ff
        /*0a8c*/ 	.word	0x00000000
        /*0a90*/ 	.short	0x010a
        /*0a92*/ 	.byte	0x05
	.zero		1


	//   ....[153]....
        /*0a94*/ 	.word	0x000037d0
        /*0a98*/ 	.word	0x000000ff
        /*0a9c*/ 	.word	0x00000000
        /*0aa0*/ 	.short	0x010a
        /*0aa2*/ 	.byte	0x05
	.zero		1


	//   ....[154]....
        /*0aa4*/ 	.word	0x00003860
        /*0aa8*/ 	.word	0x000000ff
        /*0aac*/ 	.word	0x00000000
        /*0ab0*/ 	.short	0x010a
        /*0ab2*/ 	.byte	0x05
	.zero		1


	//   ....[155]....
        /*0ab4*/ 	.word	0x000038f0
        /*0ab8*/ 	.word	0x000000ff
        /*0abc*/ 	.word	0x00000000
        /*0ac0*/ 	.short	0x010a
        /*0ac2*/ 	.byte	0x05
	.zero		1


	//   ....[156]....
        /*0ac4*/ 	.word	0x00003980
        /*0ac8*/ 	.word	0x000000ff
        /*0acc*/ 	.word	0x00000000
        /*0ad0*/ 	.short	0x010a
        /*0ad2*/ 	.byte	0x05
	.zero		1


	//   ....[157]....
        /*0ad4*/ 	.word	0x00003a10
        /*0ad8*/ 	.word	0x000000ff
        /*0adc*/ 	.word	0x00000000
        /*0ae0*/ 	.short	0x010a
        /*0ae2*/ 	.byte	0x05
	.zero		1


	//   ....[158]....
        /*0ae4*/ 	.word	0x00003aa0
        /*0ae8*/ 	.word	0x000000ff
        /*0aec*/ 	.word	0x00000000
        /*0af0*/ 	.short	0x010a
        /*0af2*/ 	.byte	0x05
	.zero		1


	//   ....[159]....
        /*0af4*/ 	.word	0x00003b30
        /*0af8*/ 	.word	0x000000ff
        /*0afc*/ 	.word	0x00000000
        /*0b00*/ 	.short	0x010a
        /*0b02*/ 	.byte	0x05
	.zero		1


	//   ....[160]....
        /*0b04*/ 	.word	0x00003bc0
        /*0b08*/ 	.word	0x000000ff
        /*0b0c*/ 	.word	0x00000000
        /*0b10*/ 	.short	0x010a
        /*0b12*/ 	.byte	0x05
	.zero		1


	//   ....[161]....
        /*0b14*/ 	.word	0x00003c50
        /*0b18*/ 	.word	0x000000ff
        /*0b1c*/ 	.word	0x00000000
        /*0b20*/ 	.short	0x010a
        /*0b22*/ 	.byte	0x05
	.zero		1


	//   ....[162]....
        /*0b24*/ 	.word	0x00003ce0
        /*0b28*/ 	.word	0x000000ff
        /*0b2c*/ 	.word	0x00000000
        /*0b30*/ 	.short	0x010a
        /*0b32*/ 	.byte	0x05
	.zero		1


	//   ....[163]....
        /*0b34*/ 	.word	0x00003d70
        /*0b38*/ 	.word	0x000000ff
        /*0b3c*/ 	.word	0x00000000
        /*0b40*/ 	.short	0x010a
        /*0b42*/ 	.byte	0x05
	.zero		1


	//   ....[164]....
        /*0b44*/ 	.word	0x00003e00
        /*0b48*/ 	.word	0x000000ff
        /*0b4c*/ 	.word	0x00000000
        /*0b50*/ 	.short	0x010a
        /*0b52*/ 	.byte	0x05
	.zero		1


	//   ....[165]....
        /*0b54*/ 	.word	0x00003e90
        /*0b58*/ 	.word	0x000000ff
        /*0b5c*/ 	.word	0x00000000
        /*0b60*/ 	.short	0x010a
        /*0b62*/ 	.byte	0x05
	.zero		1


	//   ....[166]....
        /*0b64*/ 	.word	0x00003f20
        /*0b68*/ 	.word	0x000000ff
        /*0b6c*/ 	.word	0x00000000
        /*0b70*/ 	.short	0x010a
        /*0b72*/ 	.byte	0x05
	.zero		1


	//   ....[167]....
        /*0b74*/ 	.word	0x00003fb0
        /*0b78*/ 	.word	0x000000ff
        /*0b7c*/ 	.word	0x00000000
        /*0b80*/ 	.short	0x010a
        /*0b82*/ 	.byte	0x05
	.zero		1


	//   ....[168]....
        /*0b84*/ 	.word	0x00004040
        /*0b88*/ 	.word	0x000000ff
        /*0b8c*/ 	.word	0x00000000
        /*0b90*/ 	.short	0x010a
        /*0b92*/ 	.byte	0x05
	.zero		1


	//   ....[169]....
        /*0b94*/ 	.word	0x000040d0
        /*0b98*/ 	.word	0x000000ff
        /*0b9c*/ 	.word	0x00000000
        /*0ba0*/ 	.short	0x010a
        /*0ba2*/ 	.byte	0x05
	.zero		1


	//   ....[170]....
        /*0ba4*/ 	.word	0x00004160
        /*0ba8*/ 	.word	0x000000ff
        /*0bac*/ 	.word	0x00000000
        /*0bb0*/ 	.short	0x010a
        /*0bb2*/ 	.byte	0x05
	.zero		1


	//   ....[171]....
        /*0bb4*/ 	.word	0x000041f0
        /*0bb8*/ 	.word	0x000000ff
        /*0bbc*/ 	.word	0x00000000
        /*0bc0*/ 	.short	0x010a
        /*0bc2*/ 	.byte	0x05
	.zero		1


	//   ....[172]....
        /*0bc4*/ 	.word	0x00004280
        /*0bc8*/ 	.word	0x000000ff
        /*0bcc*/ 	.word	0x00000000
        /*0bd0*/ 	.short	0x010a
        /*0bd2*/ 	.byte	0x05
	.zero		1


	//   ....[173]....
        /*0bd4*/ 	.word	0x00004310
        /*0bd8*/ 	.word	0x000000ff
        /*0bdc*/ 	.word	0x00000000
        /*0be0*/ 	.short	0x010a
        /*0be2*/ 	.byte	0x05
	.zero		1


	//   ....[174]....
        /*0be4*/ 	.word	0x000043a0
        /*0be8*/ 	.word	0x000000ff
        /*0bec*/ 	.word	0x00000000
        /*0bf0*/ 	.short	0x010a
        /*0bf2*/ 	.byte	0x05
	.zero		1


	//   ....[175]....
        /*0bf4*/ 	.word	0x00004430
        /*0bf8*/ 	.word	0x000000ff
        /*0bfc*/ 	.word	0x00000000
        /*0c00*/ 	.short	0x010a
        /*0c02*/ 	.byte	0x05
	.zero		1


	//   ....[176]....
        /*0c04*/ 	.word	0x000044c0
        /*0c08*/ 	.word	0x000000ff
        /*0c0c*/ 	.word	0x00000000
        /*0c10*/ 	.short	0x010a
        /*0c12*/ 	.byte	0x05
	.zero		1


	//   ....[177]....
        /*0c14*/ 	.word	0x00004550
        /*0c18*/ 	.word	0x000000ff
        /*0c1c*/ 	.word	0x00000000
        /*0c20*/ 	.short	0x010a
        /*0c22*/ 	.byte	0x05
	.zero		1


	//   ....[178]....
        /*0c24*/ 	.word	0x000045e0
        /*0c28*/ 	.word	0x000000ff
        /*0c2c*/ 	.word	0x00000000
        /*0c30*/ 	.short	0x010a
        /*0c32*/ 	.byte	0x05
	.zero		1


	//   ....[179]....
        /*0c34*/ 	.word	0x00004670
        /*0c38*/ 	.word	0x000000ff
        /*0c3c*/ 	.word	0x00000000
        /*0c40*/ 	.short	0x010a
        /*0c42*/ 	.byte	0x05
	.zero		1


	//   ....[180]....
        /*0c44*/ 	.word	0x00004700
        /*0c48*/ 	.word	0x000000ff
        /*0c4c*/ 	.word	0x00000000
        /*0c50*/ 	.short	0x010a
        /*0c52*/ 	.byte	0x05
	.zero		1


	//   ....[181]....
        /*0c54*/ 	.word	0x00004790
        /*0c58*/ 	.word	0x000000ff
        /*0c5c*/ 	.word	0x00000000
        /*0c60*/ 	.short	0x010a
        /*0c62*/ 	.byte	0x05
	.zero		1


	//   ....[182]....
        /*0c64*/ 	.word	0x00004820
        /*0c68*/ 	.word	0x000000ff
        /*0c6c*/ 	.word	0x00000000
        /*0c70*/ 	.short	0x010a
        /*0c72*/ 	.byte	0x05
	.zero		1


	//   ....[183]....
        /*0c74*/ 	.word	0x000048b0
        /*0c78*/ 	.word	0x000000ff
        /*0c7c*/ 	.word	0x00000000
        /*0c80*/ 	.short	0x010a
        /*0c82*/ 	.byte	0x05
	.zero		1


	//   ....[184]....
        /*0c84*/ 	.word	0x00004940
        /*0c88*/ 	.word	0x000000ff
        /*0c8c*/ 	.word	0x00000000
        /*0c90*/ 	.short	0x010a
        /*0c92*/ 	.byte	0x05
	.zero		1


	//   ....[185]....
        /*0c94*/ 	.word	0x000049d0
        /*0c98*/ 	.word	0x000000ff
        /*0c9c*/ 	.word	0x00000000
        /*0ca0*/ 	.short	0x010a
        /*0ca2*/ 	.byte	0x05
	.zero		1


	//   ....[186]....
        /*0ca4*/ 	.word	0x00004a60
        /*0ca8*/ 	.word	0x000000ff
        /*0cac*/ 	.word	0x00000000
        /*0cb0*/ 	.short	0x010a
        /*0cb2*/ 	.byte	0x05
	.zero		1


	//   ....[187]....
        /*0cb4*/ 	.word	0x00004af0
        /*0cb8*/ 	.word	0x000000ff
        /*0cbc*/ 	.word	0x00000000
        /*0cc0*/ 	.short	0x010a
        /*0cc2*/ 	.byte	0x05
	.zero		1


	//   ....[188]....
        /*0cc4*/ 	.word	0x00004b80
        /*0cc8*/ 	.word	0x000000ff
        /*0ccc*/ 	.word	0x00000000
        /*0cd0*/ 	.short	0x010a
        /*0cd2*/ 	.byte	0x05
	.zero		1


	//   ....[189]....
        /*0cd4*/ 	.word	0x00004c20
        /*0cd8*/ 	.word	0x00000000
        /*0cdc*/ 	.word	0x00000000
        /*0ce0*/ 	.short	0x010a
        /*0ce2*/ 	.byte	0xff
	.zero		1


	//   ....[190]....
        /*0ce4*/ 	.word	0x00004d40
        /*0ce8*/ 	.word	0x00000002
        /*0cec*/ 	.word	0x000003d0
        /*0cf0*/ 	.short	0x010a
        /*0cf2*/ 	.byte	0xff
	.zero		1


	//   ....[191]....
        /*0cf4*/ 	.word	0x00004da0
        /*0cf8*/ 	.word	0x00000004
        /*0cfc*/ 	.word	0x00000000
        /*0d00*/ 	.short	0x0101
        /*0d02*/ 	.byte	0xff
	.zero		1


	//   ....[192]....
        /*0d04*/ 	.word	0x00004dc0
        /*0d08*/ 	.word	0x000000ff
        /*0d0c*/ 	.word	0x00000380
        /*0d10*/ 	.short	0x010a
        /*0d12*/ 	.byte	0x04
	.zero		1


	//   ....[193]....
        /*0d14*/ 	.word	0x00004ee0
        /*0d18*/ 	.word	0x00000002
        /*0d1c*/ 	.word	0x00000370
        /*0d20*/ 	.short	0x010a
        /*0d22*/ 	.byte	0xff
	.zero		1


	//   ....[194]....
        /*0d24*/ 	.word	0x00004ff0
        /*0d28*/ 	.word	0x00000002
        /*0d2c*/ 	.word	0x00000000
        /*0d30*/ 	.short	0x0101
        /*0d32*/ 	.byte	0xff
	.zero		1


	//   ....[195]....
        /*0d34*/ 	.word	0x00005080
        /*0d38*/ 	.word	0x000000ff
        /*0d3c*/ 	.word	0x00000380
        /*0d40*/ 	.short	0x0106
        /*0d42*/ 	.byte	0x04
	.zero		1


	//   ....[196]....
        /*0d44*/ 	.word	0x000050a0
        /*0d48*/ 	.word	0x000000ff
        /*0d4c*/ 	.word	0x00000380
        /*0d50*/ 	.short	0x010a
        /*0d52*/ 	.byte	0x04
	.zero		1


	//   ....[197]....
        /*0d54*/ 	.word	0x00005130
        /*0d58*/ 	.word	0x000000ff
        /*0d5c*/ 	.word	0x00000380
        /*0d60*/ 	.short	0x0106
        /*0d62*/ 	.byte	0x07
	.zero		1


	//   ....[198]....
        /*0d64*/ 	.word	0x00005170
        /*0d68*/ 	.word	0x00000000
        /*0d6c*/ 	.word	0x00000380
        /*0d70*/ 	.short	0x010a
        /*0d72*/ 	.byte	0xff
	.zero		1


	//   ....[199]....
        /*0d74*/ 	.word	0x000053b0
        /*0d78*/ 	.word	0x000000ff
        /*0d7c*/ 	.word	0x00000008
        /*0d80*/ 	.short	0x010a
        /*0d82*/ 	.byte	0x05
	.zero		1


	//   ....[200]....
        /*0d84*/ 	.word	0x000053d0
        /*0d88*/ 	.word	0x000000ff
        /*0d8c*/ 	.word	0x00000008
        /*0d90*/ 	.short	0x010a
        /*0d92*/ 	.byte	0x05
	.zero		1


	//   ....[201]....
        /*0d94*/ 	.word	0x00005560
        /*0d98*/ 	.word	0x000000ff
        /*0d9c*/ 	.word	0x00000008
        /*0da0*/ 	.short	0x010a
        /*0da2*/ 	.byte	0x05
	.zero		1


	//   ....[202]....
        /*0da4*/ 	.word	0x00005580
        /*0da8*/ 	.word	0x000000ff
        /*0dac*/ 	.word	0x00000008
        /*0db0*/ 	.short	0x010a
        /*0db2*/ 	.byte	0x05
	.zero		1


	//   ....[203]....
        /*0db4*/ 	.word	0x00005640
        /*0db8*/ 	.word	0x000000ff
        /*0dbc*/ 	.word	0x00000000
        /*0dc0*/ 	.short	0x0101
        /*0dc2*/ 	.byte	0x04
	.zero		1


	//   ....[204]....
        /*0dc4*/ 	.word	0x00005920
        /*0dc8*/ 	.word	0x00000000
        /*0dcc*/ 	.word	0x00000370
        /*0dd0*/ 	.short	0x010a
        /*0dd2*/ 	.byte	0xff
	.zero		1


	//   ....[205]....
        /*0dd4*/ 	.word	0x000059e0
        /*0dd8*/ 	.word	0x00000000
        /*0ddc*/ 	.word	0x00000000
        /*0de0*/ 	.short	0x0101
        /*0de2*/ 	.byte	0xff
	.zero		1


	//   ....[206]....
        /*0de4*/ 	.word	0x00005a90
        /*0de8*/ 	.word	0x000000ff
        /*0dec*/ 	.word	0x00000000
        /*0df0*/ 	.short	0x010a
        /*0df2*/ 	.byte	0x04
	.zero		1


	//   ....[207]....
        /*0df4*/ 	.word	0x00005aa0
        /*0df8*/ 	.word	0x000000ff
        /*0dfc*/ 	.word	0x000003b0
        /*0e00*/ 	.short	0x010a
        /*0e02*/ 	.byte	0x13
	.zero		1


	//   ....[208]....
        /*0e04*/ 	.word	0x00005b60
        /*0e08*/ 	.word	0x000000ff
        /*0e0c*/ 	.word	0x00000000
        /*0e10*/ 	.short	0x010a
        /*0e12*/ 	.byte	0x06
	.zero		1


	//   ....[209]....
        /*0e14*/ 	.word	0x00005c80
        /*0e18*/ 	.word	0x000000ff
        /*0e1c*/ 	.word	0x00000000
        /*0e20*/ 	.short	0x010a
        /*0e22*/ 	.byte	0x04
	.zero		1


	//   ....[210]....
        /*0e24*/ 	.word	0x00005ea0
        /*0e28*/ 	.word	0x000000ff
        /*0e2c*/ 	.word	0x00000000
        /*0e30*/ 	.short	0x010a
        /*0e32*/ 	.byte	0x04
	.zero		1


	//   ....[211]....
        /*0e34*/ 	.word	0x00005f30
        /*0e38*/ 	.word	0x000000ff
        /*0e3c*/ 	.word	0x00000000
        /*0e40*/ 	.short	0x010a
        /*0e42*/ 	.byte	0x05
	.zero		1


	//   ....[212]....
        /*0e44*/ 	.word	0x00005fc0
        /*0e48*/ 	.word	0x000000ff
        /*0e4c*/ 	.word	0x00000000
        /*0e50*/ 	.short	0x010a
        /*0e52*/ 	.byte	0x05
	.zero		1


	//   ....[213]....
        /*0e54*/ 	.word	0x00006060
        /*0e58*/ 	.word	0x00000000
        /*0e5c*/ 	.word	0x00000000
        /*0e60*/ 	.short	0x010a
        /*0e62*/ 	.byte	0xff
	.zero		1


	//   ....[214]....
        /*0e64*/ 	.word	0x000060a0
        /*0e68*/ 	.word	0x00000000
        /*0e6c*/ 	.word	0x00000000
        /*0e70*/ 	.short	0x010a
        /*0e72*/ 	.byte	0xff
	.zero		1


	//   ....[215]....
        /*0e74*/ 	.word	0x00006110
        /*0e78*/ 	.word	0x000000ff
        /*0e7c*/ 	.word	0x00000000
        /*0e80*/ 	.short	0x0101
        /*0e82*/ 	.byte	0x04
	.zero		1


	//   ....[216]....
        /*0e84*/ 	.word	0x00006150
        /*0e88*/ 	.word	0x000000ff
        /*0e8c*/ 	.word	0x000003f0
        /*0e90*/ 	.short	0x010a
        /*0e92*/ 	.byte	0x0d
	.zero		1


	//   ....[217]....
        /*0e94*/ 	.word	0x000061a0
        /*0e98*/ 	.word	0x000000ff
        /*0e9c*/ 	.word	0x00000000
        /*0ea0*/ 	.short	0x0101
        /*0ea2*/ 	.byte	0x04
	.zero		1


	//   ....[218]....
        /*0ea4*/ 	.word	0x00006660
        /*0ea8*/ 	.word	0x00000008
        /*0eac*/ 	.word	0x00000370
        /*0eb0*/ 	.short	0x010a
        /*0eb2*/ 	.byte	0xff
	.zero		1


	//   ....[219]....
        /*0eb4*/ 	.word	0x000067d0
        /*0eb8*/ 	.word	0x00000000
        /*0ebc*/ 	.word	0x00000000
        /*0ec0*/ 	.short	0x0101
        /*0ec2*/ 	.byte	0xff
	.zero		1


	//   ....[220]....
        /*0ec4*/ 	.word	0x00006cb0
        /*0ec8*/ 	.word	0x000000ff
        /*0ecc*/ 	.word	0x00000368
        /*0ed0*/ 	.short	0x010a
        /*0ed2*/ 	.byte	0x15
	.zero		1


	//   ....[221]....
        /*0ed4*/ 	.word	0x00006e40
        /*0ed8*/ 	.word	0x000000ff
        /*0edc*/ 	.word	0x00000350
        /*0ee0*/ 	.short	0x010a
        /*0ee2*/ 	.byte	0x15
	.zero		1


	//   ....[222]....
        /*0ee4*/ 	.word	0x00007020
        /*0ee8*/ 	.word	0x000000ff
        /*0eec*/ 	.word	0x00000340
        /*0ef0*/ 	.short	0x010b
        /*0ef2*/ 	.byte	0x15
	.zero		1


	//   ....[223]....
        /*0ef4*/ 	.word	0x00007040
        /*0ef8*/ 	.word	0x000000ff
        /*0efc*/ 	.word	0x00000000
        /*0f00*/ 	.short	0x0101
        /*0f02*/ 	.byte	0x04
	.zero		1


	//   ....[224]....
        /*0f04*/ 	.word	0x00007050
        /*0f08*/ 	.word	0x000000ff
        /*0f0c*/ 	.word	0x00000358
        /*0f10*/ 	.short	0x010a
        /*0f12*/ 	.byte	0x15
	.zero		1


	//   ....[225]....
        /*0f14*/ 	.word	0x000072a0
        /*0f18*/ 	.word	0x000000ff
        /*0f1c*/ 	.word	0x00000348
        /*0f20*/ 	.short	0x010b
        /*0f22*/ 	.byte	0x15
	.zero		1


	//   ....[226]....
        /*0f24*/ 	.word	0x000072b0
        /*0f28*/ 	.word	0x000000ff
        /*0f2c*/ 	.word	0x00000000
        /*0f30*/ 	.short	0x0101
        /*0f32*/ 	.byte	0x25
	.zero		1


	//   ....[227]....
        /*0f34*/ 	.word	0x000072e0
        /*0f38*/ 	.word	0x000000ff
        /*0f3c*/ 	.word	0x00000350
        /*0f40*/ 	.short	0x010a
        /*0f42*/ 	.byte	0x15
	.zero		1


	//   ....[228]....
        /*0f44*/ 	.word	0x00007320
        /*0f48*/ 	.word	0x00000000
        /*0f4c*/ 	.word	0x00000358
        /*0f50*/ 	.short	0x010a
        /*0f52*/ 	.byte	0xff
	.zero		1


	//   ....[229]....
        /*0f54*/ 	.word	0x00007620
        /*0f58*/ 	.word	0x00000003
        /*0f5c*/ 	.word	0x00000370
        /*0f60*/ 	.short	0x010a
        /*0f62*/ 	.byte	0xff
	.zero		1


	//   ....[230]....
        /*0f64*/ 	.word	0x000077a0
        /*0f68*/ 	.word	0x00000000
        /*0f6c*/ 	.word	0x00000000
        /*0f70*/ 	.short	0x0101
        /*0f72*/ 	.byte	0xff
	.zero		1


	//   ....[231]....
        /*0f74*/ 	.word	0x000082b0
        /*0f78*/ 	.word	0x00000003
        /*0f7c*/ 	.word	0x00000340
        /*0f80*/ 	.short	0x010a
        /*0f82*/ 	.byte	0xff
	.zero		1


	//   ....[232]....
        /*0f84*/ 	.word	0x000082f0
        /*0f88*/ 	.word	0x0000005a
        /*0f8c*/ 	.word	0x00000390
        /*0f90*/ 	.short	0x010a
        /*0f92*/ 	.byte	0xff
	.zero		1


	//   ....[233]....
        /*0f94*/ 	.word	0x00008420
        /*0f98*/ 	.word	0x00000003
        /*0f9c*/ 	.word	0x00000340
        /*0fa0*/ 	.short	0x010a
        /*0fa2*/ 	.byte	0xff
	.zero		1


	//   ....[234]....
        /*0fa4*/ 	.word	0x00008560
        /*0fa8*/ 	.word	0x00000000
        /*0fac*/ 	.word	0x00000000
        /*0fb0*/ 	.short	0x0101
        /*0fb2*/ 	.byte	0xff
	.zero		1


	//   ....[235]....
        /*0fb4*/ 	.word	0x000085c0
        /*0fb8*/ 	.word	0x0000005a
        /*0fbc*/ 	.word	0x00000390
        /*0fc0*/ 	.short	0x010a
        /*0fc2*/ 	.byte	0xff
	.zero		1


	//   ....[236]....
        /*0fc4*/ 	.word	0x00009170
        /*0fc8*/ 	.word	0x0000006d
        /*0fcc*/ 	.word	0x00000340
        /*0fd0*/ 	.short	0x010a
        /*0fd2*/ 	.byte	0xff
	.zero		1


	//   ....[237]....
        /*0fd4*/ 	.word	0x00009230
        /*0fd8*/ 	.word	0x0000006d
        /*0fdc*/ 	.word	0x00000340
        /*0fe0*/ 	.short	0x010a
        /*0fe2*/ 	.byte	0xff
	.zero		1


	//   ....[238]....
        /*0fe4*/ 	.word	0x00009370
        /*0fe8*/ 	.word	0x00000002
        /*0fec*/ 	.word	0x00000000
        /*0ff0*/ 	.short	0x0101
        /*0ff2*/ 	.byte	0xff
	.zero		1


	//   ....[239]....
        /*0ff4*/ 	.word	0x00009650
        /*0ff8*/ 	.word	0x0000005a
        /*0ffc*/ 	.word	0x00000000
        /*1000*/ 	.short	0x0101
        /*1002*/ 	.byte	0xff
	.zero		1


	//   ....[240]....
        /*1004*/ 	.word	0x0000a020
        /*1008*/ 	.word	0x00000003
        /*100c*/ 	.word	0x000003e0
        /*1010*/ 	.short	0x010a
        /*1012*/ 	.byte	0xff
	.zero		1


	//   ....[241]....
        /*1014*/ 	.word	0x0000a080
        /*1018*/ 	.word	0x00000000
        /*101c*/ 	.word	0x000001a0
        /*1020*/ 	.short	0x010a
        /*1022*/ 	.byte	0xff
	.zero		1


	//   ....[242]....
        /*1024*/ 	.word	0x0000a0e0
        /*1028*/ 	.word	0x00000000
        /*102c*/ 	.word	0x000001a0
        /*1030*/ 	.short	0x010a
        /*1032*/ 	.byte	0xff
	.zero		1


	//   ....[243]....
        /*1034*/ 	.word	0x0000a130
        /*1038*/ 	.word	0x00000003
        /*103c*/ 	.word	0x00000370
        /*1040*/ 	.short	0x010a
        /*1042*/ 	.byte	0xff
	.zero		1


	//   ....[244]....
        /*1044*/ 	.word	0x0000a190
        /*1048*/ 	.word	0x00000000
        /*104c*/ 	.word	0x00000000
        /*1050*/ 	.short	0x010a
        /*1052*/ 	.byte	0xff
	.zero		1


	//   ....[245]....
        /*1054*/ 	.word	0x0000a1f0
        /*1058*/ 	.word	0x00000000
        /*105c*/ 	.word	0x00000000
        /*1060*/ 	.short	0x010a
        /*1062*/ 	.byte	0xff
	.zero		1


	//   ....[246]....
        /*1064*/ 	.word	0x0000a250
        /*1068*/ 	.word	0x00000000
        /*106c*/ 	.word	0x00000000
        /*1070*/ 	.short	0x010a
        /*1072*/ 	.byte	0xff
	.zero		1


	//   ....[247]....
        /*1074*/ 	.word	0x0000a2b0
        /*1078*/ 	.word	0x00000000
        /*107c*/ 	.word	0x00000000
        /*1080*/ 	.short	0x010a
        /*1082*/ 	.byte	0xff
	.zero		1


	//   ....[248]....
        /*1084*/ 	.word	0x0000a310
        /*1088*/ 	.word	0x00000000
        /*108c*/ 	.word	0x00000000
        /*1090*/ 	.short	0x010a
        /*1092*/ 	.byte	0xff
	.zero		1


	//   ....[249]....
        /*1094*/ 	.word	0x0000a370
        /*1098*/ 	.word	0x00000000
        /*109c*/ 	.word	0x00000000
        /*10a0*/ 	.short	0x010a
        /*10a2*/ 	.byte	0xff
	.zero		1


	//   ....[250]....
        /*10a4*/ 	.word	0x0000a3d0
        /*10a8*/ 	.word	0x00000000
        /*10ac*/ 	.word	0x00000000
        /*10b0*/ 	.short	0x010a
        /*10b2*/ 	.byte	0xff
	.zero		1


	//   ....[251]....
        /*10b4*/ 	.word	0x0000a430
        /*10b8*/ 	.word	0x00000000
        /*10bc*/ 	.word	0x00000000
        /*10c0*/ 	.short	0x010a
        /*10c2*/ 	.byte	0xff
	.zero		1


	//   ....[252]....
        /*10c4*/ 	.word	0x0000a490
        /*10c8*/ 	.word	0x00000000
        /*10cc*/ 	.word	0x00000000
        /*10d0*/ 	.short	0x010a
        /*10d2*/ 	.byte	0xff
	.zero		1


	//   ....[253]....
        /*10d4*/ 	.word	0x0000a4f0
        /*10d8*/ 	.word	0x00000000
        /*10dc*/ 	.word	0x00000000
        /*10e0*/ 	.short	0x010a
        /*10e2*/ 	.byte	0xff
	.zero		1


	//   ....[254]....
        /*10e4*/ 	.word	0x0000a550
        /*10e8*/ 	.word	0x00000000
        /*10ec*/ 	.word	0x00000000
        /*10f0*/ 	.short	0x010a
        /*10f2*/ 	.byte	0xff
	.zero		1


	//   ....[255]....
        /*10f4*/ 	.word	0x0000a5b0
        /*10f8*/ 	.word	0x00000000
        /*10fc*/ 	.word	0x00000000
        /*1100*/ 	.short	0x010a
        /*1102*/ 	.byte	0xff
	.zero		1


	//   ....[0]....
        /*1104*/ 	.word	0x0000a610
        /*1108*/ 	.word	0x00000000
        /*110c*/ 	.word	0x00000000
        /*1110*/ 	.short	0x010a
        /*1112*/ 	.byte	0xff
	.zero		1


	//   ....[1]....
        /*1114*/ 	.word	0x0000a670
        /*1118*/ 	.word	0x00000000
        /*111c*/ 	.word	0x00000000
        /*1120*/ 	.short	0x010a
        /*1122*/ 	.byte	0xff
	.zero		1


	//   ....[2]....
        /*1124*/ 	.word	0x0000a6d0
        /*1128*/ 	.word	0x00000000
        /*112c*/ 	.word	0x00000000
        /*1130*/ 	.short	0x010a
        /*1132*/ 	.byte	0xff
	.zero		1


	//   ....[3]....
        /*1134*/ 	.word	0x0000a730
        /*1138*/ 	.word	0x00000000
        /*113c*/ 	.word	0x00000000
        /*1140*/ 	.short	0x010a
        /*1142*/ 	.byte	0xff
	.zero		1


	//   ....[4]....
        /*1144*/ 	.word	0x0000a790
        /*1148*/ 	.word	0x00000000
        /*114c*/ 	.word	0x00000000
        /*1150*/ 	.short	0x010a
        /*1152*/ 	.byte	0xff
	.zero		1


	//   ....[5]....
        /*1154*/ 	.word	0x0000a7f0
        /*1158*/ 	.word	0x00000000
        /*115c*/ 	.word	0x00000000
        /*1160*/ 	.short	0x010a
        /*1162*/ 	.byte	0xff
	.zero		1


	//   ....[6]....
        /*1164*/ 	.word	0x0000a850
        /*1168*/ 	.word	0x00000000
        /*116c*/ 	.word	0x00000000
        /*1170*/ 	.short	0x010a
        /*1172*/ 	.byte	0xff
	.zero		1


	//   ....[7]....
        /*1174*/ 	.word	0x0000a8b0
        /*1178*/ 	.word	0x00000000
        /*117c*/ 	.word	0x00000000
        /*1180*/ 	.short	0x010a
        /*1182*/ 	.byte	0xff
	.zero		1


	//   ....[8]....
        /*1184*/ 	.word	0x0000a910
        /*1188*/ 	.word	0x00000000
        /*118c*/ 	.word	0x00000000
        /*1190*/ 	.short	0x010a
        /*1192*/ 	.byte	0xff
	.zero		1


	//   ....[9]....
        /*1194*/ 	.word	0x0000a970
        /*1198*/ 	.word	0x00000000
        /*119c*/ 	.word	0x00000000
        /*11a0*/ 	.short	0x010a
        /*11a2*/ 	.byte	0xff
	.zero		1


	//   ....[10]....
        /*11a4*/ 	.word	0x0000a9d0
        /*11a8*/ 	.word	0x00000000
        /*11ac*/ 	.word	0x00000000
        /*11b0*/ 	.short	0x010a
        /*11b2*/ 	.byte	0xff
	.zero		1


	//   ....[11]....
        /*11b4*/ 	.word	0x0000aa30
        /*11b8*/ 	.word	0x00000000
        /*11bc*/ 	.word	0x00000000
        /*11c0*/ 	.short	0x010a
        /*11c2*/ 	.byte	0xff
	.zero		1


	//   ....[12]....
        /*11c4*/ 	.word	0x0000aa90
        /*11c8*/ 	.word	0x00000000
        /*11cc*/ 	.word	0x00000000
        /*11d0*/ 	.short	0x010a
        /*11d2*/ 	.byte	0xff
	.zero		1


	//   ....[13]....
        /*11d4*/ 	.word	0x0000aaf0
        /*11d8*/ 	.word	0x00000000
        /*11dc*/ 	.word	0x00000000
        /*11e0*/ 	.short	0x010a
        /*11e2*/ 	.byte	0xff
	.zero		1


	//   ....[14]....
        /*11e4*/ 	.word	0x0000ab50
        /*11e8*/ 	.word	0x00000000
        /*11ec*/ 	.word	0x00000000
        /*11f0*/ 	.short	0x010a
        /*11f2*/ 	.byte	0xff
	.zero		1


	//   ....[15]....
        /*11f4*/ 	.word	0x0000abb0
        /*11f8*/ 	.word	0x00000000
        /*11fc*/ 	.word	0x00000000
        /*1200*/ 	.short	0x010a
        /*1202*/ 	.byte	0xff
	.zero		1


	//   ....[16]....
        /*1204*/ 	.word	0x0000ac10
        /*1208*/ 	.word	0x00000000
        /*120c*/ 	.word	0x00000000
        /*1210*/ 	.short	0x010a
        /*1212*/ 	.byte	0xff
	.zero		1


	//   ....[17]....
        /*1214*/ 	.word	0x0000ac70
        /*1218*/ 	.word	0x00000000
        /*121c*/ 	.word	0x00000000
        /*1220*/ 	.short	0x010a
        /*1222*/ 	.byte	0xff
	.zero		1


	//   ....[18]....
        /*1224*/ 	.word	0x0000acd0
        /*1228*/ 	.word	0x00000000
        /*122c*/ 	.word	0x00000000
        /*1230*/ 	.short	0x010a
        /*1232*/ 	.byte	0xff
	.zero		1


	//   ....[19]....
        /*1234*/ 	.word	0x0000ad30
        /*1238*/ 	.word	0x00000000
        /*123c*/ 	.word	0x00000000
        /*1240*/ 	.short	0x010a
        /*1242*/ 	.byte	0xff
	.zero		1


	//   ....[20]....
        /*1244*/ 	.word	0x0000ad90
        /*1248*/ 	.word	0x00000000
        /*124c*/ 	.word	0x00000000
        /*1250*/ 	.short	0x010a
        /*1252*/ 	.byte	0xff
	.zero		1


	//   ....[21]....
        /*1254*/ 	.word	0x0000adf0
        /*1258*/ 	.word	0x00000000
        /*125c*/ 	.word	0x00000000
        /*1260*/ 	.short	0x010a
        /*1262*/ 	.byte	0xff
	.zero		1


	//   ....[22]....
        /*1264*/ 	.word	0x0000ae50
        /*1268*/ 	.word	0x00000000
        /*126c*/ 	.word	0x00000000
        /*1270*/ 	.short	0x010a
        /*1272*/ 	.byte	0xff
	.zero		1


	//   ....[23]....
        /*1274*/ 	.word	0x0000aeb0
        /*1278*/ 	.word	0x00000000
        /*127c*/ 	.word	0x00000000
        /*1280*/ 	.short	0x010a
        /*1282*/ 	.byte	0xff
	.zero		1


	//   ....[24]....
        /*1284*/ 	.word	0x0000af10
        /*1288*/ 	.word	0x00000000
        /*128c*/ 	.word	0x00000000
        /*1290*/ 	.short	0x010a
        /*1292*/ 	.byte	0xff
	.zero		1


	//   ....[25]....
        /*1294*/ 	.word	0x0000af70
        /*1298*/ 	.word	0x00000000
        /*129c*/ 	.word	0x00000000
        /*12a0*/ 	.short	0x010a
        /*12a2*/ 	.byte	0xff
	.zero		1


	//   ....[26]....
        /*12a4*/ 	.word	0x0000afd0
        /*12a8*/ 	.word	0x00000000
        /*12ac*/ 	.word	0x00000000
        /*12b0*/ 	.short	0x010a
        /*12b2*/ 	.byte	0xff
	.zero		1


	//   ....[27]....
        /*12b4*/ 	.word	0x0000b030
        /*12b8*/ 	.word	0x00000000
        /*12bc*/ 	.word	0x00000000
        /*12c0*/ 	.short	0x010a
        /*12c2*/ 	.byte	0xff
	.zero		1


	//   ....[28]....
        /*12c4*/ 	.word	0x0000b090
        /*12c8*/ 	.word	0x00000000
        /*12cc*/ 	.word	0x00000000
        /*12d0*/ 	.short	0x010a
        /*12d2*/ 	.byte	0xff
	.zero		1


	//   ....[29]....
        /*12d4*/ 	.word	0x0000b0f0
        /*12d8*/ 	.word	0x00000000
        /*12dc*/ 	.word	0x00000000
        /*12e0*/ 	.short	0x010a
        /*12e2*/ 	.byte	0xff
	.zero		1


	//   ....[30]....
        /*12e4*/ 	.word	0x0000b150
        /*12e8*/ 	.word	0x00000000
        /*12ec*/ 	.word	0x00000000
        /*12f0*/ 	.short	0x010a
        /*12f2*/ 	.byte	0xff
	.zero		1


	//   ....[31]....
        /*12f4*/ 	.word	0x0000b1b0
        /*12f8*/ 	.word	0x00000000
        /*12fc*/ 	.word	0x00000000
        /*1300*/ 	.short	0x010a
        /*1302*/ 	.byte	0xff
	.zero		1


	//   ....[32]....
        /*1304*/ 	.word	0x0000b210
        /*1308*/ 	.word	0x00000000
        /*130c*/ 	.word	0x00000000
        /*1310*/ 	.short	0x010a
        /*1312*/ 	.byte	0xff
	.zero		1


	//   ....[33]....
        /*1314*/ 	.word	0x0000b270
        /*1318*/ 	.word	0x00000000
        /*131c*/ 	.word	0x00000000
        /*1320*/ 	.short	0x010a
        /*1322*/ 	.byte	0xff
	.zero		1


	//   ....[34]....
        /*1324*/ 	.word	0x0000b2d0
        /*1328*/ 	.word	0x00000000
        /*132c*/ 	.word	0x00000000
        /*1330*/ 	.short	0x010a
        /*1332*/ 	.byte	0xff
	.zero		1


	//   ....[35]....
        /*1334*/ 	.word	0x0000b330
        /*1338*/ 	.word	0x00000000
        /*133c*/ 	.word	0x00000000
        /*1340*/ 	.short	0x010a
        /*1342*/ 	.byte	0xff
	.zero		1


	//   ....[36]....
        /*1344*/ 	.word	0x0000b390
        /*1348*/ 	.word	0x00000000
        /*134c*/ 	.word	0x00000000
        /*1350*/ 	.short	0x010a
        /*1352*/ 	.byte	0xff
	.zero		1


	//   ....[37]....
        /*1354*/ 	.word	0x0000b3f0
        /*1358*/ 	.word	0x00000000
        /*135c*/ 	.word	0x00000000
        /*1360*/ 	.short	0x010a
        /*1362*/ 	.byte	0xff
	.zero		1


	//   ....[38]....
        /*1364*/ 	.word	0x0000b450
        /*1368*/ 	.word	0x00000000
        /*136c*/ 	.word	0x00000000
        /*1370*/ 	.short	0x010a
        /*1372*/ 	.byte	0xff
	.zero		1


	//   ....[39]....
        /*1374*/ 	.word	0x0000b4a0
        /*1378*/ 	.word	0x00000002
        /*137c*/ 	.word	0x000003d0
        /*1380*/ 	.short	0x010a
        /*1382*/ 	.byte	0xff
	.zero		1


	//   ....[40]....
        /*1384*/ 	.word	0x0000b500
        /*1388*/ 	.word	0x00000002
        /*138c*/ 	.word	0x00000380
        /*1390*/ 	.short	0x010a
        /*1392*/ 	.byte	0xff
	.zero		1


	//   ....[41]....
        /*1394*/ 	.word	0x0000b550
        /*1398*/ 	.word	0x00000002
        /*139c*/ 	.word	0x00000370
        /*13a0*/ 	.short	0x010a
        /*13a2*/ 	.byte	0xff
	.zero		1


	//   ....[42]....
        /*13a4*/ 	.word	0x0000b5b0
        /*13a8*/ 	.word	0x00000000
        /*13ac*/ 	.word	0x00000380
        /*13b0*/ 	.short	0x010a
        /*13b2*/ 	.byte	0xff
	.zero		1


	//   ....[43]....
        /*13b4*/ 	.word	0x0000b610
        /*13b8*/ 	.word	0x00000000
        /*13bc*/ 	.word	0x00000008
        /*13c0*/ 	.short	0x010a
        /*13c2*/ 	.byte	0xff
	.zero		1


	//   ....[44]....
        /*13c4*/ 	.word	0x0000b6f0
        /*13c8*/ 	.word	0x00000000
        /*13cc*/ 	.word	0x00000008
        /*13d0*/ 	.short	0x010a
        /*13d2*/ 	.byte	0xff
	.zero		1


	//   ....[45]....
        /*13d4*/ 	.word	0x0000b740
        /*13d8*/ 	.word	0x00000000
        /*13dc*/ 	.word	0x00000370
        /*13e0*/ 	.short	0x010a
        /*13e2*/ 	.byte	0xff
	.zero		1


	//   ....[46]....
        /*13e4*/ 	.word	0x0000b7a0
        /*13e8*/ 	.word	0x00000000
        /*13ec*/ 	.word	0x000003b0
        /*13f0*/ 	.short	0x010a
        /*13f2*/ 	.byte	0xff
	.zero		1


	//   ....[47]....
        /*13f4*/ 	.word	0x0000b800
        /*13f8*/ 	.word	0x00000000
        /*13fc*/ 	.word	0x00000000
        /*1400*/ 	.short	0x010a
        /*1402*/ 	.byte	0xff
	.zero		1


	//   ....[48]....
        /*1404*/ 	.word	0x0000b860
        /*1408*/ 	.word	0x00000000
        /*140c*/ 	.word	0x00000000
        /*1410*/ 	.short	0x010a
        /*1412*/ 	.byte	0xff
	.zero		1


	//   ....[49]....
        /*1414*/ 	.word	0x0000b8c0
        /*1418*/ 	.word	0x00000000
        /*141c*/ 	.word	0x00000000
        /*1420*/ 	.short	0x010a
        /*1422*/ 	.byte	0xff
	.zero		1


	//   ....[50]....
        /*1424*/ 	.word	0x0000b920
        /*1428*/ 	.word	0x00000000
        /*142c*/ 	.word	0x00000000
        /*1430*/ 	.short	0x010a
        /*1432*/ 	.byte	0xff
	.zero		1


	//   ....[51]....
        /*1434*/ 	.word	0x0000b980
        /*1438*/ 	.word	0x00000000
        /*143c*/ 	.word	0x000003f0
        /*1440*/ 	.short	0x010a
        /*1442*/ 	.byte	0xff
	.zero		1


	//   ....[52]....
        /*1444*/ 	.word	0x0000b9d0
        /*1448*/ 	.word	0x00000008
        /*144c*/ 	.word	0x00000370
        /*1450*/ 	.short	0x010a
        /*1452*/ 	.byte	0xff
	.zero		1


	//   ....[53]....
        /*1454*/ 	.word	0x0000ba30
        /*1458*/ 	.word	0x00000000
        /*145c*/ 	.word	0x00000368
        /*1460*/ 	.short	0x010a
        /*1462*/ 	.byte	0xff
	.zero		1


	//   ....[54]....
        /*1464*/ 	.word	0x0000ba90
        /*1468*/ 	.word	0x00000005
        /*146c*/ 	.word	0x00000350
        /*1470*/ 	.short	0x010a
        /*1472*/ 	.byte	0xff
	.zero		1


	//   ....[55]....
        /*1474*/ 	.word	0x0000baf0
        /*1478*/ 	.word	0x00000005
        /*147c*/ 	.word	0x00000358
        /*1480*/ 	.short	0x010a
        /*1482*/ 	.byte	0xff
	.zero		1


	//   ....[56]....
        /*1484*/ 	.word	0x0000bb50
        /*1488*/ 	.word	0x00000000
        /*148c*/ 	.word	0x00000350
        /*1490*/ 	.short	0x010a
        /*1492*/ 	.byte	0xff
	.zero		1


	//   ....[57]....
        /*1494*/ 	.word	0x0000bba0
        /*1498*/ 	.word	0x00000003
        /*149c*/ 	.word	0x00000370
        /*14a0*/ 	.short	0x010a
        /*14a2*/ 	.byte	0xff
	.zero		1


	//   ....[58]....
        /*14a4*/ 	.word	0x0000bbf0
        /*14a8*/ 	.word	0x00000003
        /*14ac*/ 	.word	0x00000340
        /*14b0*/ 	.short	0x010a
        /*14b2*/ 	.byte	0xff
	.zero		1


	//   ....[59]....
        /*14b4*/ 	.word	0x0000bc40
        /*14b8*/ 	.word	0x0000005a
        /*14bc*/ 	.word	0x00000390
        /*14c0*/ 	.short	0x010a
        /*14c2*/ 	.byte	0xff
	.zero		1


	//   ....[60]....
        /*14c4*/ 	.word	0x0000bc90
        /*14c8*/ 	.word	0x0000006d
        /*14cc*/ 	.word	0x00000340
        /*14d0*/ 	.short	0x010a
        /*14d2*/ 	.byte	0xff
	.zero		1


	//----- nvinfo : EIATTR_NUM_MBARRIERS
	.align		4
.L_47:
        /*14d4*/ 	.byte	0x03, 0x38
        /*14d6*/ 	.short	0x007f


	//----- nvinfo : EIATTR_EXIT_INSTR_OFFSETS
	.align		4
        /*14d8*/ 	.byte	0x04, 0x1c
        /*14da*/ 	.short	(.L_49 - .L_48)


	//   ....[0]....
.L_48:
        /*14dc*/ 	.word	0x00004c50


	//   ....[1]....
        /*14e0*/ 	.word	0x00005140


	//   ....[2]....
        /*14e4*/ 	.word	0x000051a0


	//   ....[3]....
        /*14e8*/ 	.word	0x000063d0


	//   ....[4]....
        /*14ec*/ 	.word	0x00007350


	//   ....[5]....
        /*14f0*/ 	.word	0x00007390


	//   ....[6]....
        /*14f4*/ 	.word	0x0000a010


	//----- nvinfo : EIATTR_MAX_THREADS
	.align		4
.L_49:
        /*14f8*/ 	.byte	0x04, 0x05
        /*14fa*/ 	.short	(.L_51 - .L_50)
.L_50:
        /*14fc*/ 	.word	0x00000100
        /*1500*/ 	.word	0x00000001
        /*1504*/ 	.word	0x00000001


	//----- nvinfo : EIATTR_CRS_STACK_SIZE
	.align		4
.L_51:
        /*1508*/ 	.byte	0x04, 0x1e
        /*150a*/ 	.short	(.L_53 - .L_52)
.L_52:
        /*150c*/ 	.word	0x00000000


	//----- nvinfo : EIATTR_CBANK_PARAM_SIZE
	.align		4
.L_53:
        /*1510*/ 	.byte	0x03, 0x19
        /*1512*/ 	.short	0x0800


	//----- nvinfo : EIATTR_PARAM_CBANK
	.align		4
        /*1514*/ 	.byte	0x04, 0x0a
        /*1516*/ 	.short	(.L_55 - .L_54)
	.align		4
.L_54:
        /*1518*/ 	.word	index@(.nv.constant0._ZN7cutlass13device_kernelINS_4gemm6kernel13GemmUniversalIN4cute5tupleIJiiiiEEENS1_10collective13CollectiveMmaINS1_35MainloopSm100TmaUmmaWarpSpecializedILi52ELi2ELi4ENS5_IJNS4_1CILi8EEENSA_ILi1EEESC_EEEEENS5_IJNSA_ILi128EEESF_NSA_ILi32EEEEEENS_12float_e4m3_tENS5_IJlSC_lEEESI_SJ_NS4_8TiledMMAINS4_8MMA_AtomIJNS4_10MMA_TraitsINS4_25SM100_MMA_F8F6F4_2x1SM_SSEJSI_SI_fSF_SF_NS4_17integral_constantINS4_4UMMA5MajorELSQ_0EEESR_NSO_INSP_7ScaleInELSS_0EEEST_EEEEEENS4_6LayoutINS5_IJSC_SC_SC_EEENS5_IJNSA_ILi0EEESY_SY_EEEEENS5_IJNS4_10UnderscoreES11_S11_EEEEENS4_18SM100_TMA_2SM_LOADENS4_14ComposedLayoutINS4_7SwizzleILi1ELi4ELi3EEENS4_18smem_ptr_flag_bitsILi8EEENSW_INS5_IJSB_SG_EEENS5_IJSG_SC_EEEEEEEvNS4_8identityENS4_28SM100_TMA_2SM_LOAD_MULTICASTES1D_vS1E_EENS_8epilogue10collective18CollectiveEpilogueINS1H_23Sm100TmaWarpSpecializedILi2ELi2ELi32ELb0ELb0EEEJNS5_IJNSA_ILi64EEESF_SG_EEENS5_IJNSW_IS1M_SC_EENSW_INS5_IJSG_NSA_ILi2EEEEEENS5_IJSC_S1M_EEEEEEEESI_SJ_SI_SJ_NS1H_6fusion15FusionCallbacksIS1L_NS1U_17LinearCombinationISI_fSI_fLNS_15FloatRoundStyleE2EEES1N_S1T_JEEENS4_5SM1004TMEM4LOAD26SM100_TMEM_LOAD_32dp32b32xENS4_13SM90_TMA_LOADES1D_NS4_39AutoVectorizingCopyWithAssumedAlignmentILi128EEENS4_14SM90_TMA_STOREES1D_S26_S26_EEEvvEEEEvNT_6ParamsE)
        /*151c*/ 	.short	0x0380
        /*151e*/ 	.short	0x0800


	//----- nvinfo : EIATTR_SW_WAR
	.align		4
.L_55:
        /*1520*/ 	.byte	0x04, 0x36
        /*1522*/ 	.short	(.L_57 - .L_56)
.L_56:
        /*1524*/ 	.word	0x00000008
.L_57:


//--------------------- .nv.callgraph             --------------------------
	.section	.nv.callgraph,"",@"SHT_CUDA_CALLGRAPH"
	.align	4
	.sectionentsize	8
	.align		4
        /*0000*/ 	.word	0x00000000
	.align		4
        /*0004*/ 	.word	0xffffffff
	.align		4
        /*0008*/ 	.word	index@(_ZN7cutlass13device_kernelINS_4gemm6kernel13GemmUniversalIN4cute5tupleIJiiiiEEENS1_10collective13CollectiveMmaINS1_35MainloopSm100TmaUmmaWarpSpecializedILi52ELi2ELi4ENS5_IJNS4_1CILi8EEENSA_ILi1EEESC_EEEEENS5_IJNSA_ILi128EEESF_NSA_ILi32EEEEEENS_12float_e4m3_tENS5_IJlSC_lEEESI_SJ_NS4_8TiledMMAINS4_8MMA_AtomIJNS4_10MMA_TraitsINS4_25SM100_MMA_F8F6F4_2x1SM_SSEJSI_SI_fSF_SF_NS4_17integral_constantINS4_4UMMA5MajorELSQ_0EEESR_NSO_INSP_7ScaleInELSS_0EEEST_EEEEEENS4_6LayoutINS5_IJSC_SC_SC_EEENS5_IJNSA_ILi0EEESY_SY_EEEEENS5_IJNS4_10UnderscoreES11_S11_EEEEENS4_18SM100_TMA_2SM_LOADENS4_14ComposedLayoutINS4_7SwizzleILi1ELi4ELi3EEENS4_18smem_ptr_flag_bitsILi8EEENSW_INS5_IJSB_SG_EEENS5_IJSG_SC_EEEEEEEvNS4_8identityENS4_28SM100_TMA_2SM_LOAD_MULTICASTES1D_vS1E_EENS_8epilogue10collective18CollectiveEpilogueINS1H_23Sm100TmaWarpSpecializedILi2ELi2ELi32ELb0ELb0EEEJNS5_IJNSA_ILi64EEESF_SG_EEENS5_IJNSW_IS1M_SC_EENSW_INS5_IJSG_NSA_ILi2EEEEEENS5_IJSC_S1M_EEEEEEEESI_SJ_SI_SJ_NS1H_6fusion15FusionCallbacksIS1L_NS1U_17LinearCombinationISI_fSI_fLNS_15FloatRoundStyleE2EEES1N_S1T_JEEENS4_5SM1004TMEM4LOAD26SM100_TMEM_LOAD_32dp32b32xENS4_13SM90_TMA_LOADES1D_NS4_39AutoVectorizingCopyWithAssumedAlignmentILi128EEENS4_14SM90_TMA_STOREES1D_S26_S26_EEEvvEEEEvNT_6ParamsE)
	.align		4
        /*000c*/ 	.word	index@(__assertfail)
	.align		4
        /*0010*/ 	.word	0x00000000
	.align		4
        /*0014*/ 	.word	0xfffffffe
	.align		4
        /*0018*/ 	.word	0x00000000
	.align		4
        /*001c*/ 	.word	0xfffffffd
	.align		4
        /*0020*/ 	.word	0x00000000
	.align		4
        /*0024*/ 	.word	0xfffffffc


//--------------------- .nv.constant4             --------------------------
	.section	.nv.constant4,"a",@progbits
	.align	8
	.align		8
.nv.constant4:
        /*0000*/ 	.dword	__assertfail
	.align		8
        /*0008*/ 	.dword	__unnamed_1
	.align		8
        /*0010*/ 	.dword	__unnamed_2
	.align		8
        /*0018*/ 	.dword	_ZN40_INTERNAL_135a6d21_4_k_cu_fc6e4d9b_233564cuda3std3__45__cpo5beginE
	.align		8
        /*0020*/ 	.dword	_ZN40_INTERNAL_135a6d21_4_k_cu_fc6e4d9b_233564cuda3std3__45__cpo3endE
	.align		8
        /*0028*/ 	.dword	_ZN40_INTERNAL_135a6d21_4_k_cu_fc6e4d9b_233564cuda3std3__45__cpo6cbeginE
	.align		8
        /*0030*/ 	.dword	_ZN40_INTERNAL_135a6d21_4_k_cu_fc6e4d9b_233564cuda3std3__45__cpo4cendE
	.align		8
        /*0038*/ 	.dword	_ZN40_INTERNAL_135a6d21_4_k_cu_fc6e4d9b_233564cuda3std3__442_GLOBAL__N__135a6d21_4_k_cu_fc6e4d9b_233566ignoreE
	.align		8
        /*0040*/ 	.dword	_ZN40_INTERNAL_135a6d21_4_k_cu_fc6e4d9b_233564cuda3std3__419piecewise_constructE
	.align		8
        /*0048*/ 	.dword	_ZN40_INTERNAL_135a6d21_4_k_cu_fc6e4d9b_233564cuda3std3__48in_placeE
	.align		8
        /*0050*/ 	.dword	_ZN40_INTERNAL_135a6d21_4_k_cu_fc6e4d9b_233564cuda3std6ranges3__45__cpo4swapE
	.align		8
        /*0058*/ 	.dword	_ZN40_INTERNAL_135a6d21_4_k_cu_fc6e4d9b_233564cuda3std6ranges3__45__cpo9iter_moveE
	.align		8
        /*0060*/ 	.dword	_ZN40_INTERNAL_135a6d21_4_k_cu_fc6e4d9b_233564cute7productE
	.align		8
        /*0068*/ 	.dword	_ZN40_INTERNAL_135a6d21_4_k_cu_fc6e4d9b_233564cute1_E
	.align		8
        /*0070*/ 	.dword	$str$25
	.align		8
        /*0078*/ 	.dword	$str$26
	.align		8
        /*0080*/ 	.dword	$str$27
	.align		8
        /*0088*/ 	.dword	$str$28


//--------------------- .text._ZN7cutlass13device_kernelINS_4gemm6kernel13GemmUniversalIN4cute5tupleIJiiiiEEENS1_10collective13CollectiveMmaINS1_35MainloopSm100TmaUmmaWarpSpecializedILi52ELi2ELi4ENS5_IJNS4_1CILi8EEENSA_ILi1EEESC_EEEEENS5_IJNSA_ILi128EEESF_NSA_ILi32EEEEEENS_12float_e4m3_tENS5_IJlSC_lEEESI_SJ_NS4_8TiledMMAINS4_8MMA_AtomIJNS4_10MMA_TraitsINS4_25SM100_MMA_F8F6F4_2x1SM_SSEJSI_SI_fSF_SF_NS4_17integral_constantINS4_4UMMA5MajorELSQ_0EEESR_NSO_INSP_7ScaleInELSS_0EEEST_EEEEEENS4_6LayoutINS5_IJSC_SC_SC_EEENS5_IJNSA_ILi0EEESY_SY_EEEEENS5_IJNS4_10UnderscoreES11_S11_EEEEENS4_18SM100_TMA_2SM_LOADENS4_14ComposedLayoutINS4_7SwizzleILi1ELi4ELi3EEENS4_18smem_ptr_flag_bitsILi8EEENSW_INS5_IJSB_SG_EEENS5_IJSG_SC_EEEEEEEvNS4_8identityENS4_28SM100_TMA_2SM_LOAD_MULTICASTES1D_vS1E_EENS_8epilogue10collective18CollectiveEpilogueINS1H_23Sm100TmaWarpSpecializedILi2ELi2ELi32ELb0ELb0EEEJNS5_IJNSA_ILi64EEESF_SG_EEENS5_IJNSW_IS1M_SC_EENSW_INS5_IJSG_NSA_ILi2EEEEEENS5_IJSC_S1M_EEEEEEEESI_SJ_SI_SJ_NS1H_6fusion15FusionCallbacksIS1L_NS1U_17LinearCombinationISI_fSI_fLNS_15FloatRoundStyleE2EEES1N_S1T_JEEENS4_5SM1004TMEM4LOAD26SM100_TMEM_LOAD_32dp32b32xENS4_13SM90_TMA_LOADES1D_NS4_39AutoVectorizingCopyWithAssumedAlignmentILi128EEENS4_14SM90_TMA_STOREES1D_S26_S26_EEEvvEEEEvNT_6ParamsE --------------------------
	.section	.text._ZN7cutlass13device_kernelINS_4gemm6kernel13GemmUniversalIN4cute5tupleIJiiiiEEENS1_10collective13CollectiveMmaINS1_35MainloopSm100TmaUmmaWarpSpecializedILi52ELi2ELi4ENS5_IJNS4_1CILi8EEENSA_ILi1EEESC_EEEEENS5_IJNSA_ILi128EEESF_NSA_ILi32EEEEEENS_12float_e4m3_tENS5_IJlSC_lEEESI_SJ_NS4_8TiledMMAINS4_8MMA_AtomIJNS4_10MMA_TraitsINS4_25SM100_MMA_F8F6F4_2x1SM_SSEJSI_SI_fSF_SF_NS4_17integral_constantINS4_4UMMA5MajorELSQ_0EEESR_NSO_INSP_7ScaleInELSS_0EEEST_EEEEEENS4_6LayoutINS5_IJSC_SC_SC_EEENS5_IJNSA_ILi0EEESY_SY_EEEEENS5_IJNS4_10UnderscoreES11_S11_EEEEENS4_18SM100_TMA_2SM_LOADENS4_14ComposedLayoutINS4_7SwizzleILi1ELi4ELi3EEENS4_18smem_ptr_flag_bitsILi8EEENSW_INS5_IJSB_SG_EEENS5_IJSG_SC_EEEEEEEvNS4_8identityENS4_28SM100_TMA_2SM_LOAD_MULTICASTES1D_vS1E_EENS_8epilogue10collective18CollectiveEpilogueINS1H_23Sm100TmaWarpSpecializedILi2ELi2ELi32ELb0ELb0EEEJNS5_IJNSA_ILi64EEESF_SG_EEENS5_IJNSW_IS1M_SC_EENSW_INS5_IJSG_NSA_ILi2EEEEEENS5_IJSC_S1M_EEEEEEEESI_SJ_SI_SJ_NS1H_6fusion15FusionCallbacksIS1L_NS1U_17LinearCombinationISI_fSI_fLNS_15FloatRoundStyleE2EEES1N_S1T_JEEENS4_5SM1004TMEM4LOAD26SM100_TMEM_LOAD_32dp32b32xENS4_13SM90_TMA_LOADES1D_NS4_39AutoVectorizingCopyWithAssumedAlignmentILi128EEENS4_14SM90_TMA_STOREES1D_S26_S26_EEEvvEEEEvNT_6ParamsE,"ax",@progbits
	.align	128
.text._ZN7cutlass13device_kernelINS_4gemm6kernel13GemmUniversalIN4cute5tupleIJiiiiEEENS1_10collective13CollectiveMmaINS1_35MainloopSm100TmaUmmaWarpSpecializedILi52ELi2ELi4ENS5_IJNS4_1CILi8EEENSA_ILi1EEESC_EEEEENS5_IJNSA_ILi128EEESF_NSA_ILi32EEEEEENS_12float_e4m3_tENS5_IJlSC_lEEESI_SJ_NS4_8TiledMMAINS4_8MMA_AtomIJNS4_10MMA_TraitsINS4_25SM100_MMA_F8F6F4_2x1SM_SSEJSI_SI_fSF_SF_NS4_17integral_constantINS4_4UMMA5MajorELSQ_0EEESR_NSO_INSP_7ScaleInELSS_0EEEST_EEEEEENS4_6LayoutINS5_IJSC_SC_SC_EEENS5_IJNSA_ILi0EEESY_SY_EEEEENS5_IJNS4_10UnderscoreES11_S11_EEEEENS4_18SM100_TMA_2SM_LOADENS4_14ComposedLayoutINS4_7SwizzleILi1ELi4ELi3EEENS4_18smem_ptr_flag_bitsILi8EEENSW_INS5_IJSB_SG_EEENS5_IJSG_SC_EEEEEEEvNS4_8identityENS4_28SM100_TMA_2SM_LOAD_MULTICASTES1D_vS1E_EENS_8epilogue10collective18CollectiveEpilogueINS1H_23Sm100TmaWarpSpecializedILi2ELi2ELi32ELb0ELb0EEEJNS5_IJNSA_ILi64EEESF_SG_EEENS5_IJNSW_IS1M_SC_EENSW_INS5_IJSG_NSA_ILi2EEEEEENS5_IJSC_S1M_EEEEEEEESI_SJ_SI_SJ_NS1H_6fusion15FusionCallbacksIS1L_NS1U_17LinearCombinationISI_fSI_fLNS_15FloatRoundStyleE2EEES1N_S1T_JEEENS4_5SM1004TMEM4LOAD26SM100_TMEM_LOAD_32dp32b32xENS4_13SM90_TMA_LOADES1D_NS4_39AutoVectorizingCopyWithAssumedAlignmentILi128EEENS4_14SM90_TMA_STOREES1D_S26_S26_EEEvvEEEEvNT_6ParamsE:
        .type           _ZN7cutlass13device_kernelINS_4gemm6kernel13GemmUniversalIN4cute5tupleIJiiiiEEENS1_10collective13CollectiveMmaINS1_35MainloopSm100TmaUmmaWarpSpecializedILi52ELi2ELi4ENS5_IJNS4_1CILi8EEENSA_ILi1EEESC_EEEEENS5_IJNSA_ILi128EEESF_NSA_ILi32EEEEEENS_12float_e4m3_tENS5_IJlSC_lEEESI_SJ_NS4_8TiledMMAINS4_8MMA_AtomIJNS4_10MMA_TraitsINS4_25SM100_MMA_F8F6F4_2x1SM_SSEJSI_SI_fSF_SF_NS4_17integral_constantINS4_4UMMA5MajorELSQ_0EEESR_NSO_INSP_7ScaleInELSS_0EEEST_EEEEEENS4_6LayoutINS5_IJSC_SC_SC_EEENS5_IJNSA_ILi0EEESY_SY_EEEEENS5_IJNS4_10UnderscoreES11_S11_EEEEENS4_18SM100_TMA_2SM_LOADENS4_14ComposedLayoutINS4_7SwizzleILi1ELi4ELi3EEENS4_18smem_ptr_flag_bitsILi8EEENSW_INS5_IJSB_SG_EEENS5_IJSG_SC_EEEEEEEvNS4_8identityENS4_28SM100_TMA_2SM_LOAD_MULTICASTES1D_vS1E_EENS_8epilogue10collective18CollectiveEpilogueINS1H_23Sm100TmaWarpSpecializedILi2ELi2ELi32ELb0ELb0EEEJNS5_IJNSA_ILi64EEESF_SG_EEENS5_IJNSW_IS1M_SC_EENSW_INS5_IJSG_NSA_ILi2EEEEEENS5_IJSC_S1M_EEEEEEEESI_SJ_SI_SJ_NS1H_6fusion15FusionCallbacksIS1L_NS1U_17LinearCombinationISI_fSI_fLNS_15FloatRoundStyleE2EEES1N_S1T_JEEENS4_5SM1004TMEM4LOAD26SM100_TMEM_LOAD_32dp32b32xENS4_13SM90_TMA_LOADES1D_NS4_39AutoVectorizingCopyWithAssumedAlignmentILi128EEENS4_14SM90_TMA_STOREES1D_S26_S26_EEEvvEEEEvNT_6ParamsE,@function
        .size           _ZN7cutlass13device_kernelINS_4gemm6kernel13GemmUniversalIN4cute5tupleIJiiiiEEENS1_10collective13CollectiveMmaINS1_35MainloopSm100TmaUmmaWarpSpecializedILi52ELi2ELi4ENS5_IJNS4_1CILi8EEENSA_ILi1EEESC_EEEEENS5_IJNSA_ILi128EEESF_NSA_ILi32EEEEEENS_12float_e4m3_tENS5_IJlSC_lEEESI_SJ_NS4_8TiledMMAINS4_8MMA_AtomIJNS4_10MMA_TraitsINS4_25SM100_MMA_F8F6F4_2x1SM_SSEJSI_SI_fSF_SF_NS4_17integral_constantINS4_4UMMA5MajorELSQ_0EEESR_NSO_INSP_7ScaleInELSS_0EEEST_EEEEEENS4_6LayoutINS5_IJSC_SC_SC_EEENS5_IJNSA_ILi0EEESY_SY_EEEEENS5_IJNS4_10UnderscoreES11_S11_EEEEENS4_18SM100_TMA_2SM_LOADENS4_14ComposedLayoutINS4_7SwizzleILi1ELi4ELi3EEENS4_18smem_ptr_flag_bitsILi8EEENSW_INS5_IJSB_SG_EEENS5_IJSG_SC_EEEEEEEvNS4_8identityENS4_28SM100_TMA_2SM_LOAD_MULTICASTES1D_vS1E_EENS_8epilogue10collective18CollectiveEpilogueINS1H_23Sm100TmaWarpSpecializedILi2ELi2ELi32ELb0ELb0EEEJNS5_IJNSA_ILi64EEESF_SG_EEENS5_IJNSW_IS1M_SC_EENSW_INS5_IJSG_NSA_ILi2EEEEEENS5_IJSC_S1M_EEEEEEEESI_SJ_SI_SJ_NS1H_6fusion15FusionCallbacksIS1L_NS1U_17LinearCombinationISI_fSI_fLNS_15FloatRoundStyleE2EEES1N_S1T_JEEENS4_5SM1004TMEM4LOAD26SM100_TMEM_LOAD_32dp32b32xENS4_13SM90_TMA_LOADES1D_NS4_39AutoVectorizingCopyWithAssumedAlignmentILi128EEENS4_14SM90_TMA_STOREES1D_S26_S26_EEEvvEEEEvNT_6ParamsE,(.L_x_308 - _ZN7cutlass13device_kernelINS_4gemm6kernel13GemmUniversalIN4cute5tupleIJiiiiEEENS1_10collective13CollectiveMmaINS1_35MainloopSm100TmaUmmaWarpSpecializedILi52ELi2ELi4ENS5_IJNS4_1CILi8EEENSA_ILi1EEESC_EEEEENS5_IJNSA_ILi128EEESF_NSA_ILi32EEEEEENS_12float_e4m3_tENS5_IJlSC_lEEESI_SJ_NS4_8TiledMMAINS4_8MMA_AtomIJNS4_10MMA_TraitsINS4_25SM100_MMA_F8F6F4_2x1SM_SSEJSI_SI_fSF_SF_NS4_17integral_constantINS4_4UMMA5MajorELSQ_0EEESR_NSO_INSP_7ScaleInELSS_0EEEST_EEEEEENS4_6LayoutINS5_IJSC_SC_SC_EEENS5_IJNSA_ILi0EEESY_SY_EEEEENS5_IJNS4_10UnderscoreES11_S11_EEEEENS4_18SM100_TMA_2SM_LOADENS4_14ComposedLayoutINS4_7SwizzleILi1ELi4ELi3EEENS4_18smem_ptr_flag_bitsILi8EEENSW_INS5_IJSB_SG_EEENS5_IJSG_SC_EEEEEEEvNS4_8identityENS4_28SM100_TMA_2SM_LOAD_MULTICASTES1D_vS1E_EENS_8epilogue10collective18CollectiveEpilogueINS1H_23Sm100TmaWarpSpecializedILi2ELi2ELi32ELb0ELb0EEEJNS5_IJNSA_ILi64EEESF_SG_EEENS5_IJNSW_IS1M_SC_EENSW_INS5_IJSG_NSA_ILi2EEEEEENS5_IJSC_S1M_EEEEEEEESI_SJ_SI_SJ_NS1H_6fusion15FusionCallbacksIS1L_NS1U_17LinearCombinationISI_fSI_fLNS_15FloatRoundStyleE2EEES1N_S1T_JEEENS4_5SM1004TMEM4LOAD26SM100_TMEM_LOAD_32dp32b32xENS4_13SM90_TMA_LOADES1D_NS4_39AutoVectorizingCopyWithAssumedAlignmentILi128EEENS4_14SM90_TMA_STOREES1D_S26_S26_EEEvvEEEEvNT_6ParamsE)
        .other          _ZN7cutlass13device_kernelINS_4gemm6kernel13GemmUniversalIN4cute5tupleIJiiiiEEENS1_10collective13CollectiveMmaINS1_35MainloopSm100TmaUmmaWarpSpecializedILi52ELi2ELi4ENS5_IJNS4_1CILi8EEENSA_ILi1EEESC_EEEEENS5_IJNSA_ILi128EEESF_NSA_ILi32EEEEEENS_12float_e4m3_tENS5_IJlSC_lEEESI_SJ_NS4_8TiledMMAINS4_8MMA_AtomIJNS4_10MMA_TraitsINS4_25SM100_MMA_F8F6F4_2x1SM_SSEJSI_SI_fSF_SF_NS4_17integral_constantINS4_4UMMA5MajorELSQ_0EEESR_NSO_INSP_7ScaleInELSS_0EEEST_EEEEEENS4_6LayoutINS5_IJSC_SC_SC_EEENS5_IJNSA_ILi0EEESY_SY_EEEEENS5_IJNS4_10UnderscoreES11_S11_EEEEENS4_18SM100_TMA_2SM_LOADENS4_14ComposedLayoutINS4_7SwizzleILi1ELi4ELi3EEENS4_18smem_ptr_flag_bitsILi8EEENSW_INS5_IJSB_SG_EEENS5_IJSG_SC_EEEEEEEvNS4_8identityENS4_28SM100_TMA_2SM_LOAD_MULTICASTES1D_vS1E_EENS_8epilogue10collective18CollectiveEpilogueINS1H_23Sm100TmaWarpSpecializedILi2ELi2ELi32ELb0ELb0EEEJNS5_IJNSA_ILi64EEESF_SG_EEENS5_IJNSW_IS1M_SC_EENSW_INS5_IJSG_NSA_ILi2EEEEEENS5_IJSC_S1M_EEEEEEEESI_SJ_SI_SJ_NS1H_6fusion15FusionCallbacksIS1L_NS1U_17LinearCombinationISI_fSI_fLNS_15FloatRoundStyleE2EEES1N_S1T_JEEENS4_5SM1004TMEM4LOAD26SM100_TMEM_LOAD_32dp32b32xENS4_13SM90_TMA_LOADES1D_NS4_39AutoVectorizingCopyWithAssumedAlignmentILi128EEENS4_14SM90_TMA_STOREES1D_S26_S26_EEEvvEEEEvNT_6ParamsE,@"STO_CUDA_ENTRY STV_DEFAULT"
_ZN7cutlass13device_kernelINS_4gemm6kernel13GemmUniversalIN4cute5tupleIJiiiiEEENS1_10collective13CollectiveMmaINS1_35MainloopSm100TmaUmmaWarpSpecializedILi52ELi2ELi4ENS5_IJNS4_1CILi8EEENSA_ILi1EEESC_EEEEENS5_IJNSA_ILi128EEESF_NSA_ILi32EEEEEENS_12float_e4m3_tENS5_IJlSC_lEEESI_SJ_NS4_8TiledMMAINS4_8MMA_AtomIJNS4_10MMA_TraitsINS4_25SM100_MMA_F8F6F4_2x1SM_SSEJSI_SI_fSF_SF_NS4_17integral_constantINS4_4UMMA5MajorELSQ_0EEESR_NSO_INSP_7ScaleInELSS_0EEEST_EEEEEENS4_6LayoutINS5_IJSC_SC_SC_EEENS5_IJNSA_ILi0EEESY_SY_EEEEENS5_IJNS4_10UnderscoreES11_S11_EEEEENS4_18SM100_TMA_2SM_LOADENS4_14ComposedLayoutINS4_7SwizzleILi1ELi4ELi3EEENS4_18smem_ptr_flag_bitsILi8EEENSW_INS5_IJSB_SG_EEENS5_IJSG_SC_EEEEEEEvNS4_8identityENS4_28SM100_TMA_2SM_LOAD_MULTICASTES1D_vS1E_EENS_8epilogue10collective18CollectiveEpilogueINS1H_23Sm100TmaWarpSpecializedILi2ELi2ELi32ELb0ELb0EEEJNS5_IJNSA_ILi64EEESF_SG_EEENS5_IJNSW_IS1M_SC_EENSW_INS5_IJSG_NSA_ILi2EEEEEENS5_IJSC_S1M_EEEEEEEESI_SJ_SI_SJ_NS1H_6fusion15FusionCallbacksIS1L_NS1U_17LinearCombinationISI_fSI_fLNS_15FloatRoundStyleE2EEES1N_S1T_JEEENS4_5SM1004TMEM4LOAD26SM100_TMEM_LOAD_32dp32b32xENS4_13SM90_TMA_LOADES1D_NS4_39AutoVectorizingCopyWithAssumedAlignmentILi128EEENS4_14SM90_TMA_STOREES1D_S26_S26_EEEvvEEEEvNT_6ParamsE:
[----:B------:R-:W1:Y:S01]  /*0000*/  LDC R1, c[0x0][0x37c] ;  /* 0x0000df00ff017b82 */ /* 0x000e620000000800 */
[----:B------:R-:W2:Y:S01]  /*0010*/  S2R R97, SR_TID.X ;  /* 0x0000000000617919 */ /* 0x000ea20000002100 */
[----:B------:R-:W3:Y:S06]  /*0020*/  LDCU.64 UR8, c[0x0][0x890] ;  /* 0x00011200ff0877ac */ /* 0x000eec0008000a00 */
[----:B------:R-:W4:Y:S01]  /*0030*/  S2UR UR46, SR_CgaCtaId ;  /* 0x00000000002e79c3 */ /* 0x000f220000008800 */
[----:B------:R-:W-:Y:S02]  /*0040*/  PRMT R86, RZ, 0x7610, R86 ;  /* 0x00007610ff567816 */ /* 0x000fe40000000056 */
[----:B------:R-:W-:Y:S01]  /*0050*/  ELECT P1, URZ, PT ;  /* 0x0000000000ff782f */ /* 0x000fe20003820000 */
[----:B---3--:R-:W-:-:S04]  /*0060*/  UISETP.NE.U32.AND UP0, UPT, UR8, URZ, UPT ;  /* 0x000000ff0800728c */ /* 0x008fc8000bf05070 */
[----:B------:R-:W-:Y:S02]  /*0070*/  UISETP.NE.AND.EX UP0, UPT, UR9, URZ, UPT, UP0 ;  /* 0x000000ff0900728c */ /* 0x000fe4000bf05300 */
[----:B----4-:R-:W-:Y:S02]  /*0080*/  ULOP3.LUT UR27, UR46, 0x1, URZ, 0xc0, !UPT ;  /* 0x000000012e1b7892 */ /* 0x010fe4000f8ec0ff */
[----:B------:R-:W-:Y:S01]  /*0090*/  ULOP3.LUT UR28, UR46, 0x1, URZ, 0x3c, !UPT ;  /* 0x000000012e1c7892 */ /* 0x000fe2000f8e3cff */
[----:B--2---:R-:W-:-:S05]  /*00a0*/  SHF.R.U32.HI R87, RZ, 0x5, R97 ;  /* 0x00000005ff577819 */ /* 0x004fca0000011661 */
[----:B------:R-:W2:Y:S02]  /*00b0*/  SHFL.IDX PT, R0, R87, RZ, 0x1f ;  /* 0x00001fff57007589 */ /* 0x000ea400000e0000 */
[----:B--2---:R-:W-:Y:S01]  /*00c0*/  R2UR UR18, R0 ;  /* 0x00000000001272ca */ /* 0x004fe200000e0000 */
[----:B-1----:R-:W-:-:S14]  /*00d0*/  BRA.U UP0, `(.L_x_0) ;  /* 0x0000000100307547 */ /* 0x002fdc000b800000 */
[----:B------:R-:W1:Y:S02]  /*00e0*/  LDCU.64 UR4, c[0x0][0x888] ;  /* 0x00011100ff0477ac */ /* 0x000e640008000a00 */
[----:B-1----:R-:W-:-:S04]  /*00f0*/  UISETP.NE.U32.AND UP0, UPT, UR4, URZ, UPT ;  /* 0x000000ff0400728c */ /* 0x002fc8000bf05070 */
[----:B------:R-:W-:-:S09]  /*0100*/  UISETP.NE.AND.EX UP0, UPT, UR5, URZ, UPT, UP0 ;  /* 0x000000ff0500728c */ /* 0x000fd2000bf05300 */
[----:B------:R-:W-:Y:S05]  /*0110*/  BRA.U !UP0, `(.L_x_1) ;  /* 0x0000000108147547 */ /* 0x000fea000b800000 */
[----:B------:R-:W1:Y:S01]  /*0120*/  LDC.64 R2, c[0x0][0x888] ;  /* 0x00022200ff027b82 */ /* 0x000e620000000a00 */
[----:B------:R-:W1:Y:S02]  /*0130*/  LDCU.64 UR4, c[0x0][0x358] ;  /* 0x00006b00ff0477ac */ /* 0x000e640008000a00 */
[----:B-1----:R1:W5:Y:S01]  /*0140*/  LDG.E R41, desc[UR4][R2.64] ;  /* 0x0000000402297981 */ /* 0x002362000c1e1900 */
[----:B------:R-:W-:Y:S01]  /*0150*/  HFMA2 R86, -RZ, RZ, 0, 5.9604644775390625e-08 ;  /* 0x00000001ff567431 */ /* 0x000fe200000001ff */
[----:B------:R-:W-:Y:S05]  /*0160*/  BRA `(.L_x_0) ;  /* 0x00000000000c7947 */ /* 0x000fea0003800000 */
.L_x_1:
[----:B------:R-:W1:Y:S01]  /*0170*/  LDCU UR4, c[0x0][0x880] ;  /* 0x00011000ff0477ac */ /* 0x000e620008000800 */
[----:B------:R-:W-:Y:S01]  /*0180*/  HFMA2 R86, -RZ, RZ, 0, 5.9604644775390625e-08 ;  /* 0x00000001ff567431 */ /* 0x000fe200000001ff */
[----:B-1----:R-:W-:-:S07]  /*0190*/  MOV R41, UR4 ;  /* 0x0000000400297c02 */ /* 0x002fce0008000f00 */
.L_x_0:
[----:B------:R-:W2:Y:S02]  /*01a0*/  LDCU.64 UR4, c[0x0][0x8b0] ;  /* 0x00011600ff0477ac */ /* 0x000ea40008000a00 */
[----:B--2---:R-:W-:-:S04]  /*01b0*/  UISETP.NE.U32.AND UP0, UPT, UR4, URZ, UPT ;  /* 0x000000ff0400728c */ /* 0x004fc8000bf05070 */
[----:B------:R-:W-:-:S09]  /*01c0*/  UISETP.NE.AND.EX UP0, UPT, UR5, URZ, UPT, UP0 ;  /* 0x000000ff0500728c */ /* 0x000fd2000bf05300 */
[----:B------:R-:W-:Y:S05]  /*01d0*/  BRA.U UP0, `(.L_x_2) ;  /* 0x0000000100287547 */ /* 0x000fea000b800000 */
[----:B------:R-:W2:Y:S02]  /*01e0*/  LDCU.64 UR4, c[0x0][0x8a8] ;  /* 0x00011500ff0477ac */ /* 0x000ea40008000a00 */
[----:B--2---:R-:W-:-:S04]  /*01f0*/  UISETP.NE.U32.AND UP0, UPT, UR4, URZ, UPT ;  /* 0x000000ff0400728c */ /* 0x004fc8000bf05070 */
[----:B------:R-:W-:-:S09]  /*0200*/  UISETP.NE.AND.EX UP0, UPT, UR5, URZ, UPT, UP0 ;  /* 0x000000ff0500728c */ /* 0x000fd2000bf05300 */
[----:B------:R-:W-:Y:S05]  /*0210*/  BRA.U !UP0, `(.L_x_3) ;  /* 0x0000000108107547 */ /* 0x000fea000b800000 */
[----:B------:R-:W2:Y:S01]  /*0220*/  LDC.64 R38, c[0x0][0x8a8] ;  /* 0x00022a00ff267b82 */ /* 0x000ea20000000a00 */
[----:B------:R-:W2:Y:S02]  /*0230*/  LDCU.64 UR4, c[0x0][0x358] ;  /* 0x00006b00ff0477ac */ /* 0x000ea40008000a00 */
[----:B--2---:R2:W5:Y:S01]  /*0240*/  LDG.E R38, desc[UR4][R38.64] ;  /* 0x0000000426267981 */ /* 0x004562000c1e1900 */
[----:B------:R-:W-:Y:S05]  /*0250*/  BRA `(.L_x_2) ;  /* 0x0000000000087947 */ /* 0x000fea0003800000 */
.L_x_3:
[----:B------:R-:W2:Y:S02]  /*0260*/  LDCU UR4, c[0x0][0x8a0] ;  /* 0x00011400ff0477ac */ /* 0x000ea40008000800 */
[----:B--2---:R-:W-:Y:S02]  /*0270*/  MOV R38, UR4 ;  /* 0x0000000400267c02 */ /* 0x004fe40008000f00 */
.L_x_2:
[----:B------:R-:W-:Y:S01]  /*0280*/  IMAD.U32 R0, RZ, RZ, UR18 ;  /* 0x00000012ff007e24 */ /* 0x000fe2000f8e00ff */
[----:B------:R-:W-:Y:S04]  /*0290*/  BSSY.RECONVERGENT B0, `(.L_x_4) ;  /* 0x000000c000007945 */ /* 0x000fe80003800200 */
[C---:B------:R-:W-:Y:S02]  /*02a0*/  ISETP.NE.OR P2, PT, R0.reuse, 0x1, !P1 ;  /* 0x000000010000780c */ /* 0x040fe40004f45670 */
[----:B------:R-:W-:-:S11]  /*02b0*/  ISETP.NE.OR P0, PT, R0, 0x3, !P1 ;  /* 0x000000030000780c */ /* 0x000fd60004f05670 */
[----:B------:R-:W-:Y:S05]  /*02c0*/  @P2 BRA `(.L_x_5) ;  /* 0x0000000000202947 */ /* 0x000fea0003800000 */
[----:B------:R-:W3:Y:S02]  /*02d0*/  LDCU.64 UR4, c[0x0][0x348] ;  /* 0x00006900ff0477ac */ /* 0x000ee40008000a00 */
[----:B---3--:R-:W-:Y:S02]  /*02e0*/  UIADD3 UR6, UP1, UPT, UR4, 0x80, URZ ;  /* 0x0000008004067890 */ /* 0x008fe4000ff3e0ff */
[----:B------:R-:W-:Y:S02]  /*02f0*/  UIADD3 UR4, UP0, UPT, UR4, 0x180, URZ ;  /* 0x0000018004047890 */ /* 0x000fe4000ff1e0ff */
[----:B------:R-:W-:Y:S02]  /*0300*/  UIADD3.X UR7, UPT, UPT, URZ, UR5, URZ, UP1, !UPT ;  /* 0x00000005ff077290 */ /* 0x000fe40008ffe4ff */
[----:B------:R-:W-:-:S07]  /*0310*/  UIADD3.X UR5, UPT, UPT, URZ, UR5, URZ, UP0, !UPT ;  /* 0x00000005ff057290 */ /* 0x000fce00087fe4ff */
[----:B------:R3:W-:Y:S02]  /*0320*/  UTMACCTL.PF [UR6] ;  /* 0x00000000060079b9 */ /* 0x0007e40008040000 */
[----:B------:R3:W-:Y:S02]  /*0330*/  UTMACCTL.PF [UR4] ;  /* 0x00000000040079b9 */ /* 0x0007e40008040000 */
[----:B---3--:R-:W-:Y:S01]  /*0340*/  NOP ;  /* 0x0000000000007918 */ /* 0x008fe20000000000 */
.L_x_5:
[----:B------:R-:W-:Y:S05]  /*0350*/  BSYNC.RECONVERGENT B0 ;  /* 0x0000000000007941 */ /* 0x000fea0003800200 */
.L_x_4:
[----:B------:R-:W-:Y:S04]  /*0360*/  BSSY.RECONVERGENT B0, `(.L_x_6) ;  /* 0x000000a000007945 */ /* 0x000fe80003800200 */
        /* <DEDUP_REMOVED lines=9> */
.L_x_7:
[----:B------:R-:W-:Y:S05]  /*0400*/  BSYNC.RECONVERGENT B0 ;  /* 0x0000000000007941 */ /* 0x000fea0003800200 */
.L_x_6:
[----:B------:R-:W3:Y:S01]  /*0410*/  LDCU.64 UR4, c[0x0][0x888] ;  /* 0x00011100ff0477ac */ /* 0x000ee20008000a00 */
[----:B------:R-:W-:Y:S02]  /*0420*/  UISETP.EQ.U32.AND UP2, UPT, UR8, URZ, UPT ;  /* 0x000000ff0800728c */ /* 0x000fe4000bf42070 */
[----:B------:R-:W-:Y:S02]  /*0430*/  UPLOP3.LUT UP4, UPT, UPT, UPT, UPT, 0x80, 0x8 ;  /* 0x000000000008789c */ /* 0x000fe40003f8f070 */
[----:B---3--:R-:W-:-:S04]  /*0440*/  UISETP.NE.U32.AND UP0, UPT, UR4, URZ, UPT ;  /* 0x000000ff0400728c */ /* 0x008fc8000bf05070 */
[----:B------:R-:W-:-:S04]  /*0450*/  UISETP.NE.AND.EX UP1, UPT, UR5, URZ, UPT, UP0 ;  /* 0x000000ff0500728c */ /* 0x000fc8000bf25300 */
[----:B------:R-:W-:-:S04]  /*0460*/  UISETP.EQ.OR.EX UP3, UPT, UR9, URZ, !UP1, UP2 ;  /* 0x000000ff0900728c */ /* 0x000fc8000cf62720 */
[----:B------:R-:W-:-:S06]  /*0470*/  UP2UR UR4, UPR, URZ, 0x8 ;  /* 0x00000008ff047883 */ /* 0x000fcc0008000000 */
[----:B------:R-:W-:Y:S01]  /*0480*/  MOV R89, UR4 ;  /* 0x0000000400597c02 */ /* 0x000fe20008000f00 */
[----:B------:R-:W-:Y:S06]  /*0490*/  BRA.U !UP3, `(.L_x_8) ;  /* 0x000000010b207547 */ /* 0x000fec000b800000 */
[----:B------:R-:W-:Y:S01]  /*04a0*/  UISETP.NE.U32.AND UP2, UPT, UR8, URZ, UPT ;  /* 0x000000ff0800728c */ /* 0x000fe2000bf45070 */
[----:B-----5:R-:W-:Y:S01]  /*04b0*/  FSETP.NEU.AND P0, PT, R41, RZ, PT ;  /* 0x000000ff2900720b */ /* 0x020fe20003f0d000 */
[----:B------:R-:W-:Y:S02]  /*04c0*/  USEL UR4, URZ, 0xffffffff, UP1 ;  /* 0xffffffffff047887 */ /* 0x000fe40008800000 */
[----:B------:R-:W-:-:S10]  /*04d0*/  UISETP.NE.AND.EX UP2, UPT, UR9, URZ, UPT, UP2 ;  /* 0x000000ff0900728c */ /* 0x000fd4000bf45320 */
[----:B------:R-:W-:Y:S01]  /*04e0*/  VOTEU.ANY UP0, P0 ;  /* 0x0000000000ff7886 */ /* 0x000fe20000000100 */
[----:B------:R-:W-:-:S04]  /*04f0*/  @!UP2 USEL UR4, URZ, 0xffffffff, UP0 ;  /* 0xffffffffff04a887 */ /* 0x000fc80008000000 */
[----:B------:R-:W-:-:S04]  /*0500*/  ULOP3.LUT UR4, UR4, 0x1, URZ, 0xc0, !UPT ;  /* 0x0000000104047892 */ /* 0x000fc8000f8ec0ff */
[----:B------:R-:W-:-:S11]  /*0510*/  UISETP.NE.U32.AND UP4, UPT, UR4, 0x1, UPT ;  /* 0x000000010400788c */ /* 0x000fd6000bf85070 */
.L_x_8:
[----:B------:R-:W3:Y:S01]  /*0520*/  SHFL.IDX PT, R0, R87, RZ, 0x1f ;  /* 0x00001fff57007589 */ /* 0x000ee200000e0000 */
[----:B------:R-:W-:-:S04]  /*0530*/  UISETP.NE.AND UP0, UPT, UR18, 0x2, UPT ;  /* 0x000000021200788c */ /* 0x000fc8000bf05270 */
[----:B------:R-:W-:Y:S02]  /*0540*/  UISETP.EQ.AND UP2, UPT, UR27, URZ, !UP0 ;  /* 0x000000ff1b00728c */ /* 0x000fe4000c742270 */
[----:B------:R-:W-:-:S04]  /*0550*/  USEL UR43, URZ, 0x1, UP0 ;  /* 0x00000001ff2b7887 */ /* 0x000fc80008000000 */
[----:B------:R-:W-:Y:S02]  /*0560*/  PLOP3.LUT P3, PT, P1, PT, UP2, 0x80, 0x8 ;  /* 0x000000000008781c */ /* 0x000fe40000f6f028 */
[----:B---3--:R-:W-:-:S13]  /*0570*/  ISETP.NE.AND P0, PT, R0, RZ, PT ;  /* 0x000000ff0000720c */ /* 0x008fda0003f05270 */
[----:B------:R-:W-:Y:S05]  /*0580*/  @P0 BRA `(.L_x_9) ;  /* 0x0000000400e00947 */ /* 0x000fea0003800000 */
[----:B------:R-:W-:Y:S01]  /*0590*/  ELECT P0, URZ, PT ;  /* 0x0000000000ff782f */ /* 0x000fe20003800000 */
[----:B------:R-:W-:-:S12]  /*05a0*/  BSSY.RECONVERGENT B0, `(.L_x_9) ;  /* 0x0000076000007945 */ /* 0x000fd80003800200 */
[----:B------:R-:W-:Y:S05]  /*05b0*/  @!P0 BRA `(.L_x_10) ;  /* 0x0000000400d08947 */ /* 0x000fea0003800000 */
[----:B------:R-:W-:Y:S01]  /*05c0*/  UMOV UR4, 0x400 ;  /* 0x0000040000047882 */ /* 0x000fe20000000000 */
[----:B------:R-:W-:Y:S01]  /*05d0*/  UMOV UR8, 0x1 ;  /* 0x0000000100087882 */ /* 0x000fe20000000000 */
[----:B------:R-:W-:Y:S01]  /*05e0*/  UMOV UR6, 0x4 ;  /* 0x0000000400067882 */ /* 0x000fe20000000000 */
[----:B------:R-:W-:Y:S02]  /*05f0*/  ULEA UR4, UR46, UR4, 0x18 ;  /* 0x000000042e047291 */ /* 0x000fe4000f8ec0ff */
[----:B------:R-:W-:-:S04]  /*0600*/  UIADD3 UR8, UPT, UPT, -UR8, 0x100000, URZ ;  /* 0x0010000008087890 */ /* 0x000fc8000fffe1ff */
[----:B------:R-:W-:Y:S02]  /*0610*/  USHF.L.U32 UR9, UR8, 0xb, URZ ;  /* 0x0000000b08097899 */ /* 0x000fe400080006ff */
[----:B------:R-:W-:Y:S02]  /*0620*/  USHF.L.U32 UR8, UR8, 0x1, URZ ;  /* 0x0000000108087899 */ /* 0x000fe400080006ff */
[----:B------:R-:W-:-:S04]  /*0630*/  UIADD3 UR6, UPT, UPT, -UR6, 0x100000, URZ ;  /* 0x0010000006067890 */ /* 0x000fc8000fffe1ff */
[----:B------:R-:W-:Y:S02]  /*0640*/  USHF.L.U32 UR7, UR6, 0xb, URZ ;  /* 0x0000000b06077899 */ /* 0x000fe400080006ff */
[----:B------:R-:W-:Y:S01]  /*0650*/  USHF.L.U32 UR6, UR6, 0x1, URZ ;  /* 0x0000000106067899 */ /* 0x000fe200080006ff */
[----:B------:R-:W3:Y:S03]  /*0660*/  FENCE.VIEW.ASYNC.S ;  /* 0x00000000000073c6 */ /* 0x000ee60000000000 */
[----:B---3--:R3:W4:Y:S08]  /*0670*/  SYNCS.EXCH.64 URZ, [UR4], UR8 ;  /* 0x0000000804ff75b2 */ /* 0x0087300008000100 */
[----:B------:R3:W1:Y:S01]  /*0680*/  SYNCS.EXCH.64 URZ, [UR4+0x1a0], UR6 ;  /* 0x0001a00604ff75b2 */ /* 0x0006620008000100 */
        /* <DEDUP_REMOVED lines=101> */
[----:B------:R3:W1:Y:S02]  /*0ce0*/  SYNCS.EXCH.64 URZ, [UR4+0x338], UR6 ;  /* 0x0003380604ff75b2 */ /* 0x0006640008000100 */
[----:B---34-:R-:W-:Y:S01]  /*0cf0*/  NOP ;  /* 0x0000000000007918 */ /* 0x018fe20000000000 */
.L_x_10:
[----:B------:R-:W-:Y:S05]  /*0d00*/  BSYNC.RECONVERGENT B0 ;  /* 0x0000000000007941 */ /* 0x000fea0003800200 */
.L_x_9:
[----:B------:R-:W3:Y:S01]  /*0d10*/  SHFL.IDX PT, R0, R87, RZ, 0x1f ;  /* 0x00001fff57007589 */ /* 0x000ee200000e0000 */
[----:B------:R-:W-:Y:S01]  /*0d20*/  NOP ;  /* 0x0000000000007918 */ /* 0x000fe20000000000 */
[----:B---3--:R-:W-:-:S13]  /*0d30*/  ISETP.NE.AND P0, PT, R0, 0x1, PT ;  /* 0x000000010000780c */ /* 0x008fda0003f05270 */
[----:B------:R-:W-:Y:S05]  /*0d40*/  @P0 BRA `(.L_x_11) ;  /* 0x0000000000440947 */ /* 0x000fea0003800000 */
        /* <DEDUP_REMOVED lines=10> */
[----:B------:R-:W-:Y:S01]  /*0df0*/  ELECT P0, URZ, PT ;  /* 0x0000000000ff782f */ /* 0x000fe20003800000 */
[----:B------:R-:W3:Y:S02]  /*0e00*/  FENCE.VIEW.ASYNC.S ;  /* 0x00000000000073c6 */ /* 0x000ee40000000000 */
[----:B---3--:R3:W4:Y:S08]  /*0e10*/  SYNCS.EXCH.64 URZ, [UR4+0x340], UR8 ;  /* 0x0003400804ff75b2 */ /* 0x0087300008000100 */
[----:B------:R3:W1:Y:S01]  /*0e20*/  SYNCS.EXCH.64 URZ, [UR4+0x350], UR6 ;  /* 0x0003500604ff75b2 */ /* 0x0006620008000100 */
[----:B------:R3:W1:Y:S01]  /*0e30*/  SYNCS.EXCH.64 URZ, [UR4+0x348], UR8 ;  /* 0x0003480804ff75b2 */ /* 0x0006620008000100 */
[----:B------:R3:W1:Y:S01]  /*0e40*/  SYNCS.EXCH.64 URZ, [UR4+0x358], UR6 ;  /* 0x0003580604ff75b2 */ /* 0x0006620008000100 */
[----:B------:R-:W-:Y:S01]  /*0e50*/  NOP ;  /* 0x0000000000007918 */ /* 0x000fe20000000000 */
.L_x_11:
[----:B------:R-:W2:Y:S01]  /*0e60*/  SHFL.IDX PT, R0, R87, RZ, 0x1f ;  /* 0x00001fff57007589 */ /* 0x000ea200000e0000 */
[----:B------:R-:W-:Y:S01]  /*0e70*/  NOP ;  /* 0x0000000000007918 */ /* 0x000fe20000000000 */
[----:B--2---:R-:W-:-:S13]  /*0e80*/  ISETP.NE.AND P0, PT, R0, 0x3, PT ;  /* 0x000000030000780c */ /* 0x004fda0003f05270 */
[----:B------:R-:W-:Y:S05]  /*0e90*/  @P0 BRA `(.L_x_12) ;  /* 0x00000000002c0947 */ /* 0x000fea0003800000 */
[----:B---3--:R-:W-:Y:S01]  /*0ea0*/  UMOV UR6, 0x400 ;  /* 0x0000040000067882 */ /* 0x008fe20000000000 */
[----:B------:R-:W-:Y:S01]  /*0eb0*/  UMOV UR4, 0x20 ;  /* 0x0000002000047882 */ /* 0x000fe20000000000 */
[----:B------:R-:W-:Y:S02]  /*0ec0*/  ULEA UR6, UR46, UR6, 0x18 ;  /* 0x000000062e067291 */ /* 0x000fe4000f8ec0ff */
[----:B------:R-:W-:-:S04]  /*0ed0*/  UIADD3 UR4, UPT, UPT, -UR4, 0x100000, URZ ;  /* 0x0010000004047890 */ /* 0x000fc8000fffe1ff */
[----:B------:R-:W-:Y:S02]  /*0ee0*/  USHF.L.U32 UR5, UR4, 0xb, URZ ;  /* 0x0000000b04057899 */ /* 0x000fe400080006ff */
[----:B------:R-:W-:Y:S01]  /*0ef0*/  USHF.L.U32 UR4, UR4, 0x1, URZ ;  /* 0x0000000104047899 */ /* 0x000fe200080006ff */
[----:B------:R-:W-:Y:S01]  /*0f00*/  ELECT P0, URZ, PT ;  /* 0x0000000000ff782f */ /* 0x000fe20003800000 */
[----:B------:R-:W2:Y:S10]  /*0f10*/  FENCE.VIEW.ASYNC.S ;  /* 0x00000000000073c6 */ /* 0x000eb40000000000 */
[----:B--2---:R2:W3:Y:S01]  /*0f20*/  SYNCS.EXCH.64 URZ, [UR6+0x360], UR4 ;  /* 0x0003600406ff75b2 */ /* 0x0044e20008000100 */
[----:B------:R2:W1:Y:S01]  /*0f30*/  SYNCS.EXCH.64 URZ, [UR6+0x368], UR4 ;  /* 0x0003680406ff75b2 */ /* 0x0004620008000100 */
[----:B------:R-:W-:Y:S01]  /*0f40*/  NOP ;  /* 0x0000000000007918 */ /* 0x000fe20000000000 */
.L_x_12:
[----:B------:R-:W4:Y:S01]  /*0f50*/  SHFL.IDX PT, R0, R87, RZ, 0x1f ;  /* 0x00001fff57007589 */ /* 0x000f2200000e0000 */
[----:B------:R-:W-:Y:S01]  /*0f60*/  NOP ;  /* 0x0000000000007918 */ /* 0x000fe20000000000 */
[----:B----4-:R-:W-:-:S13]  /*0f70*/  ISETP.NE.AND P0, PT, R0, 0x4, PT ;  /* 0x000000040000780c */ /* 0x010fda0003f05270 */
[----:B------:R-:W-:Y:S05]  /*0f80*/  @P0 BRA `(.L_x_13) ;  /* 0x0000000000480947 */ /* 0x000fea0003800000 */
[----:B--23--:R-:W-:Y:S01]  /*0f90*/  UMOV UR4, 0x720 ;  /* 0x0000072000047882 */ /* 0x00cfe20000000000 */
[----:B------:R-:W-:Y:S01]  /*0fa0*/  UMOV UR6, 0x400 ;  /* 0x0000040000067882 */ /* 0x000fe20000000000 */
[----:B------:R-:W-:Y:S01]  /*0fb0*/  USEL UR4, UR4, 0x620, UP4 ;  /* 0x0000062004047887 */ /* 0x000fe2000a000000 */
        /* <DEDUP_REMOVED lines=9> */
[----:B------:R-:W2:Y:S02]  /*1050*/  FENCE.VIEW.ASYNC.S ;  /* 0x00000000000073c6 */ /* 0x000ea40000000000 */
[----:B--2---:R4:W2:Y:S08]  /*1060*/  SYNCS.EXCH.64 URZ, [UR6+0x370], UR8 ;  /* 0x0003700806ff75b2 */ /* 0x0048b00008000100 */
[----:B------:R4:W3:Y:S01]  /*1070*/  SYNCS.EXCH.64 URZ, [UR6+0x380], UR4 ;  /* 0x0003800406ff75b2 */ /* 0x0008e20008000100 */
[----:B------:R4:W1:Y:S01]  /*1080*/  SYNCS.EXCH.64 URZ, [UR6+0x378], UR8 ;  /* 0x0003780806ff75b2 */ /* 0x0008620008000100 */
[----:B------:R4:W1:Y:S02]  /*1090*/  SYNCS.EXCH.64 URZ, [UR6+0x388], UR4 ;  /* 0x0003880406ff75b2 */ /* 0x0008640008000100 */
[----:B----4-:R-:W-:Y:S01]  /*10a0*/  NOP ;  /* 0x0000000000007918 */ /* 0x010fe20000000000 */
.L_x_13:
[----:B------:R-:W4:Y:S01]  /*10b0*/  SHFL.IDX PT, R0, R87, RZ, 0x1f ;  /* 0x00001fff57007589 */ /* 0x000f2200000e0000 */
[----:B------:R-:W-:Y:S01]  /*10c0*/  NOP ;  /* 0x0000000000007918 */ /* 0x000fe20000000000 */
[----:B----4-:R-:W-:-:S13]  /*10d0*/  ISETP.NE.AND P0, PT, R0, 0x5, PT ;  /* 0x000000050000780c */ /* 0x010fda0003f05270 */
[----:B------:R-:W-:Y:S05]  /*10e0*/  @P0 BRA `(.L_x_14) ;  /* 0x0000000000540947 */ /* 0x000fea0003800000 */
[----:B--23--:R-:W-:Y:S01]  /*10f0*/  UMOV UR4, 0x400 ;  /* 0x0000040000047882 */ /* 0x00cfe20000000000 */
        /* <DEDUP_REMOVED lines=14> */
[----:B------:R4:W1:Y:S01]  /*11e0*/  SYNCS.EXCH.64 URZ, [UR4+0x3b8], UR8 ;  /* 0x0003b80804ff75b2 */ /* 0x0008620008000100 */
[----:B------:R4:W1:Y:S01]  /*11f0*/  SYNCS.EXCH.64 URZ, [UR4+0x3a0], UR6 ;  /* 0x0003a00604ff75b2 */ /* 0x0008620008000100 */
[----:B------:R4:W1:Y:S01]  /*1200*/  SYNCS.EXCH.64 URZ, [UR4+0x3c0], UR8 ;  /* 0x0003c00804ff75b2 */ /* 0x0008620008000100 */
[----:B------:R4:W1:Y:S01]  /*1210*/  SYNCS.EXCH.64 URZ, [UR4+0x3a8], UR6 ;  /* 0x0003a80604ff75b2 */ /* 0x0008620008000100 */
[----:B------:R4:W1:Y:S02]  /*1220*/  SYNCS.EXCH.64 URZ, [UR4+0x3c8], UR8 ;  /* 0x0003c80804ff75b2 */ /* 0x0008640008000100 */
[----:B----4-:R-:W-:Y:S01]  /*1230*/  NOP ;  /* 0x0000000000007918 */ /* 0x010fe20000000000 */
.L_x_14:
[----:B------:R-:W4:Y:S01]  /*1240*/  SHFL.IDX PT, R0, R87, RZ, 0x1f ;  /* 0x00001fff57007589 */ /* 0x000f2200000e0000 */
[----:B------:R-:W-:Y:S01]  /*1250*/  ISETP.NE.OR P1, PT, RZ, UR18, !P1 ;  /* 0x00000012ff007c0c */ /* 0x000fe2000cf25670 */
[----:B------:R-:W-:Y:S01]  /*1260*/  NOP ;  /* 0x0000000000007918 */ /* 0x000fe20000000000 */
[----:B----4-:R-:W-:-:S13]  /*1270*/  ISETP.NE.AND P0, PT, R0, 0x3, PT ;  /* 0x000000030000780c */ /* 0x010fda0003f05270 */
[----:B------:R-:W-:Y:S05]  /*1280*/  @P0 BRA `(.L_x_15) ;  /* 0x0000000000340947 */ /* 0x000fea0003800000 */
[----:B--23--:R-:W-:Y:S01]  /*1290*/  UMOV UR4, 0x400 ;  /* 0x0000040000047882 */ /* 0x00cfe20000000000 */
[----:B------:R-:W-:Y:S01]  /*12a0*/  UMOV UR6, 0x20 ;  /* 0x0000002000067882 */ /* 0x000fe20000000000 */
[----:B------:R-:W-:Y:S02]  /*12b0*/  ULEA UR4, UR46, UR4, 0x18 ;  /* 0x000000042e047291 */ /* 0x000fe4000f8ec0ff */
[----:B------:R-:W-:-:S04]  /*12c0*/  UIADD3 UR6, UPT, UPT, -UR6, 0x100000, URZ ;  /* 0x0010000006067890 */ /* 0x000fc8000fffe1ff */
[----:B------:R-:W-:Y:S02]  /*12d0*/  USHF.L.U32 UR7, UR6, 0xb, URZ ;  /* 0x0000000b06077899 */ /* 0x000fe400080006ff */
[----:B------:R-:W-:Y:S01]  /*12e0*/  USHF.L.U32 UR6, UR6, 0x1, URZ ;  /* 0x0000000106067899 */ /* 0x000fe200080006ff */
[----:B------:R-:W-:Y:S01]  /*12f0*/  ELECT P0, URZ, PT ;  /* 0x0000000000ff782f */ /* 0x000fe20003800000 */
[----:B------:R-:W2:Y:S10]  /*1300*/  FENCE.VIEW.ASYNC.S ;  /* 0x00000000000073c6 */ /* 0x000eb40000000000 */
[----:B--2---:R4:W2:Y:S01]  /*1310*/  SYNCS.EXCH.64 URZ, [UR4+0x3d0], UR6 ;  /* 0x0003d00604ff75b2 */ /* 0x0048a20008000100 */
[----:B------:R4:W3:Y:S01]  /*1320*/  SYNCS.EXCH.64 URZ, [UR4+0x3e0], UR6 ;  /* 0x0003e00604ff75b2 */ /* 0x0008e20008000100 */
[----:B------:R4:W1:Y:S01]  /*1330*/  SYNCS.EXCH.64 URZ, [UR4+0x3d8], UR6 ;  /* 0x0003d80604ff75b2 */ /* 0x0008620008000100 */
[----:B------:R4:W1:Y:S02]  /*1340*/  SYNCS.EXCH.64 URZ, [UR4+0x3e8], UR6 ;  /* 0x0003e80604ff75b2 */ /* 0x0008640008000100 */
[----:B----4-:R-:W-:Y:S01]  /*1350*/  NOP ;  /* 0x0000000000007918 */ /* 0x010fe20000000000 */
.L_x_15:
[----:B------:R-:W-:Y:S01]  /*1360*/  VOTEU.ALL UP0, P1 ;  /* 0x0000000000ff7886 */ /* 0x000fe20000800000 */
[----:B--23--:R-:W-:Y:S01]  /*1370*/  UMOV UR4, 0x20 ;  /* 0x0000002000047882 */ /* 0x00cfe20000000000 */
[----:B------:R-:W2:Y:S01]  /*1380*/  LDCU UR7, c[0x0][0x36c] ;  /* 0x00006d80ff0777ac */ /* 0x000ea20008000800 */
[----:B------:R-:W-:Y:S01]  /*1390*/  NOP ;  /* 0x0000000000007918 */ /* 0x000fe20000000000 */
[----:B------:R-:W-:Y:S01]  /*13a0*/  LOP3.LUT R0, R97, 0x1f, RZ, 0xc0, !PT ;  /* 0x0000001f61007812 */ /* 0x000fe200078ec0ff */
[----:B------:R-:W-:Y:S01]  /*13b0*/  @!UP0 UMOV UR6, 0x400 ;  /* 0x0000040000068882 */ /* 0x000fe20000000000 */
[----:B------:R-:W-:-:S04]  /*13c0*/  @!UP0 UIADD3 UR4, UPT, UPT, -UR4, 0x100000, URZ ;  /* 0x0010000004048890 */ /* 0x000fc8000fffe1ff */
[----:B------:R-:W-:Y:S02]  /*13d0*/  @!UP0 USHF.L.U32 UR5, UR4, 0xb, URZ ;  /* 0x0000000b04058899 */ /* 0x000fe400080006ff */
[----:B------:R-:W-:Y:S02]  /*13e0*/  @!UP0 USHF.L.U32 UR4, UR4, 0x1, URZ ;  /* 0x0000000104048899 */ /* 0x000fe400080006ff */
[----:B------:R-:W-:Y:S01]  /*13f0*/  @!UP0 ULEA UR6, UR46, UR6, 0x18 ;  /* 0x000000062e068291 */ /* 0x000fe2000f8ec0ff */
[----:B------:R-:W-:Y:S01]  /*1400*/  VOTEU.ALL UP0, P1 ;  /* 0x0000000000ff7886 */ /* 0x000fe20000800000 */
[----:B------:R-:W-:Y:S02]  /*1410*/  UISETP.NE.AND UP5, UPT, UR18, URZ, UPT ;  /* 0x000000ff1200728c */ /* 0x000fe4000bfa5270 */
[----:B--2---:R-:W-:Y:S01]  /*1420*/  UISETP.EQ.U32.AND UP6, UPT, UR7, 0x1, UPT ;  /* 0x000000010700788c */ /* 0x004fe2000bfc2070 */
[----:B------:R-:W2:Y:S07]  /*1430*/  FENCE.VIEW.ASYNC.S ;  /* 0x00000000000073c6 */ /* 0x000eae0000000000 */
[----:B--2---:R2:W3:Y:S01]  /*1440*/  @!UP0 SYNCS.EXCH.64 URZ, [UR6+0x3f0], UR4 ;  /* 0x0003f00406ff85b2 */ /* 0x0044e20008000100 */
[----:B------:R-:W-:Y:S05]  /*1450*/  BRA.U !UP6, `(.L_x_16) ;  /* 0x000000010e087547 */ /* 0x000fea000b800000 */
[----:B-1-3--:R-:W-:Y:S01]  /*1460*/  UCGABAR_ARV ;  /* 0x00000000000079c7 */ /* 0x00afe20008000000 */
[----:B------:R-:W-:Y:S05]  /*1470*/  BRA `(.L_x_17) ;  /* 0x0000000000047947 */ /* 0x000fea0003800000 */
.L_x_16:
[----:B-1-3--:R-:W-:Y:S01]  /*1480*/  NOP ;  /* 0x0000000000007918 */ /* 0x00afe20000000000 */
.L_x_17:
[----:B------:R-:W1:Y:S01]  /*1490*/  S2UR UR31, SR_CTAID.X ;  /* 0x00000000001f79c3 */ /* 0x000e620000002500 */
[----:B------:R-:W-:-:S05]  /*14a0*/  CS2R.32 R88, SR_CgaSize ;  /* 0x0000000000587805 */ /* 0x000fca0000008a00 */
[----:B------:R-:W-:-:S05]  /*14b0*/  IMAD R88, R88, -0xa0, RZ ;  /* 0xffffff6058587824 */ /* 0x000fca00078e02ff */
[----:B--2---:R-:W-:-:S14]  /*14c0*/  R2UR UR5, R88 ;  /* 0x00000000580572ca */ /* 0x004fdc00000e0000 */
[----:B------:R-:W2:Y:S01]  /*14d0*/  LDCU UR5, c[0x0][UR5+0x2b0] ;  /* 0x00005600050577ac */ /* 0x000ea20008000800 */
[----:B------:R-:W-:-:S05]  /*14e0*/  CS2R.32 R88, SR_CgaSize ;  /* 0x0000000000587805 */ /* 0x000fca0000008a00 */
[----:B------:R-:W-:-:S05]  /*14f0*/  IMAD R88, R88, -0xa0, RZ ;  /* 0xffffff6058587824 */ /* 0x000fca00078e02ff */
[----:B------:R-:W-:-:S14]  /*1500*/  R2UR UR4, R88 ;  /* 0x00000000580472ca */ /* 0x000fdc00000e0000 */
[----:B------:R-:W3:Y:S01]  /*1510*/  LDCU UR4, c[0x0][UR4+0x2b4] ;  /* 0x00005680040477ac */ /* 0x000ee20008000800 */
[----:B------:R-:W4:Y:S01]  /*1520*/  S2UR UR30, SR_CTAID.Y ;  /* 0x00000000001e79c3 */ /* 0x000f220000002600 */
[----:B------:R-:W-:-:S05]  /*1530*/  CS2R.32 R88, SR_CgaSize ;  /* 0x0000000000587805 */ /* 0x000fca0000008a00 */
[----:B------:R-:W-:-:S05]  /*1540*/  IMAD R88, R88, -0xa0, RZ ;  /* 0xffffff6058587824 */ /* 0x000fca00078e02ff */
[----:B------:R-:W-:-:S14]  /*1550*/  R2UR UR7, R88 ;  /* 0x00000000580772ca */ /* 0x000fdc00000e0000 */
[----:B------:R-:W3:Y:S01]  /*1560*/  LDCU UR7, c[0x0][UR7+0x2a4] ;  /* 0x00005480070777ac */ /* 0x000ee20008000800 */
[----:B------:R-:W-:-:S05]  /*1570*/  CS2R.32 R88, SR_CgaSize ;  /* 0x0000000000587805 */ /* 0x000fca0000008a00 */
[----:B------:R-:W-:-:S05]  /*1580*/  IMAD R88, R88, -0xa0, RZ ;  /* 0xffffff6058587824 */ /* 0x000fca00078e02ff */
[----:B------:R-:W-:-:S14]  /*1590*/  R2UR UR63, R88 ;  /* 0x00000000583f72ca */ /* 0x000fdc00000e0000 */
[----:B------:R-:W3:Y:S01]  /*15a0*/  LDCU UR63, c[0x0][UR63+0x2a0] ;  /* 0x000054003f3f77ac */ /* 0x000ee20008000800 */
[----:B------:R-:W-:Y:S01]  /*15b0*/  UISETP.GT.U32.AND UP0, UPT, UR27, 0xffff, UPT ;  /* 0x0000ffff1b00788c */ /* 0x000fe2000bf04070 */
[----:B------:R-:W3:Y:S01]  /*15c0*/  LDCU UR19, c[0x0][0xb24] ;  /* 0x00016480ff1377ac */ /* 0x000ee20008000800 */
[----:B------:R-:W3:Y:S01]  /*15d0*/  LDCU UR42, c[0x0][0xb24] ;  /* 0x00016480ff2a77ac */ /* 0x000ee20008000800 */
[----:B-1----:R-:W-:Y:S01]  /*15e0*/  I2FP.F32.U32 R3, UR31 ;  /* 0x0000001f00037c45 */ /* 0x002fe20008201000 */
[----:B------:R-:W1:Y:S04]  /*15f0*/  LDCU UR24, c[0x0][0xb30] ;  /* 0x00016600ff1877ac */ /* 0x000e680008000800 */
[----:B--2---:R-:W-:Y:S01]  /*1600*/  FMUL R3, R3, UR5 ;  /* 0x0000000503037c20 */ /* 0x004fe20008400000 */
[----:B------:R-:W-:Y:S01]  /*1610*/  USHF.L.U32 UR23, UR46, 0x8, URZ ;  /* 0x000000082e177899 */ /* 0x000fe200080006ff */
[----:B----4-:R-:W-:Y:S01]  /*1620*/  I2FP.F32.U32 R2, UR30 ;  /* 0x0000001e00027c45 */ /* 0x010fe20008201000 */
[----:B------:R-:W-:-:S03]  /*1630*/  USHF.L.U32 UR47, UR31, 0x6, URZ ;  /* 0x000000061f2f7899 */ /* 0x000fc600080006ff */
[----:B------:R-:W2:Y:S01]  /*1640*/  F2I.U32.TRUNC.NTZ R3, R3 ;  /* 0x0000000300037305 */ /* 0x000ea2000020f000 */
[----:B------:R-:W-:Y:S01]  /*1650*/  USEL UR22, UR27, 0xffff, !UP0 ;  /* 0x0000ffff1b167887 */ /* 0x000fe2000c000000 */
[----:B---3--:R-:W-:-:S06]  /*1660*/  FMUL R2, R2, UR4 ;  /* 0x0000000402027c20 */ /* 0x008fcc0008400000 */
[----:B------:R-:W3:Y:S01]  /*1670*/  F2I.U32.TRUNC.NTZ R2, R2 ;  /* 0x0000000200027305 */ /* 0x000ee2000020f000 */
[----:B--2---:R-:W-:Y:S02]  /*1680*/  R2UR UR4, R3 ;  /* 0x00000000030472ca */ /* 0x004fe400000e0000 */
[----:B------:R-:W-:Y:S02]  /*1690*/  PRMT R3, RZ, 0x7610, R3 ;  /* 0x00007610ff037816 */ /* 0x000fe40000000003 */
[----:B---3--:R-:W-:Y:S02]  /*16a0*/  R2UR UR6, R2 ;  /* 0x00000000020672ca */ /* 0x008fe400000e0000 */
[----:B------:R-:W-:-:S07]  /*16b0*/  PRMT R2, RZ, 0x7610, R2 ;  /* 0x00007610ff027816 */ /* 0x000fce0000000002 */
[----:B------:R-:W-:-:S04]  /*16c0*/  UIADD3 UR5, UPT, UPT, -UR4, URZ, URZ ;  /* 0x000000ff04057290 */ /* 0x000fc8000fffe1ff */
[----:B------:R-:W-:Y:S02]  /*16d0*/  UIMAD UR63, UR63, UR5, UR31 ;  /* 0x000000053f3f72a4 */ /* 0x000fe4000f8e021f */
[----:B------:R-:W-:-:S04]  /*16e0*/  UIADD3 UR4, UPT, UPT, -UR6, URZ, URZ ;  /* 0x000000ff06047290 */ /* 0x000fc8000fffe1ff */
[----:B------:R-:W-:-:S06]  /*16f0*/  UIMAD UR4, UR7, UR4, UR30 ;  /* 0x00000004070472a4 */ /* 0x000fcc000f8e021e */
[----:B------:R-:W-:Y:S01]  /*1700*/  IMAD.U32 R88, RZ, RZ, UR4 ;  /* 0x00000004ff587e24 */ /* 0x000fe2000f8e00ff */
[----:B-1----:R-:W-:Y:S06]  /*1710*/  BRA.U UP5, `(.L_x_18) ;  /* 0x0000000105687547 */ /* 0x002fec000b800000 */
[----:B------:R-:W-:Y:S01]  /*1720*/  R2UR UR4, R88 ;  /* 0x00000000580472ca */ /* 0x000fe200000e0000 */
[----:B------:R-:W-:-:S12]  /*1730*/  ULOP3.LUT UR5, UR63, 0x4, URZ, 0x3c, !UPT ;  /* 0x000000043f057892 */ /* 0x000fd8000f8e3cff */
[----:B------:R-:W-:Y:S02]  /*1740*/  UISETP.NE.AND UP0, UPT, UR4, URZ, UPT ;  /* 0x000000ff0400728c */ /* 0x000fe4000bf05270 */
[----:B------:R-:W-:Y:S02]  /*1750*/  ULOP3.LUT UR4, UR63, 0x2, URZ, 0x3c, !UPT ;  /* 0x000000023f047892 */ /* 0x000fe4000f8e3cff */
[----:B------:R-:W-:-:S04]  /*1760*/  UISETP.GT.U32.AND UP2, UPT, UR63, 0x1, UP0 ;  /* 0x000000013f00788c */ /* 0x000fc80008744070 */
[----:B------:R-:W-:Y:S02]  /*1770*/  USEL UR8, URZ, 0x1, UP2 ;  /* 0x00000001ff087887 */ /* 0x000fe40009000000 */
[----:B------:R-:W-:Y:S02]  /*1780*/  USEL UR7, URZ, 0x2, UP2 ;  /* 0x00000002ff077887 */ /* 0x000fe40009000000 */
[----:B------:R-:W-:Y:S02]  /*1790*/  UISETP.GT.U32.AND UP2, UPT, UR4, 0x1, UP0 ;  /* 0x000000010400788c */ /* 0x000fe40008744070 */
[----:B------:R-:W-:Y:S02]  /*17a0*/  ULOP3.LUT UR4, UR63, 0x6, URZ, 0x3c, !UPT ;  /* 0x000000063f047892 */ /* 0x000fe4000f8e3cff */
[----:B------:R-:W-:Y:S02]  /*17b0*/  USEL UR6, URZ, 0x4, UP2 ;  /* 0x00000004ff067887 */ /* 0x000fe40009000000 */
[----:B------:R-:W-:-:S02]  /*17c0*/  USEL UR9, URZ, 0x8, UP2 ;  /* 0x00000008ff097887 */ /* 0x000fc40009000000 */
[----:B------:R-:W-:Y:S02]  /*17d0*/  UISETP.GT.U32.AND UP2, UPT, UR5, 0x1, UP0 ;  /* 0x000000010500788c */ /* 0x000fe40008744070 */
[----:B------:R-:W-:Y:S02]  /*17e0*/  UISETP.GT.U32.AND UP0, UPT, UR4, 0x1, UP0 ;  /* 0x000000010400788c */ /* 0x000fe40008704070 */
[----:B------:R-:W-:Y:S02]  /*17f0*/  USEL UR4, URZ, 0x10, UP2 ;  /* 0x00000010ff047887 */ /* 0x000fe40009000000 */
[----:B------:R-:W-:Y:S02]  /*1800*/  UIADD3 UR5, UPT, UPT, UR6, UR7, UR8 ;  /* 0x0000000706057290 */ /* 0x000fe4000fffe008 */
[----:B------:R-:W-:Y:S02]  /*1810*/  USEL UR7, URZ, 0x40, UP0 ;  /* 0x00000040ff077887 */ /* 0x000fe40008000000 */
[----:B------:R-:W-:-:S02]  /*1820*/  USEL UR8, URZ, 0x20, UP2 ;  /* 0x00000020ff087887 */ /* 0x000fc40009000000 */
[----:B------:R-:W-:Y:S02]  /*1830*/  UIADD3 UR5, UPT, UPT, UR4, UR5, UR9 ;  /* 0x0000000504057290 */ /* 0x000fe4000fffe009 */
[----:B------:R-:W-:Y:S02]  /*1840*/  ULOP3.LUT UR4, UR63, 0xfffffffe, URZ, 0xc0, !UPT ;  /* 0xfffffffe3f047892 */ /* 0x000fe4000f8ec0ff */
[----:B------:R-:W-:Y:S02]  /*1850*/  USEL UR6, URZ, 0x80, UP0 ;  /* 0x00000080ff067887 */ /* 0x000fe40008000000 */
[----:B------:R-:W-:-:S03]  /*1860*/  UIADD3 UR5, UPT, UPT, UR7, UR5, UR8 ;  /* 0x0000000507057290 */ /* 0x000fc6000fffe008 */
[----:B------:R-:W-:Y:S01]  /*1870*/  UMOV UR7, 0x3 ;  /* 0x0000000300077882 */ /* 0x000fe20000000000 */
[----:B------:R-:W-:Y:S02]  /*1880*/  UIADD3 UR5, UPT, UPT, UR5, UR6, URZ ;  /* 0x0000000605057290 */ /* 0x000fe4000fffe0ff */
[----:B------:R-:W-:-:S04]  /*1890*/  USHF.L.U32 UR4, UR7, UR4, URZ ;  /* 0x0000000407047299 */ /* 0x000fc800080006ff */
[----:B------:R-:W-:Y:S02]  /*18a0*/  MOV R3, UR5 ;  /* 0x0000000500037c02 */ /* 0x000fe40008000f00 */
[----:B------:R-:W-:-:S07]  /*18b0*/  IMAD.U32 R2, RZ, RZ, UR4 ;  /* 0x00000004ff027e24 */ /* 0x000fce000f8e00ff */
.L_x_18:
[----:B------:R-:W1:Y:S01]  /*18c0*/  S2UR UR36, SR_CTAID.Z ;  /* 0x00000000002479c3 */ /* 0x000e620000002700 */
[----:B------:R-:W-:Y:S01]  /*18d0*/  UISETP.GE.AND UP0, UPT, UR19, 0x1, UPT ;  /* 0x000000011300788c */ /* 0x000fe2000bf06270 */
[----:B------:R-:W-:-:S08]  /*18e0*/  UMOV UR25, 0x55 ;  /* 0x0000005500197882 */ /* 0x000fd00000000000 */
[----:B------:R-:W-:Y:S05]  /*18f0*/  BRA.U !UP0, `(.L_x_19) ;  /* 0x0000000108d07547 */ /* 0x000fea000b800000 */
[----:B------:R-:W2:Y:S01]  /*1900*/  LDCU.128 UR12, c[0x0][0xb10] ;  /* 0x00016200ff0c77ac */ /* 0x000ea20008000c00 */
[----:B------:R-:W3:Y:S01]  /*1910*/  LDCU UR6, c[0x0][0x370] ;  /* 0x00006e00ff0677ac */ /* 0x000ee20008000800 */
[----:B------:R-:W4:Y:S01]  /*1920*/  LDCU UR7, c[0x0][0x374] ;  /* 0x00006e80ff0777ac */ /* 0x000f220008000800 */
[----:B------:R-:W1:Y:S01]  /*1930*/  LDCU UR20, c[0x0][0xb0c] ;  /* 0x00016180ff1477ac */ /* 0x000e620008000800 */
[----:B------:R-:W1:Y:S01]  /*1940*/  LDCU UR21, c[0x0][0xb20] ;  /* 0x00016400ff1577ac */ /* 0x000e620008000800 */
[----:B------:R-:W1:Y:S01]  /*1950*/  LDCU.64 UR8, c[0x0][0xb28] ;  /* 0x00016500ff0877ac */ /* 0x000e620008000a00 */
[----:B--2---:R-:W-:Y:S02]  /*1960*/  UISETP.NE.AND UP3, UPT, UR14, 0x1, UPT ;  /* 0x000000010e00788c */ /* 0x004fe4000bf65270 */
[----:B----4-:R-:W-:Y:S02]  /*1970*/  UIMAD.WIDE.U32 UR10, UR7, UR15, URZ ;  /* 0x0000000f070a72a5 */ /* 0x010fe4000f8e00ff */
[----:B---3--:R-:W-:-:S02]  /*1980*/  UIMAD.WIDE.U32 UR16, UR6, UR12, URZ ;  /* 0x0000000c061072a5 */ /* 0x008fc4000f8e00ff */
[----:B-1----:R-:W-:Y:S02]  /*1990*/  UISETP.NE.AND UP0, UPT, UR20, 0x1, UPT ;  /* 0x000000011400788c */ /* 0x002fe4000bf05270 */
[----:B------:R-:W-:Y:S01]  /*19a0*/  UIMAD.WIDE.U32 UR4, UR31, UR12, URZ ;  /* 0x0000000c1f0472a5 */ /* 0x000fe2000f8e00ff */
[----:B------:R-:W-:Y:S02]  /*19b0*/  UMOV UR10, UR11 ;  /* 0x0000000b000a7c82 */ /* 0x000fe40008000000 */
[----:B------:R-:W-:Y:S01]  /*19c0*/  UMOV UR16, UR17 ;  /* 0x0000001100107c82 */ /* 0x000fe20008000000 */
[----:B------:R-:W-:Y:S02]  /*19d0*/  @UP3 USHF.R.U32.HI UR7, URZ, UR21, UR10 ;  /* 0x00000015ff073299 */ /* 0x000fe4000801160a */
[----:B------:R-:W-:Y:S02]  /*19e0*/  UISETP.NE.AND UP2, UPT, UR19, 0x1, UPT ;  /* 0x000000011300788c */ /* 0x000fe4000bf45270 */
[----:B------:R-:W-:-:S02]  /*19f0*/  USHF.R.U32.HI UR5, URZ, UR13, UR5 ;  /* 0x0000000dff057299 */ /* 0x000fc40008011605 */
[----:B------:R-:W-:Y:S02]  /*1a00*/  @UP0 USHF.R.U32.HI UR6, URZ, UR13, UR16 ;  /* 0x0000000dff060299 */ /* 0x000fe40008011610 */
[----:B------:R-:W-:Y:S02]  /*1a10*/  UIMAD.WIDE.U32 UR12, UR30, UR15, URZ ;  /* 0x0000000f1e0c72a5 */ /* 0x000fe4000f8e00ff */
[----:B------:R-:W-:Y:S02]  /*1a20*/  UIMAD.WIDE.U32 UR10, UR7, UR8, URZ ;  /* 0x00000008070a72a5 */ /* 0x000fe4000f8e00ff */
[----:B------:R-:W-:Y:S02]  /*1a30*/  UIMAD.WIDE.U32 UR16, UR6, UR8, URZ ;  /* 0x00000008061072a5 */ /* 0x000fe4000f8e00ff */
[----:B------:R-:W-:Y:S01]  /*1a40*/  USEL UR5, UR31, UR5, !UP0 ;  /* 0x000000051f057287 */ /* 0x000fe2000c000000 */
[----:B------:R-:W-:Y:S02]  /*1a50*/  UMOV UR4, UR13 ;  /* 0x0000000d00047c82 */ /* 0x000fe40008000000 */
[----:B------:R-:W-:Y:S01]  /*1a60*/  UMOV UR10, UR11 ;  /* 0x0000000b000a7c82 */ /* 0x000fe20008000000 */
[----:B------:R-:W-:-:S02]  /*1a70*/  USHF.R.U32.HI UR4, URZ, UR21, UR4 ;  /* 0x00000015ff047299 */ /* 0x000fc40008011604 */
[----:B------:R-:W-:Y:S01]  /*1a80*/  @UP2 USHF.R.U32.HI UR7, URZ, UR9, UR10 ;  /* 0x00000009ff072299 */ /* 0x000fe2000801160a */
[----:B------:R-:W-:Y:S01]  /*1a90*/  UMOV UR16, UR17 ;  /* 0x0000001100107c82 */ /* 0x000fe20008000000 */
[----:B------:R-:W-:Y:S02]  /*1aa0*/  USEL UR4, UR30, UR4, !UP3 ;  /* 0x000000041e047287 */ /* 0x000fe4000d800000 */
[----:B------:R-:W-:Y:S02]  /*1ab0*/  @UP2 USHF.R.U32.HI UR6, URZ, UR9, UR16 ;  /* 0x00000009ff062299 */ /* 0x000fe40008011610 */
[----:B------:R-:W-:Y:S02]  /*1ac0*/  UIMAD UR7, UR7, UR19, URZ ;  /* 0x00000013070772a4 */ /* 0x000fe4000f8e02ff */
[----:B------:R-:W-:Y:S02]  /*1ad0*/  UIMAD UR12, UR6, UR19, URZ ;  /* 0x00000013060c72a4 */ /* 0x000fe4000f8e02ff */
[----:B------:R-:W-:-:S02]  /*1ae0*/  UISETP.GE.AND UP0, UPT, UR4, UR7, UPT ;  /* 0x000000070400728c */ /* 0x000fc4000bf06270 */
[----:B------:R-:W-:Y:S02]  /*1af0*/  UIMAD.WIDE.U32 UR10, UR4, UR8, URZ ;  /* 0x00000008040a72a5 */ /* 0x000fe4000f8e00ff */
[----:B------:R-:W-:Y:S02]  /*1b00*/  UISETP.GE.OR UP0, UPT, UR5, UR12, UP0 ;  /* 0x0000000c0500728c */ /* 0x000fe40008706670 */
[----:B------:R-:W-:Y:S02]  /*1b10*/  UIMAD.WIDE.U32 UR12, UR5, UR8, URZ ;  /* 0x00000008050c72a5 */ /* 0x000fe4000f8e00ff */
[----:B------:R-:W-:Y:S01]  /*1b20*/  UIADD3 UR10, UPT, UPT, -UR4, URZ, URZ ;  /* 0x000000ff040a7290 */ /* 0x000fe2000fffe1ff */
[----:B------:R-:W-:Y:S01]  /*1b30*/  UMOV UR8, UR11 ;  /* 0x0000000b00087c82 */ /* 0x000fe20008000000 */
[----:B------:R-:W-:Y:S02]  /*1b40*/  UIADD3 UR11, UPT, UPT, -UR5, URZ, URZ ;  /* 0x000000ff050b7290 */ /* 0x000fe4000fffe1ff */
[----:B------:R-:W-:-:S03]  /*1b50*/  USHF.R.U32.HI UR8, URZ, UR9, UR8 ;  /* 0x00000009ff087299 */ /* 0x000fc60008011608 */
[----:B------:R-:W-:Y:S01]  /*1b60*/  @!UP0 UMOV UR7, UR13 ;  /* 0x0000000d00078c82 */ /* 0x000fe20008000000 */
[----:B------:R-:W-:Y:S02]  /*1b70*/  UIMAD UR30, UR14, UR10, UR30 ;  /* 0x0000000a0e1e72a4 */ /* 0x000fe4000f8e021e */
[----:B------:R-:W-:Y:S02]  /*1b80*/  USEL UR8, UR4, UR8, !UP2 ;  /* 0x0000000804087287 */ /* 0x000fe4000d000000 */
[----:B------:R-:W-:Y:S02]  /*1b90*/  @!UP0 USHF.R.U32.HI UR7, URZ, UR9, UR7 ;  /* 0x00000009ff078299 */ /* 0x000fe40008011607 */
[----:B------:R-:W-:Y:S02]  /*1ba0*/  UIADD3 UR9, UPT, UPT, -UR8, URZ, URZ ;  /* 0x000000ff08097290 */ /* 0x000fe4000fffe1ff */
[----:B------:R-:W-:Y:S02]  /*1bb0*/  @!UP0 USEL UR7, UR5, UR7, !UP2 ;  /* 0x0000000705078287 */ /* 0x000fe4000d000000 */
[----:B------:R-:W-:-:S02]  /*1bc0*/  UIMAD UR9, UR19, UR9, UR4 ;  /* 0x00000009130972a4 */ /* 0x000fc4000f8e0204 */
[----:B------:R-:W-:Y:S02]  /*1bd0*/  @!UP0 UIADD3 UR8, UPT, UPT, UR8, -UR7, URZ ;  /* 0x8000000708088290 */ /* 0x000fe4000fffe0ff */
[----:B------:R-:W-:Y:S02]  /*1be0*/  @!UP0 UIMAD UR6, UR9, UR6, UR7 ;  /* 0x00000006090682a4 */ /* 0x000fe4000f8e0207 */
[----:B------:R-:W-:Y:S02]  /*1bf0*/  @!UP0 UIMAD UR4, UR8, UR19, UR5 ;  /* 0x00000013080482a4 */ /* 0x000fe4000f8e0205 */
[----:B------:R-:W-:Y:S02]  /*1c00*/  UIMAD UR31, UR20, UR11, UR31 ;  /* 0x0000000b141f72a4 */ /* 0x000fe4000f8e021f */
[----:B------:R-:W-:Y:S01]  /*1c10*/  UIMAD UR30, UR4, UR14, UR30 ;  /* 0x0000000e041e72a4 */ /* 0x000fe2000f8e021e */
[----:B------:R-:W-:Y:S02]  /*1c20*/  @!UP0 UMOV UR5, UR6 ;  /* 0x0000000600058c82 */ /* 0x000fe40008000000 */
[----:B------:R-:W-:-:S12]  /*1c30*/  UIMAD UR31, UR5, UR20, UR31 ;  /* 0x00000014051f72a4 */ /* 0x000fd8000f8e021f */
.L_x_19:
[----:B------:R-:W-:Y:S02]  /*1c40*/  UISETP.NE.AND UP2, UPT, UR24, 0x1, UPT ;  /* 0x000000011800788c */ /* 0x000fe4000bf45270 */
[----:B------:R-:W-:Y:S02]  /*1c50*/  ULOP3.LUT UR22, UR22, 0xffff, URZ, 0xc0, !UPT ;  /* 0x0000ffff16167892 */ /* 0x000fe4000f8ec0ff */
[----:B------:R-:W-:Y:S02]  /*1c60*/  UISETP.NE.AND UP0, UPT, UR18, 0x2, UPT ;  /* 0x000000021200788c */ /* 0x000fe4000bf05270 */
[----:B------:R-:W-:Y:S02]  /*1c70*/  ULOP3.LUT UR23, UR23, 0x600, URZ, 0xc0, !UPT ;  /* 0x0000060017177892 */ /* 0x000fe4000f8ec0ff */
[----:B------:R-:W-:Y:S02]  /*1c80*/  ULOP3.LUT UR47, UR47, 0x40, URZ, 0xc0, !UPT ;  /* 0x000000402f2f7892 */ /* 0x000fe4000f8ec0ff */
[----:B------:R-:W-:Y:S01]  /*1c90*/  USHF.L.U32 UR22, UR25, UR22, URZ ;  /* 0x0000001619167299 */ /* 0x000fe200080006ff */
[----:B------:R-:W-:Y:S11]  /*1ca0*/  BRA.U UP2, `(.L_x_20) ;  /* 0x0000000102407547 */ /* 0x000ff6000b800000 */
[----:B------:R-:W2:Y:S01]  /*1cb0*/  LDCU.128 UR8, c[0x0][0xb10] ;  /* 0x00016200ff0877ac */ /* 0x000ea20008000c00 */
[----:B------:R-:W3:Y:S01]  /*1cc0*/  LDCU UR12, c[0x0][0xb0c] ;  /* 0x00016180ff0c77ac */ /* 0x000ee20008000800 */
[----:B------:R-:W4:Y:S01]  /*1cd0*/  LDCU UR13, c[0x0][0xb20] ;  /* 0x00016400ff0d77ac */ /* 0x000f220008000800 */
[----:B--2---:R-:W-:Y:S02]  /*1ce0*/  UIMAD.WIDE.U32 UR4, UR31, UR8, URZ ;  /* 0x000000081f0472a5 */ /* 0x004fe4000f8e00ff */
[----:B------:R-:W-:Y:S02]  /*1cf0*/  UIMAD.WIDE.U32 UR6, UR30, UR11, URZ ;  /* 0x0000000b1e0672a5 */ /* 0x000fe4000f8e00ff */
[----:B---3--:R-:W-:Y:S02]  /*1d00*/  UISETP.NE.AND UP2, UPT, UR12, 0x1, UPT ;  /* 0x000000010c00788c */ /* 0x008fe4000bf45270 */
[----:B------:R-:W-:-:S03]  /*1d10*/  USHF.R.U32.HI UR5, URZ, UR9, UR5 ;  /* 0x00000009ff057299 */ /* 0x000fc60008011605 */
[----:B------:R-:W-:Y:S01]  /*1d20*/  UMOV UR4, UR7 ;  /* 0x0000000700047c82 */ /* 0x000fe20008000000 */
[----:B------:R-:W-:Y:S02]  /*1d30*/  USEL UR5, UR31, UR5, !UP2 ;  /* 0x000000051f057287 */ /* 0x000fe4000d000000 */
[----:B------:R-:W-:Y:S02]  /*1d40*/  UISETP.NE.AND UP2, UPT, UR10, 0x1, UPT ;  /* 0x000000010a00788c */ /* 0x000fe4000bf45270 */
[----:B----4-:R-:W-:-:S04]  /*1d50*/  USHF.R.U32.HI UR4, URZ, UR13, UR4 ;  /* 0x0000000dff047299 */ /* 0x010fc80008011604 */
[----:B------:R-:W-:-:S04]  /*1d60*/  USEL UR4, UR30, UR4, !UP2 ;  /* 0x000000041e047287 */ /* 0x000fc8000d000000 */
[----:B------:R-:W-:Y:S02]  /*1d70*/  UIADD3 UR6, UPT, UPT, UR5, -UR4, URZ ;  /* 0x8000000405067290 */ /* 0x000fe4000fffe0ff */
[----:B------:R-:W-:Y:S02]  /*1d80*/  UIADD3 UR4, UPT, UPT, -UR5, UR4, URZ ;  /* 0x0000000405047290 */ /* 0x000fe4000fffe1ff */
[----:B------:R-:W-:Y:S02]  /*1d90*/  UIMAD UR30, UR6, UR10, UR30 ;  /* 0x0000000a061e72a4 */ /* 0x000fe4000f8e021e */
[----:B------:R-:W-:-:S12]  /*1da0*/  UIMAD UR31, UR4, UR12, UR31 ;  /* 0x0000000c041f72a4 */ /* 0x000fd8000f8e021f */
.L_x_20:
[----:B------:R-:W-:Y:S05]  /*1db0*/  BRA.U !UP6, `(.L_x_21) ;  /* 0x000000010e0c7547 */ /* 0x000fea000b800000 */
[----:B------:R-:W-:Y:S01]  /*1dc0*/  UCGABAR_WAIT ;  /* 0x0000000000007dc7 */ /* 0x000fe20008000000 */
[----:B------:R-:W-:Y:S01]  /*1dd0*/  CCTL.IVALL ;  /* 0x00000000ff00798f */ /* 0x000fe20002000000 */
[----:B------:R-:W-:Y:S05]  /*1de0*/  BRA `(.L_x_22) ;  /* 0x0000000000047947 */ /* 0x000fea0003800000 */
.L_x_21:
[----:B------:R-:W-:Y:S06]  /*1df0*/  BAR.SYNC.DEFER_BLOCKING 0x0 ;  /* 0x0000000000007b1d */ /* 0x000fec0000010000 */
.L_x_22:
[----:B------:R-:W-:Y:S05]  /*1e00*/  BRA.U UP0, `(.L_x_23) ;  /* 0x0000002d00987547 */ /* 0x000fea000b800000 */
[----:B------:R-:W2:Y:S01]  /*1e10*/  LDCU UR6, c[0x0][0x38c] ;  /* 0x00007180ff0677ac */ /* 0x000ea20008000800 */
[----:B------:R-:W-:Y:S01]  /*1e20*/  PLOP3.LUT P1, PT, PT, PT, UP4, 0x80, 0x8 ;  /* 0x000000000008781c */ /* 0x000fe20003f2f048 */
[----:B------:R-:W-:Y:S01]  /*1e30*/  IMAD.MOV.U32 R12, RZ, RZ, 0x1 ;  /* 0x00000001ff0c7424 */ /* 0x000fe200078e00ff */
[----:B------:R-:W-:Y:S02]  /*1e40*/  ISETP.NE.AND P2, PT, R0, RZ, P3 ;  /* 0x000000ff0000720c */ /* 0x000fe40001f45270 */
[----:B------:R-:W-:Y:S02]  /*1e50*/  CS2R R10, SRZ ;  /* 0x00000000000a7805 */ /* 0x000fe4000001ff00 */
[----:B------:R-:W-:Y:S01]  /*1e60*/  PLOP3.LUT P1, PT, P1, PT, PT, 0x8, 0x80 ;  /* 0x000000000080781c */ /* 0x000fe20000f2e170 */
[----:B------:R-:W-:Y:S01]  /*1e70*/  IMAD.MOV.U32 R9, RZ, RZ, RZ ;  /* 0x000000ffff097224 */ /* 0x000fe200078e00ff */
[----:B------:R-:W3:Y:S01]  /*1e80*/  LDCU UR39, c[0x0][0x370] ;  /* 0x00006e00ff2777ac */ /* 0x000ee20008000800 */
[----:B------:R-:W-:Y:S01]  /*1e90*/  IMAD.MOV.U32 R8, RZ, RZ, 0x1 ;  /* 0x00000001ff087424 */ /* 0x000fe200078e00ff */
[----:B------:R-:W4:Y:S01]  /*1ea0*/  LDCU.64 UR26, c[0x0][0x348] ;  /* 0x00006900ff1a77ac */ /* 0x000f220008000a00 */
[----:B------:R-:W-:Y:S01]  /*1eb0*/  ULEA.HI UR44, UR23, UR47, URZ, 0x1b ;  /* 0x0000002f172c7291 */ /* 0x000fe2000f8fd8ff */
[----:B------:R-:W1:Y:S01]  /*1ec0*/  LDCU UR38, c[0x0][0x374] ;  /* 0x00006e80ff2677ac */ /* 0x000e620008000800 */
[----:B--2---:R-:W-:-:S02]  /*1ed0*/  UIADD3 UR5, UPT, UPT, UR6, 0x1f, URZ ;  /* 0x0000001f06057890 */ /* 0x004fc4000fffe0ff */
[----:B------:R-:W-:Y:S02]  /*1ee0*/  UIADD3 UR48, UPT, UPT, UR6, 0x3e, URZ ;  /* 0x0000003e06307890 */ /* 0x000fe4000fffe0ff */
[----:B------:R-:W-:Y:S01]  /*1ef0*/  USHF.R.S32.HI UR4, URZ, 0x1f, UR5 ;  /* 0x0000001fff047899 */ /* 0x000fe20008011405 */
[----:B------:R-:W-:-:S03]  /*1f00*/  UMOV UR7, URZ ;  /* 0x000000ff00077c82 */ /* 0x000fc60008000000 */
[----:B------:R-:W-:Y:S02]  /*1f10*/  ULEA.HI UR4, UR4, UR5, URZ, 0x5 ;  /* 0x0000000504047291 */ /* 0x000fe4000f8f28ff */
[----:B------:R-:W-:Y:S02]  /*1f20*/  UIADD3 UR5, UPT, UPT, UR6, -0x1, URZ ;  /* 0xffffffff06057890 */ /* 0x000fe4000fffe0ff */
[----:B------:R-:W-:Y:S02]  /*1f30*/  USHF.R.S32.HI UR41, URZ, 0x5, UR4 ;  /* 0x00000005ff297899 */ /* 0x000fe40008011404 */
[----:B------:R-:W-:Y:S02]  /*1f40*/  UISETP.GE.U32.AND UP1, UPT, UR5, -0x3f, UPT ;  /* 0xffffffc10500788c */ /* 0x000fe4000bf26070 */
[----:B------:R-:W-:-:S04]  /*1f50*/  UISETP.LT.U32.AND UP0, UPT, UR41, 0x34, UPT ;  /* 0x000000342900788c */ /* 0x000fc8000bf01070 */
[----:B------:R-:W-:Y:S02]  /*1f60*/  USEL UR40, UR41, 0x34, UP0 ;  /* 0x0000003429287887 */ /* 0x000fe40008000000 */
[----:B------:R-:W-:Y:S02]  /*1f70*/  UISETP.NE.AND UP0, UPT, UR18, URZ, UPT ;  /* 0x000000ff1200728c */ /* 0x000fe4000bf05270 */
[----:B------:R-:W-:Y:S02]  /*1f80*/  UIADD3 UR4, UPT, UPT, UR40, -0x1, URZ ;  /* 0xffffffff28047890 */ /* 0x000fe4000fffe0ff */
[----:B------:R-:W-:Y:S02]  /*1f90*/  @UP1 UIADD3 UR4, UPT, UPT, UR40, URZ, URZ ;  /* 0x000000ff28041290 */ /* 0x000fe4000fffe0ff */
[----:B------:R-:W-:Y:S02]  /*1fa0*/  USEL UR24, UR43, 0x2, UP0 ;  /* 0x000000022b187887 */ /* 0x000fe40008000000 */
[----:B------:R-:W-:-:S02]  /*1fb0*/  UIADD3 UR45, UPT, UPT, UR41, -UR40, URZ ;  /* 0x80000028292d7290 */ /* 0x000fc4000fffe0ff */
[----:B------:R-:W-:Y:S02]  /*1fc0*/  UIADD3 UR28, UPT, UPT, UR4, 0x1, URZ ;  /* 0x00000001041c7890 */ /* 0x000fe4000fffe0ff */
[----:B-1-34-:R-:W-:-:S12]  /*1fd0*/  UIADD3 UR43, UPT, UPT, -UR4, URZ, URZ ;  /* 0x000000ff042b7290 */ /* 0x01afd8000fffe1ff */
.L_x_43:
[----:B------:R-:W-:Y:S01]  /*1fe0*/  UISETP.NE.AND UP0, UPT, UR46, URZ, UPT ;  /* 0x000000ff2e00728c */ /* 0x000fe2000bf05270 */
[----:B-1----:R-:W1:Y:S08]  /*1ff0*/  S2UR UR46, SR_CgaCtaId ;  /* 0x00000000002e79c3 */ /* 0x002e700000008800 */
[----:B------:R-:W-:Y:S05]  /*2000*/  BRA.U UP0, `(.L_x_24) ;  /* 0x0000000100347547 */ /* 0x000fea000b800000 */
[----:B------:R-:W2:Y:S01]  /*2010*/  S2R R0, SR_CgaCtaId ;  /* 0x0000000000007919 */ /* 0x000ea20000008800 */
[----:B------:R-:W-:Y:S02]  /*2020*/  MOV R3, 0x400 ;  /* 0x0000040000037802 */ /* 0x000fe40000000f00 */
[----:B------:R-:W-:Y:S02]  /*2030*/  SHF.L.U32 R2, R8, 0x1f, RZ ;  /* 0x0000001f08027819 */ /* 0x000fe400000006ff */
[----:B--2---:R-:W-:-:S05]  /*2040*/  LEA R0, R0, R3, 0x18 ;  /* 0x0000000300007211 */ /* 0x004fca00078ec0ff */
[----:B------:R-:W-:-:S04]  /*2050*/  IMAD R3, R9, 0x8, R0 ;  /* 0x0000000809037824 */ /* 0x000fc800078e0200 */
[----:B------:R-:W2:Y:S02]  /*2060*/  SYNCS.PHASECHK.TRANS64.TRYWAIT P0, [R3+URZ+0x3e0], R2 ;  /* 0x0003e002030075a7 */ /* 0x000ea400080011ff */
[----:B--2---:R-:W-:Y:S05]  /*2070*/  @!P0 BRA `(.L_x_25) ;  /* 0x0000007c00e88947 */ /* 0x004fea0003800000 */
.L_x_172:
[----:B------:R-:W-:Y:S01]  /*2080*/  VIADD R9, R9, 0x1 ;  /* 0x0000000109097836 */ /* 0x000fe20000000000 */
[----:B------:R2:W-:Y:S04]  /*2090*/  SYNCS.ARRIVE.TRANS64.A1T0 RZ, [R3+URZ+0x3d0], RZ ;  /* 0x0003d0ff03ff79a7 */ /* 0x0005e800081000ff */
[----:B------:R-:W-:-:S04]  /*20a0*/  ISETP.NE.AND P0, PT, R9, 0x2, PT ;  /* 0x000000020900780c */ /* 0x000fc80003f05270 */
[----:B------:R-:W-:Y:S02]  /*20b0*/  SEL R9, R9, RZ, P0 ;  /* 0x000000ff09097207 */ /* 0x000fe40000000000 */
[----:B--2---:R-:W-:-:S04]  /*20c0*/  SEL R3, RZ, 0x1, P0 ;  /* 0x00000001ff037807 */ /* 0x004fc80000000000 */
[----:B------:R-:W-:-:S07]  /*20d0*/  LOP3.LUT R8, R8, R3, RZ, 0x3c, !PT ;  /* 0x0000000308087212 */ /* 0x000fce00078e3cff */
.L_x_24:
[----:B------:R-:W-:Y:S01]  /*20e0*/  UMOV UR6, 0x400 ;  /* 0x0000040000067882 */ /* 0x000fe20000000000 */
[----:B------:R-:W-:Y:S01]  /*20f0*/  UISETP.GE.U32.AND UP0, UPT, UR48, 0x3f, UPT ;  /* 0x0000003f3000788c */ /* 0x000fe2000bf06070 */
[----:B------:R-:W-:Y:S01]  /*2100*/  SHF.L.U32 R0, R12, 0x1f, RZ ;  /* 0x0000001f0c007819 */ /* 0x000fe200000006ff */
[----:B-1----:R-:W-:Y:S02]  /*2110*/  ULEA UR6, UR46, UR6, 0x18 ;  /* 0x000000062e067291 */ /* 0x002fe4000f8ec0ff */
[----:B------:R-:W-:Y:S02]  /*2120*/  ULEA UR11, UR30, UR44, 0x7 ;  /* 0x0000002c1e0b7291 */ /* 0x000fe4000f8e38ff */
[----:B------:R-:W-:Y:S01]  /*2130*/  ULEA UR4, UR7, UR6, 0x3 ;  /* 0x0000000607047291 */ /* 0x000fe2000f8e18ff */
[----:B------:R-:W-:-:S08]  /*2140*/  UMOV UR13, URZ ;  /* 0x000000ff000d7c82 */ /* 0x000fd00008000000 */
[----:B------:R1:W2:Y:S01]  /*2150*/  SYNCS.PHASECHK.TRANS64.TRYWAIT P0, [UR4+0x1a0], R0 ;  /* 0x0001a000ff0075a7 */ /* 0x0002a20008001104 */
[----:B------:R-:W-:-:S04]  /*2160*/  ULEA.HI UR4, UR31, UR31, URZ, 0x1 ;  /* 0x0000001f1f047291 */ /* 0x000fc8000f8f08ff */
[----:B------:R-:W-:-:S04]  /*2170*/  USHF.L.U32 UR4, UR4, 0x6, URZ ;  /* 0x0000000604047899 */ /* 0x000fc800080006ff */
[----:B------:R-:W-:Y:S01]  /*2180*/  ULOP3.LUT UR35, UR47, 0xffffff80, UR4, 0xf8, !UPT ;  /* 0xffffff802f237892 */ /* 0x000fe2000f8ef804 */
[----:B------:R-:W-:Y:S11]  /*2190*/  BRA.U !UP0, `(.L_x_26) ;  /* 0x0000000108c47547 */ /* 0x000ff6000b800000 */
[----:B------:R-:W-:Y:S01]  /*21a0*/  UMOV UR16, UR43 ;  /* 0x0000002b00107c82 */ /* 0x000fe20008000000 */
[----:B------:R-:W-:Y:S01]  /*21b0*/  UMOV UR4, UR7 ;  /* 0x0000000700047c82 */ /* 0x000fe20008000000 */
[----:B------:R-:W-:-:S05]  /*21c0*/  UMOV UR34, URZ ;  /* 0x000000ff00227c82 */ /* 0x000fca0008000000 */
.L_x_32:
[----:B------:R-:W-:Y:S01]  /*21d0*/  ULEA UR33, UR4, UR6, 0x3 ;  /* 0x0000000604217291 */ /* 0x000fe2000f8e18ff */
[----:B------:R-:W-:Y:S01]  /*21e0*/  @P3 MOV R2, 0x2000 ;  /* 0x0000200000023802 */ /* 0x000fe20000000f00 */
[----:B--234-:R-:W-:Y:S10]  /*21f0*/  @P0 BRA `(.L_x_27) ;  /* 0x00000000000c0947 */ /* 0x01cff40003800000 */
[----:B------:R-:W-:-:S04]  /*2200*/  SHF.L.U32 R3, R12, 0x1f, RZ ;  /* 0x0000001f0c037819 */ /* 0x000fc800000006ff */
[----:B------:R-:W2:Y:S02]  /*2210*/  SYNCS.PHASECHK.TRANS64.TRYWAIT P0, [UR33+0x1a0], R3 ;  /* 0x0001a003ff0075a7 */ /* 0x000ea40008001121 */
[----:B--2---:R-:W-:Y:S05]  /*2220*/  @!P0 BRA `(.L_x_28) ;  /* 0x0000007c00908947 */ /* 0x004fea0003800000 */
.L_x_27:
[----:B------:R2:W-:Y:S01]  /*2230*/  @P3 SYNCS.ARRIVE.TRANS64 RZ, [UR33], R2 ;  /* 0x00000002ffff39a7 */ /* 0x0005e20008000021 */
[----:B------:R-:W-:Y:S02]  /*2240*/  ULOP3.LUT UR5, UR24, 0x2, URZ, 0xfc, !UPT ;  /* 0x0000000218057892 */ /* 0x000fe4000f8efcff */
[----:B------:R-:W-:Y:S02]  /*2250*/  UIADD3 UR16, UPT, UPT, UR16, 0x1, URZ ;  /* 0x0000000110107890 */ /* 0x000fe4000fffe0ff */
[----:B------:R-:W-:Y:S02]  /*2260*/  UISETP.NE.AND UP0, UPT, UR5, 0x2, UPT ;  /* 0x000000020500788c */ /* 0x000fe4000bf05270 */
[----:B------:R-:W-:-:S07]  /*2270*/  UISETP.NE.AND UP2, UPT, UR16, 0x1, UPT ;  /* 0x000000011000788c */ /* 0x000fce000bf45270 */
[----:B------:R-:W-:Y:S05]  /*2280*/  BRA.U UP0, `(.L_x_29) ;  /* 0x0000000100047547 */ /* 0x000fea000b800000 */
[----:B------:R-:W-:Y:S05]  /*2290*/  BPT.TRAP 0x1 ;  /* 0x000000040000795c */ /* 0x000fea0000300000 */
.L_x_29:
[----:B------:R-:W-:Y:S04]  /*22a0*/  BSSY.RECONVERGENT B0, `(.L_x_30) ;  /* 0x0000003000007945 */ /* 0x000fe80003800200 */
[----:B------:R-:W-:Y:S05]  /*22b0*/  @!P2 BRA `(.L_x_31) ;  /* 0x000000000004a947 */ /* 0x000fea0003800000 */
[----:B------:R-:W-:Y:S05]  /*22c0*/  BPT.TRAP 0x1 ;  /* 0x000000040000795c */ /* 0x000fea0000300000 */
.L_x_31:
[----:B------:R-:W-:Y:S05]  /*22d0*/  BSYNC.RECONVERGENT B0 ;  /* 0x0000000000007941 */ /* 0x000fea0003800200 */
.L_x_30:
[----:B------:R-:W-:Y:S02]  /*22e0*/  UIADD3 UR5, UPT, UPT, UR4, 0x1, URZ ;  /* 0x0000000104057890 */ /* 0x000fe4000fffe0ff */
[----:B------:R-:W-:Y:S02]  /*22f0*/  USHF.L.U32 UR32, UR4, 0xb, URZ ;  /* 0x0000000b04207899 */ /* 0x000fe400080006ff */
[----:B------:R-:W-:Y:S02]  /*2300*/  UISETP.NE.AND UP0, UPT, UR5, 0x34, UPT ;  /* 0x000000340500788c */ /* 0x000fe4000bf05270 */
[----:B------:R-:W-:Y:S02]  /*2310*/  UIADD3 UR14, UP1, UPT, UR26, 0x80, URZ ;  /* 0x000000801a0e7890 */ /* 0x000fe4000ff3e0ff */
[----:B------:R-:W-:Y:S02]  /*2320*/  USEL UR8, URZ, 0x1, UP0 ;  /* 0x00000001ff087887 */ /* 0x000fe40008000000 */
[----:B------:R-:W-:-:S02]  /*2330*/  USEL UR7, UR5, URZ, UP0 ;  /* 0x000000ff05077287 */ /* 0x000fc40008000000 */
[----:B------:R-:W-:Y:S02]  /*2340*/  UIADD3 UR4, UP0, UPT, UR26, 0x180, URZ ;  /* 0x000001801a047890 */ /* 0x000fe4000ff1e0ff */
[----:B------:R-:W-:Y:S01]  /*2350*/  ULEA UR5, UR7, UR6, 0x3 ;  /* 0x0000000607057291 */ /* 0x000fe2000f8e18ff */
[----:B------:R-:W-:Y:S01]  /*2360*/  LOP3.LUT R12, R12, UR8, RZ, 0x3c, !PT ;  /* 0x000000080c0c7c12 */ /* 0x000fe2000f8e3cff */
[----:B------:R-:W-:Y:S02]  /*2370*/  ULOP3.LUT UR8, UR32, UR23, URZ, 0xfc, !UPT ;  /* 0x0000001720087292 */ /* 0x000fe4000f8efcff */
[----:B------:R-:W-:Y:S01]  /*2380*/  ULOP3.LUT UR33, UR33, 0xfefffff8, URZ, 0xc0, !UPT ;  /* 0xfefffff821217892 */ /* 0x000fe2000f8ec0ff */
[----:B-1----:R-:W-:Y:S01]  /*2390*/  SHF.L.U32 R0, R12, 0x1f, RZ ;  /* 0x0000001f0c007819 */ /* 0x002fe200000006ff */
[----:B------:R-:W-:Y:S02]  /*23a0*/  UIADD3.X UR15, UPT, UPT, URZ, UR27, URZ, UP1, !UPT ;  /* 0x0000001bff0f7290 */ /* 0x000fe40008ffe4ff */
[----:B------:R-:W-:Y:S01]  /*23b0*/  UIADD3 UR32, UPT, UPT, UR6, 0x4600, UR32 ;  /* 0x0000460006207890 */ /* 0x000fe2000fffe020 */
[----:B------:R3:W4:Y:S01]  /*23c0*/  SYNCS.PHASECHK.TRANS64.TRYWAIT P0, [UR5+0x1a0], R0 ;  /* 0x0001a000ff0075a7 */ /* 0x0007220008001105 */
[----:B------:R-:W-:-:S02]  /*23d0*/  UIADD3 UR8, UPT, UPT, UR6, 0x1e600, UR8 ;  /* 0x0001e60006087890 */ /* 0x000fc4000fffe008 */
[----:B------:R-:W-:Y:S02]  /*23e0*/  UIADD3.X UR5, UPT, UPT, URZ, UR27, URZ, UP0, !UPT ;  /* 0x0000001bff057290 */ /* 0x000fe400087fe4ff */
[----:B------:R-:W-:Y:S01]  /*23f0*/  UPRMT UR13, URZ, 0x5410, UR22 ;  /* 0x00005410ff0d7896 */ /* 0x000fe20008000016 */
[----:B------:R-:W-:Y:S01]  /*2400*/  UMOV UR18, 0x0 ;  /* 0x0000000000127882 */ /* 0x000fe20000000000 */
[----:B------:R-:W-:Y:S01]  /*2410*/  UMOV UR19, 0x10000000 ;  /* 0x1000000000137882 */ /* 0x000fe20000000000 */
[----:B------:R-:W-:Y:S01]  /*2420*/  UMOV UR10, UR34 ;  /* 0x00000022000a7c82 */ /* 0x000fe20008000000 */
[----:B------:R-:W-:Y:S01]  /*2430*/  UMOV UR12, UR36 ;  /* 0x00000024000c7c82 */ /* 0x000fe20008000000 */
[----:B------:R-:W-:Y:S01]  /*2440*/  UMOV UR9, UR33 ;  /* 0x0000002100097c82 */ /* 0x000fe20008000000 */
[----:B------:R1:W-:Y:S03]  /*2450*/  UTMALDG.3D.2CTA [UR32], [UR14], desc[UR18] ;  /* 0x000012200e0075b4 */ /* 0x0003e60008211000 */
[----:B------:R2:W-:Y:S01]  /*2460*/  UTMALDG.3D.MULTICAST.2CTA [UR8], [UR4], UR13, desc[UR18] ;  /* 0x00001208040073b4 */ /* 0x0005e2000821180d */
[----:B-1----:R-:W-:Y:S01]  /*2470*/  UIADD3 UR34, UPT, UPT, UR34, 0x20, URZ ;  /* 0x0000002022227890 */ /* 0x002fe2000fffe0ff */
[----:B--2---:R-:W-:Y:S01]  /*2480*/  UMOV UR13, UR28 ;  /* 0x0000001c000d7c82 */ /* 0x004fe20008000000 */
[----:B------:R-:W-:Y:S01]  /*2490*/  UMOV UR4, UR7 ;  /* 0x0000000700047c82 */ /* 0x000fe20008000000 */
[----:B------:R-:W-:Y:S09]  /*24a0*/  BRA.U UP2, `(.L_x_32) ;  /* 0xfffffffd02487547 */ /* 0x000ff2000b83ffff */
.L_x_26:
[----:B------:R-:W-:Y:S01]  /*24b0*/  ULEA UR4, UR7, UR6, 0x3 ;  /* 0x0000000607047291 */ /* 0x000fe2000f8e18ff */
[----:B-1-3--:R-:W-:Y:S01]  /*24c0*/  SHF.L.U32 R0, R12, 0x1f, RZ ;  /* 0x0000001f0c007819 */ /* 0x00afe200000006ff */
[----:B------:R-:W-:Y:S01]  /*24d0*/  @!P1 SYNCS.ARRIVE.TRANS64.A1T0 RZ, [UR6+0x368], RZ ;  /* 0x000368ffffff99a7 */ /* 0x000fe20008100006 */
[----:B------:R-:W-:-:S06]  /*24e0*/  UISETP.GT.AND UP0, UPT, UR41, UR40, UPT ;  /* 0x000000282900728c */ /* 0x000fcc000bf04270 */
[----:B--2-4-:R1:W2:Y:S03]  /*24f0*/  SYNCS.PHASECHK.TRANS64.TRYWAIT P0, [UR4+0x1a0], R0 ;  /* 0x0001a000ff0075a7 */ /* 0x0142a60008001104 */
[----:B------:R-:W-:Y:S05]  /*2500*/  BRA.U !UP0, `(.L_x_33) ;  /* 0x0000000108c47547 */ /* 0x000fea000b800000 */
[----:B------:R-:W-:Y:S01]  /*2510*/  UIADD3 UR25, UPT, UPT, UR45, UR13, URZ ;  /* 0x0000000d2d197290 */ /* 0x000fe2000fffe0ff */
[----:B------:R-:W-:-:S11]  /*2520*/  UMOV UR4, UR7 ;  /* 0x0000000700047c82 */ /* 0x000fd60008000000 */
.L_x_39:
[----:B------:R-:W-:Y:S01]  /*2530*/  ULEA UR17, UR4, UR6, 0x3 ;  /* 0x0000000604117291 */ /* 0x000fe2000f8e18ff */
[----:B--2---:R-:W-:Y:S01]  /*2540*/  @P3 MOV R2, 0x2000 ;  /* 0x0000200000023802 */ /* 0x004fe20000000f00 */
[----:B--2-4-:R-:W-:Y:S10]  /*2550*/  @P0 BRA `(.L_x_34) ;  /* 0x00000000000c0947 */ /* 0x014ff40003800000 */
[----:B------:R-:W-:-:S04]  /*2560*/  SHF.L.U32 R3, R12, 0x1f, RZ ;  /* 0x0000001f0c037819 */ /* 0x000fc800000006ff */
[----:B------:R-:W2:Y:S02]  /*2570*/  SYNCS.PHASECHK.TRANS64.TRYWAIT P0, [UR17+0x1a0], R3 ;  /* 0x0001a003ff0075a7 */ /* 0x000ea40008001111 */
[----:B--2---:R-:W-:Y:S05]  /*2580*/  @!P0 BRA `(.L_x_35) ;  /* 0x0000007800d08947 */ /* 0x004fea0003800000 */
.L_x_34:
[----:B------:R2:W-:Y:S01]  /*2590*/  @P3 SYNCS.ARRIVE.TRANS64 RZ, [UR17], R2 ;  /* 0x00000002ffff39a7 */ /* 0x0005e20008000011 */
[----:B------:R-:W-:-:S04]  /*25a0*/  ULOP3.LUT UR5, UR24, 0x2, URZ, 0xfc, !UPT ;  /* 0x0000000218057892 */ /* 0x000fc8000f8efcff */
[----:B------:R-:W-:-:S09]  /*25b0*/  UISETP.NE.AND UP0, UPT, UR5, 0x2, UPT ;  /* 0x000000020500788c */ /* 0x000fd2000bf05270 */
[----:B------:R-:W-:Y:S05]  /*25c0*/  BRA.U UP0, `(.L_x_36) ;  /* 0x0000000100047547 */ /* 0x000fea000b800000 */
[----:B------:R-:W-:Y:S05]  /*25d0*/  BPT.TRAP 0x1 ;  /* 0x000000040000795c */ /* 0x000fea0000300000 */
.L_x_36:
[----:B------:R-:W-:Y:S04]  /*25e0*/  BSSY.RECONVERGENT B0, `(.L_x_37) ;  /* 0x0000003000007945 */ /* 0x000fe80003800200 */
[----:B------:R-:W-:Y:S05]  /*25f0*/  @!P2 BRA `(.L_x_38) ;  /* 0x000000000004a947 */ /* 0x000fea0003800000 */
[----:B------:R-:W-:Y:S05]  /*2600*/  BPT.TRAP 0x1 ;  /* 0x000000040000795c */ /* 0x000fea0000300000 */
.L_x_38:
[----:B------:R-:W-:Y:S05]  /*2610*/  BSYNC.RECONVERGENT B0 ;  /* 0x0000000000007941 */ /* 0x000fea0003800200 */
.L_x_37:
        /* <DEDUP_REMOVED lines=10> */
[----:B------:R-:W-:Y:S01]  /*26c0*/  USHF.L.U32 UR18, UR13, 0x5, URZ ;  /* 0x000000050d127899 */ /* 0x000fe200080006ff */
[----:B-1----:R-:W-:Y:S01]  /*26d0*/  SHF.L.U32 R0, R12, 0x1f, RZ ;  /* 0x0000001f0c007819 */ /* 0x002fe200000006ff */
[----:B------:R-:W-:Y:S02]  /*26e0*/  ULOP3.LUT UR17, UR17, 0xfefffff8, URZ, 0xc0, !UPT ;  /* 0xfefffff811117892 */ /* 0x000fe4000f8ec0ff */
[----:B------:R-:W-:Y:S01]  /*26f0*/  UIADD3 UR16, UPT, UPT, UR6, 0x4600, UR16 ;  /* 0x0000460006107890 */ /* 0x000fe2000fffe010 */
[----:B------:R3:W4:Y:S01]  /*2700*/  SYNCS.PHASECHK.TRANS64.TRYWAIT P0, [UR5+0x1a0], R0 ;  /* 0x0001a000ff0075a7 */ /* 0x0007220008001105 */
[----:B------:R-:W-:-:S02]  /*2710*/  UIADD3.X UR5, UPT, UPT, URZ, UR27, URZ, UP1, !UPT ;  /* 0x0000001bff057290 */ /* 0x000fc40008ffe4ff */
[----:B------:R-:W-:Y:S02]  /*2720*/  UIADD3 UR8, UPT, UPT, UR6, 0x1e600, UR8 ;  /* 0x0001e60006087890 */ /* 0x000fe4000fffe008 */
[----:B------:R-:W-:Y:S02]  /*2730*/  UPRMT UR21, URZ, 0x5410, UR22 ;  /* 0x00005410ff157896 */ /* 0x000fe40008000016 */
[----:B------:R-:W-:Y:S01]  /*2740*/  UIADD3.X UR15, UPT, UPT, URZ, UR27, URZ, UP0, !UPT ;  /* 0x0000001bff0f7290 */ /* 0x000fe200087fe4ff */
[----:B------:R-:W-:Y:S01]  /*2750*/  UMOV UR30, 0x0 ;  /* 0x00000000001e7882 */ /* 0x000fe20000000000 */
[----:B------:R-:W-:Y:S01]  /*2760*/  UMOV UR31, 0x10000000 ;  /* 0x10000000001f7882 */ /* 0x000fe20000000000 */
[----:B------:R-:W-:Y:S01]  /*2770*/  UMOV UR19, UR35 ;  /* 0x0000002300137c82 */ /* 0x000fe20008000000 */
[----:B------:R-:W-:Y:S01]  /*2780*/  UMOV UR20, UR36 ;  /* 0x0000002400147c82 */ /* 0x000fe20008000000 */
[----:B------:R-:W-:Y:S01]  /*2790*/  UMOV UR12, UR36 ;  /* 0x00000024000c7c82 */ /* 0x000fe20008000000 */
[----:B------:R-:W-:Y:S01]  /*27a0*/  UMOV UR9, UR17 ;  /* 0x0000001100097c82 */ /* 0x000fe20008000000 */
[----:B------:R-:W-:Y:S01]  /*27b0*/  UMOV UR10, UR18 ;  /* 0x00000012000a7c82 */ /* 0x000fe20008000000 */
[----:B------:R1:W-:Y:S01]  /*27c0*/  UTMALDG.3D.2CTA [UR16], [UR4], desc[UR30] ;  /* 0x00001e10040075b4 */ /* 0x0003e20008211000 */
[----:B------:R-:W-:-:S04]  /*27d0*/  UIADD3 UR13, UPT, UPT, UR13, 0x1, URZ ;  /* 0x000000010d0d7890 */ /* 0x000fc8000fffe0ff */
[----:B------:R-:W-:Y:S01]  /*27e0*/  UISETP.NE.AND UP0, UPT, UR13, UR25, UPT ;  /* 0x000000190d00728c */ /* 0x000fe2000bf05270 */
[----:B------:R3:W-:Y:S01]  /*27f0*/  UTMALDG.3D.MULTICAST.2CTA [UR8], [UR14], UR21, desc[UR30] ;  /* 0x00001e080e0073b4 */ /* 0x0007e20008211815 */
[----:B-1----:R-:W-:-:S07]  /*2800*/  UMOV UR4, UR7 ;  /* 0x0000000700047c82 */ /* 0x002fce0008000000 */
[----:B---3--:R-:W-:Y:S05]  /*2810*/  BRA.U UP0, `(.L_x_39) ;  /* 0xfffffffd00447547 */ /* 0x008fea000b83ffff */
.L_x_33:
[C---:B------:R-:W-:Y:S01]  /*2820*/  LEA R3, R11.reuse, UR6, 0x3 ;  /* 0x000000060b037c11 */ /* 0x040fe2000f8e18ff */
[----:B------:R-:W-:Y:S01]  /*2830*/  NOP ;  /* 0x0000000000007918 */ /* 0x000fe20000000000 */
[----:B-1----:R-:W-:Y:S02]  /*2840*/  SHF.L.U32 R0, R10, 0x1f, RZ ;  /* 0x0000001f0a007819 */ /* 0x002fe400000006ff */
[----:B------:R-:W-:Y:S02]  /*2850*/  LEA R5, R11, UR6, 0x4 ;  /* 0x000000060b057c11 */ /* 0x000fe4000f8e20ff */
[----:B--2-4-:R-:W1:Y:S02]  /*2860*/  SYNCS.PHASECHK.TRANS64.TRYWAIT P0, [R3+URZ+0x370], R0 ;  /* 0x00037000030075a7 */ /* 0x014e6400080011ff */
[----:B-1----:R-:W-:Y:S05]  /*2870*/  @!P0 BRA `(.L_x_40) ;  /* 0x00000078002c8947 */ /* 0x002fea0003800000 */
.L_x_175:
[----:B------:R-:W2:Y:S01]  /*2880*/  LDS.128 R4, [R5+0x400] ;  /* 0x0004000005047984 */ /* 0x000ea20000000c00 */
[----:B------:R-:W-:Y:S01]  /*2890*/  UISETP.GE.AND UP0, UPT, UR42, 0x1, UPT ;  /* 0x000000012a00788c */ /* 0x000fe2000bf06270 */
[----:B------:R-:W-:Y:S01]  /*28a0*/  @!PT LDS RZ, [RZ] ;  /* 0x00000000fffff984 */ /* 0x000fe20000000800 */
[----:B------:R-:W-:Y:S01]  /*28b0*/  @!PT LDS RZ, [RZ] ;  /* 0x00000000fffff984 */ /* 0x000fe20000000800 */
[----:B------:R-:W-:Y:S01]  /*28c0*/  @!PT LDS RZ, [RZ] ;  /* 0x00000000fffff984 */ /* 0x000fe20000000800 */
[----:B------:R-:W-:Y:S01]  /*28d0*/  @!PT LDS RZ, [RZ] ;  /* 0x00000000fffff984 */ /* 0x000fe20000000800 */
[----:B------:R3:W-:Y:S06]  /*28e0*/  MEMBAR.ALL.CTA ;  /* 0x0000000000007992 */ /* 0x0007ec0000008000 */
[----:B---3--:R-:W3:Y:S01]  /*28f0*/  FENCE.VIEW.ASYNC.S ;  /* 0x00000000000073c6 */ /* 0x008ee20000000000 */
[----:B--2---:R-:W-:-:S13]  /*2900*/  LOP3.LUT P0, RZ, R6, 0x1, RZ, 0xc0, !PT ;  /* 0x0000000106ff7812 */ /* 0x004fda000780c0ff */
[----:B---3--:R-:W-:Y:S01]  /*2910*/  VOTEU.ANY UP1, P0 ;  /* 0x0000000000ff7886 */ /* 0x008fe20000020100 */
[----:B------:R-:W-:-:S13]  /*2920*/  PLOP3.LUT P0, PT, PT, PT, UP1, 0x80, 0x8 ;  /* 0x000000000008781c */ /* 0x000fda0003f0f018 */
[----:B-1----:R-:W-:Y:S02]  /*2930*/  @P0 LOP3.LUT R0, R5, 0xffff, RZ, 0xc0, !PT ;  /* 0x0000ffff05000812 */ /* 0x002fe400078ec0ff */
[----:B------:R-:W-:Y:S02]  /*2940*/  @P0 MOV R2, R4 ;  /* 0x0000000400020202 */ /* 0x000fe40000000f00 */
[----:B------:R-:W-:Y:S01]  /*2950*/  @P0 R2UR UR5, R0 ;  /* 0x00000000000502ca */ /* 0x000fe200000e0000 */
[----:B------:R-:W-:Y:S01]  /*2960*/  VIADD R0, R3, 0x380 ;  /* 0x0000038003007836 */ /* 0x000fe20000000000 */
[----:B------:R-:W-:Y:S02]  /*2970*/  @P0 SHF.R.U32.HI R4, RZ, 0x10, R5 ;  /* 0x00000010ff040819 */ /* 0x000fe40000011605 */
[----:B------:R-:W-:Y:S02]  /*2980*/  @P0 R2UR UR8, R2 ;  /* 0x00000000020802ca */ /* 0x000fe400000e0000 */
[----:B------:R-:W-:-:S02]  /*2990*/  PRMT R0, RZ, 0x654, R0 ;  /* 0x00000654ff007816 */ /* 0x000fc40000000000 */
[----:B------:R-:W-:Y:S02]  /*29a0*/  @P0 R2UR UR4, R4 ;  /* 0x00000000040402ca */ /* 0x000fe400000e0000 */
[----:B------:R1:W-:Y:S03]  /*29b0*/  SYNCS.ARRIVE.TRANS64.RED.A1T0 RZ, [R0+URZ], RZ ;  /* 0x000000ff00ff79a7 */ /* 0x0003e600081004ff */
[----:B------:R-:W-:-:S04]  /*29c0*/  @UP1 UMOV UR29, UR5 ;  /* 0x00000005001d1c82 */ /* 0x000fc80008000000 */
[----:B------:R-:W-:-:S04]  /*29d0*/  @UP1 UMOV UR37, UR8 ;  /* 0x0000000800251c82 */ /* 0x000fc80008000000 */
[----:B------:R-:W-:Y:S01]  /*29e0*/  @UP1 UMOV UR36, UR4 ;  /* 0x0000000400241c82 */ /* 0x000fe20008000000 */
[----:B------:R-:W-:Y:S05]  /*29f0*/  BRA.U !UP0, `(.L_x_41) ;  /* 0x0000000108d47547 */ /* 0x000fea000b800000 */
[----:B------:R-:W2:Y:S01]  /*2a00*/  LDCU.128 UR12, c[0x0][0xb10] ;  /* 0x00016200ff0c77ac */ /* 0x000ea20008000c00 */
[----:B------:R-:W3:Y:S01]  /*2a10*/  LDCU UR30, c[0x0][0xb20] ;  /* 0x00016400ff1e77ac */ /* 0x000ee20008000800 */
[----:B------:R-:W4:Y:S01]  /*2a20*/  LDCU UR25, c[0x0][0xb0c] ;  /* 0x00016180ff1977ac */ /* 0x000f220008000800 */
[----:B------:R-:W1:Y:S01]  /*2a30*/  LDCU.64 UR10, c[0x0][0xb28] ;  /* 0x00016500ff0a77ac */ /* 0x000e620008000a00 */
[----:B------:R-:W-:Y:S02]  /*2a40*/  UISETP.NE.AND UP3, UPT, UR42, 0x1, UPT ;  /* 0x000000012a00788c */ /* 0x000fe4000bf65270 */
[----:B--2---:R-:W-:Y:S02]  /*2a50*/  UIMAD.WIDE.U32 UR8, UR38, UR15, URZ ;  /* 0x0000000f260872a5 */ /* 0x004fe4000f8e00ff */
[----:B------:R-:W-:Y:S02]  /*2a60*/  UIMAD.WIDE.U32 UR4, UR39, UR12, URZ ;  /* 0x0000000c270472a5 */ /* 0x000fe4000f8e00ff */
[----:B------:R-:W-:-:S02]  /*2a70*/  UISETP.NE.AND UP0, UPT, UR14, 0x1, UPT ;  /* 0x000000010e00788c */ /* 0x000fc4000bf05270 */
[----:B------:R-:W-:Y:S01]  /*2a80*/  UIMAD.WIDE.U32 UR20, UR29, UR15, URZ ;  /* 0x0000000f1d1472a5 */ /* 0x000fe2000f8e00ff */
[----:B------:R-:W-:Y:S02]  /*2a90*/  UMOV UR8, UR9 ;  /* 0x0000000900087c82 */ /* 0x000fe40008000000 */
[----:B------:R-:W-:Y:S01]  /*2aa0*/  UMOV UR4, UR5 ;  /* 0x0000000500047c82 */ /* 0x000fe20008000000 */
[----:B---3--:R-:W-:Y:S02]  /*2ab0*/  USHF.R.U32.HI UR8, URZ, UR30, UR8 ;  /* 0x0000001eff087299 */ /* 0x008fe40008011608 */
[----:B----4-:R-:W-:Y:S02]  /*2ac0*/  UISETP.NE.AND UP2, UPT, UR25, 0x1, UPT ;  /* 0x000000011900788c */ /* 0x010fe4000bf45270 */
[----:B------:R-:W-:Y:S02]  /*2ad0*/  USHF.R.U32.HI UR4, URZ, UR13, UR4 ;  /* 0x0000000dff047299 */ /* 0x000fe40008011604 */
[----:B------:R-:W-:-:S02]  /*2ae0*/  USEL UR5, UR38, UR8, !UP0 ;  /* 0x0000000826057287 */ /* 0x000fc4000c000000 */
[----:B------:R-:W-:Y:S02]  /*2af0*/  USEL UR8, UR39, UR4, !UP2 ;  /* 0x0000000427087287 */ /* 0x000fe4000d000000 */
[----:B-1----:R-:W-:Y:S01]  /*2b00*/  UIMAD.WIDE.U32 UR16, UR5, UR10, URZ ;  /* 0x0000000a051072a5 */ /* 0x002fe2000f8e00ff */
[----:B------:R-:W-:Y:S01]  /*2b10*/  UMOV UR4, UR21 ;  /* 0x0000001500047c82 */ /* 0x000fe20008000000 */
[----:B------:R-:W-:Y:S02]  /*2b20*/  UIMAD.WIDE.U32 UR18, UR37, UR12, URZ ;  /* 0x0000000c251272a5 */ /* 0x000fe4000f8e00ff */
[----:B------:R-:W-:-:S03]  /*2b30*/  UIMAD.WIDE.U32 UR20, UR8, UR10, URZ ;  /* 0x0000000a081472a5 */ /* 0x000fc6000f8e00ff */
[----:B------:R-:W-:Y:S01]  /*2b40*/  UMOV UR16, UR17 ;  /* 0x0000001100107c82 */ /* 0x000fe20008000000 */
[----:B------:R-:W-:Y:S02]  /*2b50*/  USHF.R.U32.HI UR4, URZ, UR30, UR4 ;  /* 0x0000001eff047299 */ /* 0x000fe40008011604 */
[----:B------:R-:W-:Y:S01]  /*2b60*/  @UP3 USHF.R.U32.HI UR5, URZ, UR11, UR16 ;  /* 0x0000000bff053299 */ /* 0x000fe20008011610 */
[----:B------:R-:W-:Y:S01]  /*2b70*/  UMOV UR18, UR19 ;  /* 0x0000001300127c82 */ /* 0x000fe20008000000 */
[----:B------:R-:W-:Y:S01]  /*2b80*/  UMOV UR20, UR21 ;  /* 0x0000001500147c82 */ /* 0x000fe20008000000 */
[----:B------:R-:W-:Y:S02]  /*2b90*/  USHF.R.U32.HI UR13, URZ, UR13, UR18 ;  /* 0x0000000dff0d7299 */ /* 0x000fe40008011612 */
[----:B------:R-:W-:Y:S02]  /*2ba0*/  USEL UR4, UR29, UR4, !UP0 ;  /* 0x000000041d047287 */ /* 0x000fe4000c000000 */
[----:B------:R-:W-:-:S02]  /*2bb0*/  @UP3 USHF.R.U32.HI UR8, URZ, UR11, UR20 ;  /* 0x0000000bff083299 */ /* 0x000fc40008011614 */
[----:B------:R-:W-:Y:S02]  /*2bc0*/  UIMAD UR9, UR42, UR5, URZ ;  /* 0x000000052a0972a4 */ /* 0x000fe4000f8e02ff */
[----:B------:R-:W-:Y:S02]  /*2bd0*/  USEL UR5, UR37, UR13, !UP2 ;  /* 0x0000000d25057287 */ /* 0x000fe4000d000000 */
[----:B------:R-:W-:Y:S02]  /*2be0*/  UIMAD UR12, UR42, UR8, URZ ;  /* 0x000000082a0c72a4 */ /* 0x000fe4000f8e02ff */
[----:B------:R-:W-:Y:S02]  /*2bf0*/  UISETP.GE.AND UP0, UPT, UR4, UR9, UPT ;  /* 0x000000090400728c */ /* 0x000fe4000bf06270 */
[----:B------:R-:W-:Y:S02]  /*2c00*/  UIMAD.WIDE.U32 UR16, UR4, UR10, URZ ;  /* 0x0000000a041072a5 */ /* 0x000fe4000f8e00ff */
[----:B------:R-:W-:-:S02]  /*2c10*/  UISETP.GE.OR UP0, UPT, UR5, UR12, UP0 ;  /* 0x0000000c0500728c */ /* 0x000fc40008706670 */
        /* <DEDUP_REMOVED lines=19> */
.L_x_41:
[----:B------:R-:W2:Y:S02]  /*2d50*/  LDCU UR4, c[0x0][0xb30] ;  /* 0x00016600ff0477ac */ /* 0x000ea40008000800 */
[----:B--2---:R-:W-:-:S09]  /*2d60*/  UISETP.NE.AND UP0, UPT, UR4, 0x1, UPT ;  /* 0x000000010400788c */ /* 0x004fd2000bf05270 */
[----:B------:R-:W-:Y:S05]  /*2d70*/  BRA.U UP0, `(.L_x_42) ;  /* 0x0000000100447547 */ /* 0x000fea000b800000 */
[----:B------:R-:W2:Y:S01]  /*2d80*/  LDCU.128 UR12, c[0x0][0xb10] ;  /* 0x00016200ff0c77ac */ /* 0x000ea20008000c00 */
[----:B------:R-:W3:Y:S01]  /*2d90*/  LDCU UR10, c[0x0][0xb0c] ;  /* 0x00016180ff0a77ac */ /* 0x000ee20008000800 */
[----:B------:R-:W4:Y:S01]  /*2da0*/  LDCU UR11, c[0x0][0xb20] ;  /* 0x00016400ff0b77ac */ /* 0x000f220008000800 */
[----:B--2---:R-:W-:Y:S02]  /*2db0*/  UIMAD.WIDE.U32 UR8, UR37, UR12, URZ ;  /* 0x0000000c250872a5 */ /* 0x004fe4000f8e00ff */
[----:B------:R-:W-:Y:S02]  /*2dc0*/  UIMAD.WIDE.U32 UR4, UR29, UR15, URZ ;  /* 0x0000000f1d0472a5 */ /* 0x000fe4000f8e00ff */
[----:B---3--:R-:W-:Y:S02]  /*2dd0*/  UISETP.NE.AND UP2, UPT, UR10, 0x1, UPT ;  /* 0x000000010a00788c */ /* 0x008fe4000bf45270 */
[----:B------:R-:W-:Y:S01]  /*2de0*/  UISETP.NE.AND UP0, UPT, UR14, 0x1, UPT ;  /* 0x000000010e00788c */ /* 0x000fe2000bf05270 */
[----:B------:R-:W-:-:S02]  /*2df0*/  UMOV UR8, UR9 ;  /* 0x0000000900087c82 */ /* 0x000fc40008000000 */
[----:B------:R-:W-:Y:S01]  /*2e00*/  UMOV UR4, UR5 ;  /* 0x0000000500047c82 */ /* 0x000fe20008000000 */
[----:B------:R-:W-:Y:S02]  /*2e10*/  USHF.R.U32.HI UR13, URZ, UR13, UR8 ;  /* 0x0000000dff0d7299 */ /* 0x000fe40008011608 */
[----:B----4-:R-:W-:Y:S02]  /*2e20*/  USHF.R.U32.HI UR4, URZ, UR11, UR4 ;  /* 0x0000000bff047299 */ /* 0x010fe40008011604 */
[----:B------:R-:W-:Y:S02]  /*2e30*/  USEL UR5, UR37, UR13, !UP2 ;  /* 0x0000000d25057287 */ /* 0x000fe4000d000000 */
[----:B------:R-:W-:-:S04]  /*2e40*/  USEL UR4, UR29, UR4, !UP0 ;  /* 0x000000041d047287 */ /* 0x000fc8000c000000 */
[----:B------:R-:W-:Y:S02]  /*2e50*/  UIADD3 UR8, UPT, UPT, UR5, -UR4, URZ ;  /* 0x8000000405087290 */ /* 0x000fe4000fffe0ff */
[----:B------:R-:W-:Y:S02]  /*2e60*/  UIADD3 UR4, UPT, UPT, -UR5, UR4, URZ ;  /* 0x0000000405047290 */ /* 0x000fe4000fffe1ff */
[----:B------:R-:W-:Y:S02]  /*2e70*/  UIMAD UR29, UR8, UR14, UR29 ;  /* 0x0000000e081d72a4 */ /* 0x000fe4000f8e021d */
[----:B------:R-:W-:-:S12]  /*2e80*/  UIMAD UR37, UR4, UR10, UR37 ;  /* 0x0000000a042572a4 */ /* 0x000fd8000f8e0225 */
.L_x_42:
[----:B------:R-:W-:Y:S01]  /*2e90*/  VIADD R11, R11, 0x1 ;  /* 0x000000010b0b7836 */ /* 0x000fe20000000000 */
[----:B------:R-:W-:Y:S01]  /*2ea0*/  R2UR UR4, R88 ;  /* 0x00000000580472ca */ /* 0x000fe200000e0000 */
[----:B------:R-:W-:Y:S01]  /*2eb0*/  UIADD3 UR31, UPT, UPT, UR37, UR63, URZ ;  /* 0x0000003f251f7290 */ /* 0x000fe2000fffe0ff */
[----:B------:R-:W-:Y:S02]  /*2ec0*/  PLOP3.LUT P1, PT, PT, PT, PT, 0x80, 0x8 ;  /* 0x000000000008781c */ /* 0x000fe40003f2f070 */
[----:B------:R-:W-:-:S04]  /*2ed0*/  ISETP.NE.AND P0, PT, R11, 0x2, PT ;  /* 0x000000020b00780c */ /* 0x000fc80003f05270 */
[----:B------:R-:W-:Y:S02]  /*2ee0*/  SEL R3, RZ, 0x1, P0 ;  /* 0x00000001ff037807 */ /* 0x000fe40000000000 */
[----:B------:R-:W-:Y:S02]  /*2ef0*/  SEL R11, R11, RZ, P0 ;  /* 0x000000ff0b0b7207 */ /* 0x000fe40000000000 */
[----:B------:R-:W-:Y:S01]  /*2f00*/  LOP3.LUT R10, R10, R3, RZ, 0x3c, !PT ;  /* 0x000000030a0a7212 */ /* 0x000fe200078e3cff */
[----:B------:R-:W-:Y:S01]  /*2f10*/  UIADD3 UR30, UPT, UPT, UR29, UR4, URZ ;  /* 0x000000041d1e7290 */ /* 0x000fe2000fffe0ff */
[----:B------:R-:W-:Y:S11]  /*2f20*/  BRA.U UP1, `(.L_x_43) ;  /* 0xfffffff1012c7547 */ /* 0x000ff6000b83ffff */
[----:B------:R-:W-:Y:S01]  /*2f30*/  UIADD3 UR8, UPT, UPT, UR6, 0x1a0, URZ ;  /* 0x000001a006087890 */ /* 0x000fe2000fffe0ff */
[----:B------:R-:W-:-:S03]  /*2f40*/  SHF.L.U32 R3, R12, 0x1f, RZ ;  /* 0x0000001f0c037819 */ /* 0x000fc600000006ff */
[----:B------:R-:W-:-:S09]  /*2f50*/  ULEA UR4, UR7, UR8, 0x3 ;  /* 0x0000000807047291 */ /* 0x000fd2000f8e18ff */
[----:B------:R-:W2:Y:S02]  /*2f60*/  SYNCS.PHASECHK.TRANS64.TRYWAIT P0, [UR4], R3 ;  /* 0x00000003ff0075a7 */ /* 0x000ea40008001104 */
[----:B--2---:R-:W-:Y:S05]  /*2f70*/  @!P0 BRA `(.L_x_44) ;  /* 0x0000007000808947 */ /* 0x004fea0003800000 */
.L_x_177:
[----:B------:R-:W-:-:S04]  /*2f80*/  UIADD3 UR4, UPT, UPT, UR7, 0x1, URZ ;  /* 0x0000000107047890 */ /* 0x000fc8000fffe0ff */
[----:B------:R-:W-:-:S04]  /*2f90*/  UISETP.NE.AND UP0, UPT, UR4, 0x34, UPT ;  /* 0x000000340400788c */ /* 0x000fc8000bf05270 */
[----:B------:R-:W-:Y:S02]  /*2fa0*/  USEL UR6, URZ, 0x1, UP0 ;  /* 0x00000001ff067887 */ /* 0x000fe40008000000 */
[----:B------:R-:W-:-:S04]  /*2fb0*/  USEL UR4, UR4, URZ, UP0 ;  /* 0x000000ff04047287 */ /* 0x000fc80008000000 */
[----:B------:R-:W-:Y:S01]  /*2fc0*/  ULEA UR5, UR4, UR8, 0x3 ;  /* 0x0000000804057291 */ /* 0x000fe2000f8e18ff */
[----:B------:R-:W-:-:S04]  /*2fd0*/  LOP3.LUT R2, R12, UR6, RZ, 0x3c, !PT ;  /* 0x000000060c027c12 */ /* 0x000fc8000f8e3cff */
[----:B-1----:R-:W-:-:S04]  /*2fe0*/  SHF.L.U32 R3, R2, 0x1f, RZ ;  /* 0x0000001f02037819 */ /* 0x002fc800000006ff */
[----:B------:R-:W1:Y:S02]  /*2ff0*/  SYNCS.PHASECHK.TRANS64.TRYWAIT P0, [UR5], R3 ;  /* 0x00000003ff0075a7 */ /* 0x000e640008001105 */
[----:B-1----:R-:W-:Y:S05]  /*3000*/  @!P0 BRA `(.L_x_45) ;  /* 0x0000007000748947 */ /* 0x002fea0003800000 */
.L_x_179:
        /* <DEDUP_REMOVED lines=9> */
.L_x_181:
        /* <DEDUP_REMOVED lines=9> */
.L_x_183:
        /* <DEDUP_REMOVED lines=9> */
.L_x_185:
        /* <DEDUP_REMOVED lines=9> */
.L_x_187:
        /* <DEDUP_REMOVED lines=9> */
.L_x_189:
        /* <DEDUP_REMOVED lines=9> */
.L_x_191:
        /* <DEDUP_REMOVED lines=9> */
.L_x_193:
        /* <DEDUP_REMOVED lines=9> */
.L_x_195:
        /* <DEDUP_REMOVED lines=9> */
.L_x_197:
        /* <DEDUP_REMOVED lines=9> */
.L_x_199:
        /* <DEDUP_REMOVED lines=9> */
.L_x_201:
        /* <DEDUP_REMOVED lines=9> */
.L_x_203:
        /* <DEDUP_REMOVED lines=9> */
.L_x_205:
        /* <DEDUP_REMOVED lines=9> */
.L_x_207:
        /* <DEDUP_REMOVED lines=9> */
.L_x_209:
        /* <DEDUP_REMOVED lines=9> */
.L_x_211:
        /* <DEDUP_REMOVED lines=9> */
.L_x_213:
        /* <DEDUP_REMOVED lines=9> */
.L_x_215:
        /* <DEDUP_REMOVED lines=9> */
.L_x_217:
        /* <DEDUP_REMOVED lines=9> */
.L_x_219:
        /* <DEDUP_REMOVED lines=9> */
.L_x_221:
        /* <DEDUP_REMOVED lines=9> */
.L_x_223:
        /* <DEDUP_REMOVED lines=9> */
.L_x_225:
        /* <DEDUP_REMOVED lines=9> */
.L_x_227:
        /* <DEDUP_REMOVED lines=9> */
.L_x_229:
        /* <DEDUP_REMOVED lines=9> */
.L_x_231:
        /* <DEDUP_REMOVED lines=9> */
.L_x_233:
        /* <DEDUP_REMOVED lines=9> */
.L_x_235:
        /* <DEDUP_REMOVED lines=9> */
.L_x_237:
        /* <DEDUP_REMOVED lines=9> */
.L_x_239:
        /* <DEDUP_REMOVED lines=9> */
.L_x_241:
        /* <DEDUP_REMOVED lines=9> */
.L_x_243:
        /* <DEDUP_REMOVED lines=9> */
.L_x_245:
        /* <DEDUP_REMOVED lines=9> */
.L_x_247:
        /* <DEDUP_REMOVED lines=9> */
.L_x_249:
        /* <DEDUP_REMOVED lines=9> */
.L_x_251:
        /* <DEDUP_REMOVED lines=9> */
.L_x_253:
        /* <DEDUP_REMOVED lines=9> */
.L_x_255:
        /* <DEDUP_REMOVED lines=9> */
.L_x_257:
        /* <DEDUP_REMOVED lines=9> */
.L_x_259:
        /* <DEDUP_REMOVED lines=9> */
.L_x_261:
        /* <DEDUP_REMOVED lines=9> */
.L_x_263:
        /* <DEDUP_REMOVED lines=9> */
.L_x_265:
        /* <DEDUP_REMOVED lines=9> */
.L_x_267:
        /* <DEDUP_REMOVED lines=9> */
.L_x_269:
        /* <DEDUP_REMOVED lines=9> */
.L_x_271:
        /* <DEDUP_REMOVED lines=9> */
.L_x_273:
        /* <DEDUP_REMOVED lines=9> */
.L_x_275:
        /* <DEDUP_REMOVED lines=9> */
.L_x_277:
[----:B------:R-:W-:-:S04]  /*4ba0*/  UIADD3 UR4, UPT, UPT, UR4, 0x1, URZ ;  /* 0x0000000104047890 */ /* 0x000fc8000fffe0ff */
[----:B------:R-:W-:-:S04]  /*4bb0*/  UISETP.NE.AND UP0, UPT, UR4, 0x34, UPT ;  /* 0x000000340400788c */ /* 0x000fc8000bf05270 */
[----:B------:R-:W-:Y:S02]  /*4bc0*/  USEL UR5, URZ, 0x1, UP0 ;  /* 0x00000001ff057887 */ /* 0x000fe40008000000 */
[----:B------:R-:W-:-:S04]  /*4bd0*/  USEL UR4, UR4, URZ, UP0 ;  /* 0x000000ff04047287 */ /* 0x000fc80008000000 */
[----:B------:R-:W-:Y:S01]  /*4be0*/  ULEA UR4, UR4, UR8, 0x3 ;  /* 0x0000000804047291 */ /* 0x000fe2000f8e18ff */
[----:B-1----:R-:W-:-:S04]  /*4bf0*/  LOP3.LUT R3, R2, UR5, RZ, 0x3c, !PT ;  /* 0x0000000502037c12 */ /* 0x002fc8000f8e3cff */
[----:B------:R-:W-:Y:S01]  /*4c00*/  SHF.L.U32 R3, R3, 0x1f, RZ ;  /* 0x0000001f03037819 */ /* 0x000fe200000006ff */
[----:B------:R-:W-:-:S07]  /*4c10*/  IMAD.U32 R0, RZ, RZ, UR4 ;  /* 0x00000004ff007e24 */ /* 0x000fce000f8e00ff */
.L_x_95:
[----:B-1----:R1:W2:Y:S02]  /*4c20*/  SYNCS.PHASECHK.TRANS64.TRYWAIT P0, [R0+URZ], R3 ;  /* 0x00000003000075a7 */ /* 0x0022a400080011ff */
[----:B--2---:R-:W-:Y:S05]  /*4c30*/  @!P0 NANOSLEEP.SYNCS 0x989680 ;  /* 0x009896800000895d */ /* 0x004fea0003900000 */
[----:B------:R-:W2:Y:S02]  /*4c40*/  @!P0 SYNCS.PHASECHK.TRANS64 P0, [R0+URZ], R3 ;  /* 0x00000003000085a7 */ /* 0x000ea400080010ff */
[----:B--2---:R-:W-:Y:S05]  /*4c50*/  @P0 EXIT ;  /* 0x000000000000094d */ /* 0x004fea0003800000 */
[----:B------:R-:W-:Y:S05]  /*4c60*/  BRA `(.L_x_95) ;  /* 0xfffffffc00ec7947 */ /* 0x000fea000383ffff */
.L_x_23:
[----:B------:R-:W-:-:S04]  /*4c70*/  UISETP.NE.AND UP0, UPT, UR46, URZ, UPT ;  /* 0x000000ff2e00728c */ /* 0x000fc8000bf05270 */
[----:B------:R-:W-:-:S09]  /*4c80*/  UISETP.NE.OR UP0, UPT, UR18, 0x1, UP0 ;  /* 0x000000011200788c */ /* 0x000fd20008705670 */
[----:B------:R-:W-:Y:S05]  /*4c90*/  BRA.U UP0, `(.L_x_96) ;  /* 0x0000000500487547 */ /* 0x000fea000b800000 */
[----:B------:R-:W-:Y:S01]  /*4ca0*/  ISETP.GE.U32.AND P2, PT, R0, 0x8, PT ;  /* 0x000000080000780c */ /* 0x000fe20003f46070 */
[----:B------:R-:W-:Y:S01]  /*4cb0*/  IMAD.MOV.U32 R12, RZ, RZ, 0x1 ;  /* 0x00000001ff0c7424 */ /* 0x000fe200078e00ff */
[----:B------:R-:W-:Y:S02]  /*4cc0*/  CS2R R10, SRZ ;  /* 0x00000000000a7805 */ /* 0x000fe4000001ff00 */
[----:B------:R-:W-:Y:S01]  /*4cd0*/  CS2R R8, SRZ ;  /* 0x0000000000087805 */ /* 0x000fe2000001ff00 */
[----:B------:R-:W-:Y:S01]  /*4ce0*/  UMOV UR6, 0x400 ;  /* 0x0000040000067882 */ /* 0x000fe20000000000 */
[----:B------:R-:W-:Y:S01]  /*4cf0*/  UMOV UR5, URZ ;  /* 0x000000ff00057c82 */ /* 0x000fe20008000000 */
[----:B------:R-:W-:-:S12]  /*4d00*/  ULEA UR6, UR46, UR6, 0x18 ;  /* 0x000000062e067291 */ /* 0x000fd8000f8ec0ff */
.L_x_100:
[----:B------:R-:W-:Y:S02]  /*4d10*/  LEA R2, R8, UR6, 0x3 ;  /* 0x0000000608027c11 */ /* 0x000fe4000f8e18ff */
[----:B------:R-:W-:-:S03]  /*4d20*/  SHF.L.U32 R5, R9, 0x1f, RZ ;  /* 0x0000001f09057819 */ /* 0x000fc600000006ff */
[----:B------:R-:W-:Y:S01]  /*4d30*/  VIADD R4, R2, 0x3e0 ;  /* 0x000003e002047836 */ /* 0x000fe20000000000 */
[----:B------:R-:W2:Y:S02]  /*4d40*/  SYNCS.PHASECHK.TRANS64.TRYWAIT P0, [R2+URZ+0x3d0], R5 ;  /* 0x0003d005020075a7 */ /* 0x000ea400080011ff */
[----:B--2---:R-:W-:Y:S05]  /*4d50*/  @!P0 BRA `(.L_x_97) ;  /* 0x0000006400d08947 */ /* 0x004fea0003800000 */
.L_x_278:
[----:B------:R-:W-:Y:S01]  /*4d60*/  ULEA UR4, UR5, UR6, 0x3 ;  /* 0x0000000605047291 */ /* 0x000fe2000f8e18ff */
[----:B------:R-:W-:Y:S02]  /*4d70*/  PRMT R4, RZ, 0x654, R4 ;  /* 0x00000654ff047816 */ /* 0x000fe40000000004 */
[----:B--2---:R-:W-:Y:S01]  /*4d80*/  SHF.L.U32 R5, R12, 0x1f, RZ ;  /* 0x0000001f0c057819 */ /* 0x004fe200000006ff */
[----:B------:R-:W-:Y:S01]  /*4d90*/  UIADD3 UR7, UPT, UPT, UR4, 0x370, URZ ;  /* 0x0000037004077890 */ /* 0x000fe2000fffe0ff */
[----:B------:R2:W-:Y:S05]  /*4da0*/  SYNCS.ARRIVE.TRANS64.RED.A1T0 RZ, [R4+URZ], RZ ;  /* 0x000000ff04ff79a7 */ /* 0x0005ea00081004ff */
[----:B------:R-:W-:Y:S01]  /*4db0*/  IMAD.U32 R7, RZ, RZ, UR7 ;  /* 0x00000007ff077e24 */ /* 0x000fe2000f8e00ff */
[----:B------:R-:W3:Y:S04]  /*4dc0*/  SYNCS.PHASECHK.TRANS64.TRYWAIT P0, [UR4+0x380], R5 ;  /* 0x00038005ff0075a7 */ /* 0x000ee80008001104 */
[----:B------:R-:W-:Y:S01]  /*4dd0*/  PRMT R6, R0, 0x654, R7 ;  /* 0x0000065400067816 */ /* 0x000fe20000000007 */
[----:B--2---:R-:W-:Y:S01]  /*4de0*/  @!P2 IMAD.MOV.U32 R4, RZ, RZ, 0x10 ;  /* 0x00000010ff04a424 */ /* 0x004fe200078e00ff */
[----:B---3--:R-:W-:Y:S06]  /*4df0*/  @!P0 BRA `(.L_x_98) ;  /* 0x0000006400bc8947 */ /* 0x008fec0003800000 */
.L_x_280:
[----:B------:R-:W-:Y:S01]  /*4e00*/  ULEA UR8, UR5, UR6, 0x4 ;  /* 0x0000000605087291 */ /* 0x000fe2000f8e20ff */
[----:B------:R-:W-:Y:S01]  /*4e10*/  SEL R3, R6, R3, !P2 ;  /* 0x0000000306037207 */ /* 0x000fe20005000000 */
[----:B------:R-:W-:Y:S01]  /*4e20*/  UIADD3 UR9, UPT, UPT, UR4, 0x370, URZ ;  /* 0x0000037004097890 */ /* 0x000fe2000fffe0ff */
[----:B--2---:R-:W-:Y:S01]  /*4e30*/  LEA R2, R11, UR6, 0x3 ;  /* 0x000000060b027c11 */ /* 0x004fe2000f8e18ff */
[----:B------:R-:W-:Y:S01]  /*4e40*/  UIADD3 UR8, UPT, UPT, UR8, 0x400, URZ ;  /* 0x0000040008087890 */ /* 0x000fe2000fffe0ff */
[----:B------:R-:W-:Y:S01]  /*4e50*/  SHF.L.U32 R5, R10, 0x1f, RZ ;  /* 0x0000001f0a057819 */ /* 0x000fe200000006ff */
[----:B------:R2:W-:Y:S01]  /*4e60*/  @!P2 SYNCS.ARRIVE.TRANS64.RED RZ, [R3+URZ], R4 ;  /* 0x0000000403ffa9a7 */ /* 0x0005e200080004ff */
[----:B------:R-:W-:Y:S01]  /*4e70*/  UIADD3 UR4, UPT, UPT, UR5, 0x1, URZ ;  /* 0x0000000105047890 */ /* 0x000fe2000fffe0ff */
[----:B------:R-:W-:-:S03]  /*4e80*/  VIADD R8, R8, 0x1 ;  /* 0x0000000108087836 */ /* 0x000fc60000000000 */
[----:B------:R-:W-:Y:S02]  /*4e90*/  UISETP.NE.AND UP0, UPT, UR4, 0x2, UPT ;  /* 0x000000020400788c */ /* 0x000fe4000bf05270 */
[----:B------:R-:W-:Y:S06]  /*4ea0*/  UGETNEXTWORKID.BROADCAST [UR8], [UR9] ;  /* 0x00000000080073ca */ /* 0x000fec0008000100 */
[----:B------:R-:W-:Y:S01]  /*4eb0*/  USEL UR7, URZ, 0x1, UP0 ;  /* 0x00000001ff077887 */ /* 0x000fe20008000000 */
[----:B------:R-:W-:Y:S01]  /*4ec0*/  ISETP.NE.AND P0, PT, R8, 0x2, PT ;  /* 0x000000020800780c */ /* 0x000fe20003f05270 */
[----:B------:R-:W-:Y:S01]  /*4ed0*/  USEL UR5, UR4, URZ, UP0 ;  /* 0x000000ff04057287 */ /* 0x000fe20008000000 */
[----:B------:R-:W3:Y:S03]  /*4ee0*/  SYNCS.PHASECHK.TRANS64.TRYWAIT P1, [R2+URZ+0x370], R5 ;  /* 0x00037005020075a7 */ /* 0x000ee600080211ff */
[----:B------:R-:W-:Y:S01]  /*4ef0*/  LOP3.LUT R12, R12, UR7, RZ, 0x3c, !PT ;  /* 0x000000070c0c7c12 */ /* 0x000fe2000f8e3cff */
[----:B--23--:R-:W-:Y:S07]  /*4f00*/  @!P1 BRA `(.L_x_99) ;  /* 0x0000006400909947 */ /* 0x00cfee0003800000 */
.L_x_281:
[C---:B------:R-:W-:Y:S01]  /*4f10*/  LEA R4, R11.reuse, UR6, 0x4 ;  /* 0x000000060b047c11 */ /* 0x040fe2000f8e20ff */
[----:B--2---:R-:W-:Y:S01]  /*4f20*/  VIADD R2, R2, 0x380 ;  /* 0x0000038002027836 */ /* 0x004fe20000000000 */
[----:B------:R-:W-:Y:S01]  /*4f30*/  SEL R8, R8, RZ, P0 ;  /* 0x000000ff08087207 */ /* 0x000fe20000000000 */
[----:B------:R-:W-:-:S03]  /*4f40*/  VIADD R11, R11, 0x1 ;  /* 0x000000010b0b7836 */ /* 0x000fc60000000000 */
[----:B------:R-:W2:Y:S01]  /*4f50*/  LDS.128 R4, [R4+0x400] ;  /* 0x0004000004047984 */ /* 0x000ea20000000c00 */
[----:B------:R-:W-:Y:S02]  /*4f60*/  PRMT R2, RZ, 0x654, R2 ;  /* 0x00000654ff027816 */ /* 0x000fe40000000002 */
[C---:B------:R-:W-:Y:S01]  /*4f70*/  ISETP.NE.AND P1, PT, R11.reuse, 0x2, PT ;  /* 0x000000020b00780c */ /* 0x040fe20003f25270 */
[----:B------:R-:W-:Y:S01]  /*4f80*/  @!PT LDS RZ, [RZ] ;  /* 0x00000000fffff984 */ /* 0x000fe20000000800 */
[----:B------:R-:W-:Y:S01]  /*4f90*/  @!PT LDS RZ, [RZ] ;  /* 0x00000000fffff984 */ /* 0x000fe20000000800 */
[----:B------:R-:W-:Y:S01]  /*4fa0*/  @!PT LDS RZ, [RZ] ;  /* 0x00000000fffff984 */ /* 0x000fe20000000800 */
[----:B------:R-:W-:Y:S01]  /*4fb0*/  @!PT LDS RZ, [RZ] ;  /* 0x00000000fffff984 */ /* 0x000fe20000000800 */
[----:B------:R3:W-:Y:S06]  /*4fc0*/  MEMBAR.ALL.CTA ;  /* 0x0000000000007992 */ /* 0x0007ec0000008000 */
[----:B---3--:R-:W3:Y:S01]  /*4fd0*/  FENCE.VIEW.ASYNC.S ;  /* 0x00000000000073c6 */ /* 0x008ee20000000000 */
[----:B------:R-:W-:Y:S01]  /*4fe0*/  SEL R11, R11, RZ, P1 ;  /* 0x000000ff0b0b7207 */ /* 0x000fe20000800000 */
[----:B---3--:R3:W-:Y:S01]  /*4ff0*/  SYNCS.ARRIVE.TRANS64.RED.A1T0 RZ, [R2+URZ], RZ ;  /* 0x000000ff02ff79a7 */ /* 0x0087e200081004ff */
[----:B--2---:R-:W-:-:S02]  /*5000*/  LOP3.LUT P3, RZ, R6, 0x1, RZ, 0xc0, !PT ;  /* 0x0000000106ff7812 */ /* 0x004fc4000786c0ff */
[----:B------:R-:W-:-:S04]  /*5010*/  SEL R5, RZ, 0x1, P1 ;  /* 0x00000001ff057807 */ /* 0x000fc80000800000 */
[----:B------:R-:W-:Y:S02]  /*5020*/  LOP3.LUT R10, R10, R5, RZ, 0x3c, !PT ;  /* 0x000000050a0a7212 */ /* 0x000fe400078e3cff */
[----:B---3--:R-:W-:-:S04]  /*5030*/  SEL R2, RZ, 0x1, P0 ;  /* 0x00000001ff027807 */ /* 0x008fc80000000000 */
[----:B------:R-:W-:Y:S01]  /*5040*/  LOP3.LUT R9, R9, R2, RZ, 0x3c, !PT ;  /* 0x0000000209097212 */ /* 0x000fe200078e3cff */
[----:B------:R-:W-:Y:S06]  /*5050*/  @P3 BRA `(.L_x_100) ;  /* 0xfffffffc002c3947 */ /* 0x000fec000383ffff */
[----:B------:R-:W-:Y:S01]  /*5060*/  ULEA UR4, UR5, UR6, 0x3 ;  /* 0x0000000605047291 */ /* 0x000fe2000f8e18ff */
[----:B------:R-:W-:-:S08]  /*5070*/  SHF.L.U32 R3, R12, 0x1f, RZ ;  /* 0x0000001f0c037819 */ /* 0x000fd000000006ff */
[----:B------:R-:W2:Y:S02]  /*5080*/  SYNCS.PHASECHK.TRANS64 P0, [UR4+0x380], R3 ;  /* 0x00038003ff0075a7 */ /* 0x000ea40008001004 */
[----:B--2---:R-:W-:Y:S05]  /*5090*/  @P0 BRA `(.L_x_101) ;  /* 0x0000000000080947 */ /* 0x004fea0003800000 */
[----:B------:R-:W2:Y:S02]  /*50a0*/  SYNCS.PHASECHK.TRANS64.TRYWAIT P0, [UR4+0x380], R3 ;  /* 0x00038003ff0075a7 */ /* 0x000ea40008001104 */
[----:B--2---:R-:W-:Y:S05]  /*50b0*/  @!P0 BRA `(.L_x_102) ;  /* 0x0000006400388947 */ /* 0x004fea0003800000 */
.L_x_101:
[----:B------:R-:W-:-:S04]  /*50c0*/  UIADD3 UR7, UPT, UPT, UR5, 0x1, URZ ;  /* 0x0000000105077890 */ /* 0x000fc8000fffe0ff */
[----:B------:R-:W-:-:S04]  /*50d0*/  UISETP.NE.AND UP0, UPT, UR7, 0x2, UPT ;  /* 0x000000020700788c */ /* 0x000fc8000bf05270 */
[----:B------:R-:W-:Y:S02]  /*50e0*/  USEL UR8, URZ, 0x1, UP0 ;  /* 0x00000001ff087887 */ /* 0x000fe40008000000 */
[----:B------:R-:W-:-:S04]  /*50f0*/  USEL UR7, UR7, URZ, UP0 ;  /* 0x000000ff07077287 */ /* 0x000fc80008000000 */
[----:B------:R-:W-:Y:S01]  /*5100*/  ULEA UR7, UR7, UR6, 0x3 ;  /* 0x0000000607077291 */ /* 0x000fe2000f8e18ff */
[----:B--2---:R-:W-:-:S04]  /*5110*/  LOP3.LUT R3, R12, UR8, RZ, 0x3c, !PT ;  /* 0x000000080c037c12 */ /* 0x004fc8000f8e3cff */
[----:B------:R-:W-:-:S04]  /*5120*/  SHF.L.U32 R0, R3, 0x1f, RZ ;  /* 0x0000001f03007819 */ /* 0x000fc800000006ff */
[----:B------:R-:W2:Y:S02]  /*5130*/  SYNCS.PHASECHK.TRANS64 P0, [UR7+0x380], R0 ;  /* 0x00038000ff0075a7 */ /* 0x000ea40008001007 */
[----:B-12---:R-:W-:Y:S05]  /*5140*/  @P0 EXIT ;  /* 0x000000000000094d */ /* 0x006fea0003800000 */
[----:B------:R-:W-:Y:S02]  /*5150*/  SHF.L.U32 R3, R3, 0x1f, RZ ;  /* 0x0000001f03037819 */ /* 0x000fe400000006ff */
[----:B------:R-:W-:-:S07]  /*5160*/  MOV R0, UR7 ;  /* 0x0000000700007c02 */ /* 0x000fce0008000f00 */
.L_x_103:
[----:B-1----:R1:W2:Y:S02]  /*5170*/  SYNCS.PHASECHK.TRANS64.TRYWAIT P0, [R0+URZ+0x380], R3 ;  /* 0x00038003000075a7 */ /* 0x0022a400080011ff */
[----:B--2---:R-:W-:Y:S05]  /*5180*/  @!P0 NANOSLEEP.SYNCS 0x989680 ;  /* 0x009896800000895d */ /* 0x004fea0003900000 */
[----:B------:R-:W2:Y:S02]  /*5190*/  @!P0 SYNCS.PHASECHK.TRANS64 P0, [R0+URZ+0x380], R3 ;  /* 0x00038003000085a7 */ /* 0x000ea400080010ff */
[----:B--2---:R-:W-:Y:S05]  /*51a0*/  @P0 EXIT ;  /* 0x000000000000094d */ /* 0x004fea0003800000 */
[----:B------:R-:W-:Y:S05]  /*51b0*/  BRA `(.L_x_103) ;  /* 0xfffffffc00ec7947 */ /* 0x000fea000383ffff */
.L_x_96:
[----:B------:R-:W-:Y:S05]  /*51c0*/  BRA.U UP5, `(.L_x_104) ;  /* 0x0000001105847547 */ /* 0x000fea000b800000 */
[----:B------:R-:W-:Y:S01]  /*51d0*/  UMOV UR4, 0x40 ;  /* 0x0000004000047882 */ /* 0x000fe20000000000 */
[----:B------:R-:W-:Y:S01]  /*51e0*/  NOP ;  /* 0x0000000000007918 */ /* 0x000fe20000000000 */
[----:B------:R-:W-:Y:S01]  /*51f0*/  ULEA UR5, UR46, UR4, 0x18 ;  /* 0x000000042e057291 */ /* 0x000fe2000f8ec0ff */
[----:B------:R-:W-:Y:S02]  /*5200*/  UMOV UR6, 0x400 ;  /* 0x0000040000067882 */ /* 0x000fe40000000000 */
[----:B------:R-:W-:-:S06]  /*5210*/  ULEA UR6, UR46, UR6, 0x18 ;  /* 0x000000062e067291 */ /* 0x000fcc000f8ec0ff */
[----:B------:R-:W2:Y:S02]  /*5220*/  LDS.U8 R0, [UR5+0x1c] ;  /* 0x00001c05ff007984 */ /* 0x000ea40008000000 */
[----:B--2---:R-:W-:-:S13]  /*5230*/  ISETP.NE.AND P0, PT, R0, RZ, PT ;  /* 0x000000ff0000720c */ /* 0x004fda0003f05270 */
[----:B------:R-:W-:Y:S05]  /*5240*/  @P0 BRA `(.L_x_105) ;  /* 0x0000000400080947 */ /* 0x000fea0003800000 */
[----:B------:R-:W-:Y:S02]  /*5250*/  UISETP.NE.U32.AND UP1, UPT, UR27, 0x1, UPT ;  /* 0x000000011b00788c */ /* 0x000fe4000bf25070 */
[----:B------:R-:W-:-:S07]  /*5260*/  UIADD3 UR7, UPT, UPT, UR5, 0x8, URZ ;  /* 0x0000000805077890 */ /* 0x000fce000fffe0ff */
[----:B------:R-:W-:Y:S05]  /*5270*/  BRA.U !UP1, `(.L_x_106) ;  /* 0x00000001099c7547 */ /* 0x000fea000b800000 */
[----:B------:R-:W-:Y:S01]  /*5280*/  ELECT P0, URZ, PT ;  /* 0x0000000000ff782f */ /* 0x000fe20003800000 */
[----:B------:R-:W-:-:S12]  /*5290*/  BSSY B0, `(.L_x_106) ;  /* 0x0000025000007945 */ /* 0x000fd80003800000 */
[----:B------:R-:W-:Y:S05]  /*52a0*/  @!P0 BRA `(.L_x_107) ;  /* 0x00000000008c8947 */ /* 0x000fea0003800000 */
[----:B------:R-:W-:-:S05]  /*52b0*/  UMOV UR4, 0x10 ;  /* 0x0000001000047882 */ /* 0x000fca0000000000 */
[----:B------:R-:W-:Y:S04]  /*52c0*/  DEPBAR.LE SB2, 0x36 ;  /* 0x0000ad800000791a */ /* 0x000fe80000000000 */
[----:B------:R-:W2:Y:S02]  /*52d0*/  UTCATOMSWS.2CTA.FIND_AND_SET.ALIGN UP0, UR4, UR4 ;  /* 0x00000004000475e3 */ /* 0x000ea40008200800 */
[----:B--2---:R-:W-:Y:S01]  /*52e0*/  MOV R11, UR4 ;  /* 0x00000004000b7c02 */ /* 0x004fe20008000f00 */
[----:B------:R-:W-:Y:S06]  /*52f0*/  BRA.U UP0, `(.L_x_108) ;  /* 0x0000000100187547 */ /* 0x000fec000b800000 */
.L_x_109:
[----:B------:R-:W-:Y:S05]  /*5300*/  NANOSLEEP 0x64 ;  /* 0x000000640000795d */ /* 0x000fea0003800000 */
[----:B------:R-:W-:-:S05]  /*5310*/  UMOV UR4, 0x10 ;  /* 0x0000001000047882 */ /* 0x000fca0000000000 */
[----:B------:R-:W-:Y:S04]  /*5320*/  DEPBAR.LE SB2, 0x36 ;  /* 0x0000ad800000791a */ /* 0x000fe80000000000 */
[----:B------:R-:W2:Y:S02]  /*5330*/  UTCATOMSWS.2CTA.FIND_AND_SET.ALIGN UP0, UR4, UR4 ;  /* 0x00000004000475e3 */ /* 0x000ea40008200800 */
[----:B--2---:R-:W-:Y:S01]  /*5340*/  MOV R11, UR4 ;  /* 0x00000004000b7c02 */ /* 0x004fe20008000f00 */
[----:B------:R-:W-:Y:S05]  /*5350*/  BRA.U !UP0, `(.L_x_109) ;  /* 0xfffffffd08e87547 */ /* 0x000fea000b83ffff */
.L_x_108:
[----:B------:R-:W2:Y:S01]  /*5360*/  LDS R7, [UR5+0x10] ;  /* 0x00001005ff077984 */ /* 0x000ea20008000800 */
[----:B------:R-:W-:Y:S01]  /*5370*/  IMAD.U32 R5, RZ, RZ, UR6 ;  /* 0x00000006ff057e24 */ /* 0x000fe2000f8e00ff */
[----:B------:R-:W-:-:S03]  /*5380*/  MOV R4, UR28 ;  /* 0x0000001c00047c02 */ /* 0x000fc60008000f00 */
[----:B------:R-:W-:Y:S01]  /*5390*/  VIADD R5, R5, 0x420 ;  /* 0x0000042005057836 */ /* 0x000fe20000000000 */
[----:B--2---:R-:W-:-:S04]  /*53a0*/  SHF.L.U32 R7, R7, 0x1f, RZ ;  /* 0x0000001f07077819 */ /* 0x004fc800000006ff */
[----:B------:R-:W2:Y:S02]  /*53b0*/  SYNCS.PHASECHK.TRANS64.TRYWAIT P0, [UR5+0x8], R7 ;  /* 0x00000807ff0075a7 */ /* 0x000ea40008001105 */
[----:B--2---:R-:W-:Y:S05]  /*53c0*/  @P0 BRA `(.L_x_110) ;  /* 0x0000000000080947 */ /* 0x004fea0003800000 */
[----:B------:R-:W2:Y:S02]  /*53d0*/  SYNCS.PHASECHK.TRANS64.TRYWAIT P0, [UR5+0x8], R7 ;  /* 0x00000807ff0075a7 */ /* 0x000ea40008001105 */
[----:B--2---:R-:W-:Y:S05]  /*53e0*/  @!P0 BRA `(.L_x_111) ;  /* 0x0000006000848947 */ /* 0x004fea0003800000 */
.L_x_110:
[----:B--2---:R-:W-:Y:S01]  /*53f0*/  HFMA2 R0, -RZ, RZ, 0, 5.9604644775390625e-08 ;  /* 0x00000001ff007431 */ /* 0x004fe200000001ff */
[----:B------:R-:W-:Y:S01]  /*5400*/  UPRMT UR4, UR28, 0x654, UR7 ;  /* 0x000006541c047896 */ /* 0x000fe20008000007 */
[----:B------:R-:W-:Y:S01]  /*5410*/  IMAD.MOV.U32 R8, RZ, RZ, 0xffff ;  /* 0x0000ffffff087424 */ /* 0x000fe200078e00ff */
[----:B------:R-:W-:Y:S01]  /*5420*/  PRMT R4, R4, 0x654, R5 ;  /* 0x0000065404047816 */ /* 0x000fe20000000005 */
[----:B------:R-:W-:Y:S02]  /*5430*/  IMAD.MOV.U32 R6, RZ, RZ, 0x4 ;  /* 0x00000004ff067424 */ /* 0x000fe400078e00ff */
[----:B------:R-:W-:Y:S01]  /*5440*/  IMAD.SHL.U32 R9, R11, 0x20, RZ ;  /* 0x000000200b097824 */ /* 0x000fe200078e00ff */
[----:B------:R-:W-:Y:S02]  /*5450*/  MOV R5, UR4 ;  /* 0x0000000400057c02 */ /* 0x000fe40008000f00 */
[-C--:B------:R-:W-:Y:S01]  /*5460*/  SHF.L.U32 R8, R8, R11.reuse, RZ ;  /* 0x0000000b08087219 */ /* 0x080fe200000006ff */
[----:B------:R2:W-:Y:S01]  /*5470*/  SYNCS.ARRIVE.TRANS64.RED RZ, [UR4], R6 ;  /* 0x00000006ffff79a7 */ /* 0x0005e20008000404 */
[----:B------:R-:W-:Y:S01]  /*5480*/  SHF.L.U32 R7, R0, R11, RZ ;  /* 0x0000000b00077219 */ /* 0x000fe200000006ff */
[----:B------:R2:W-:Y:S04]  /*5490*/  STS [UR6+0x420], R9 ;  /* 0x00042009ff007988 */ /* 0x0005e80008000806 */
[----:B------:R2:W-:Y:S04]  /*54a0*/  STAS [R4.64], R11 ;  /* 0x0000000b04007dbd */ /* 0x0005e8000c0008ff */
[----:B------:R2:W-:Y:S04]  /*54b0*/  ATOMS.OR RZ, [UR5+0x14], R8 ;  /* 0x00001408ffff798c */ /* 0x0005e8000b000005 */
[----:B------:R2:W-:Y:S04]  /*54c0*/  ATOMS.OR RZ, [UR5+0x18], R7 ;  /* 0x00001807ffff798c */ /* 0x0005e8000b000005 */
[----:B------:R2:W-:Y:S02]  /*54d0*/  ATOMS.XOR RZ, [UR5+0x10], R0 ;  /* 0x00001000ffff798c */ /* 0x0005e4000b800005 */
.L_x_107:
[----:B-1----:R-:W-:Y:S05]  /*54e0*/  BSYNC B0 ;  /* 0x0000000000007941 */ /* 0x002fea0003800000 */
.L_x_106:
[----:B------:R-:W-:Y:S05]  /*54f0*/  BRA.U UP1, `(.L_x_112) ;  /* 0x00000001016c7547 */ /* 0x000fea000b800000 */
[----:B------:R-:W-:-:S03]  /*5500*/  UMOV UR4, 0xffffffff ;  /* 0xffffffff00047882 */ /* 0x000fc60000000000 */
[----:B------:R-:W-:Y:S05]  /*5510*/  BRA.DIV UR4, `(.L_x_113) ;  /* 0x0000006204507947 */ /* 0x000fea000b800000 */
[----:B------:R-:W-:-:S13]  /*5520*/  ELECT P6, URZ, PT ;  /* 0x0000000000ff782f */ /* 0x000fda00038c0000 */
.L_x_285:
[----:B------:R-:W-:Y:S05]  /*5530*/  @!P6 BRA `(.L_x_112) ;  /* 0x00000000005ce947 */ /* 0x000fea0003800000 */
[----:B--2---:R-:W2:Y:S02]  /*5540*/  LDS R5, [UR5+0x10] ;  /* 0x00001005ff057984 */ /* 0x004ea40008000800 */
[----:B--2---:R-:W-:-:S04]  /*5550*/  SHF.L.U32 R5, R5, 0x1f, RZ ;  /* 0x0000001f05057819 */ /* 0x004fc800000006ff */
[----:B------:R-:W2:Y:S02]  /*5560*/  SYNCS.PHASECHK.TRANS64.TRYWAIT P0, [UR5+0x8], R5 ;  /* 0x00000805ff0075a7 */ /* 0x000ea40008001105 */
[----:B--2---:R-:W-:Y:S05]  /*5570*/  @P0 BRA `(.L_x_114) ;  /* 0x0000000000080947 */ /* 0x004fea0003800000 */
[----:B------:R-:W2:Y:S02]  /*5580*/  SYNCS.PHASECHK.TRANS64.TRYWAIT P0, [UR5+0x8], R5 ;  /* 0x00000805ff0075a7 */ /* 0x000ea40008001105 */
[----:B--2---:R-:W-:Y:S05]  /*5590*/  @!P0 BRA `(.L_x_115) ;  /* 0x0000006000508947 */ /* 0x004fea0003800000 */
.L_x_114:
[----:B------:R-:W3:Y:S01]  /*55a0*/  LDS R7, [UR6+0x420] ;  /* 0x00042006ff077984 */ /* 0x000ee20008000800 */
[----:B--2---:R-:W-:Y:S02]  /*55b0*/  HFMA2 R0, -RZ, RZ, 0, 5.9604644775390625e-08 ;  /* 0x00000001ff007431 */ /* 0x004fe400000001ff */
[----:B------:R-:W-:Y:S01]  /*55c0*/  IMAD.MOV.U32 R4, RZ, RZ, 0xffff ;  /* 0x0000ffffff047424 */ /* 0x000fe200078e00ff */
[----:B------:R-:W-:Y:S01]  /*55d0*/  UPRMT UR4, UR28, 0x654, UR7 ;  /* 0x000006541c047896 */ /* 0x000fe20008000007 */
[----:B---3--:R-:W-:-:S03]  /*55e0*/  IMAD.SHL.U32 R5, R7, 0x20, RZ ;  /* 0x0000002007057824 */ /* 0x008fc600078e00ff */
[-C--:B------:R-:W-:Y:S02]  /*55f0*/  SHF.L.U32 R4, R4, R7.reuse, RZ ;  /* 0x0000000704047219 */ /* 0x080fe400000006ff */
[----:B------:R-:W-:Y:S01]  /*5600*/  SHF.L.U32 R7, R0, R7, RZ ;  /* 0x0000000700077219 */ /* 0x000fe200000006ff */
[----:B------:R3:W-:Y:S04]  /*5610*/  STS [UR6+0x420], R5 ;  /* 0x00042005ff007988 */ /* 0x0007e80008000806 */
[----:B------:R3:W-:Y:S04]  /*5620*/  ATOMS.OR RZ, [UR5+0x14], R4 ;  /* 0x00001404ffff798c */ /* 0x0007e8000b000005 */
[----:B------:R3:W-:Y:S01]  /*5630*/  ATOMS.OR RZ, [UR5+0x18], R7 ;  /* 0x00001807ffff798c */ /* 0x0007e2000b000005 */
[----:B------:R-:W-:Y:S03]  /*5640*/  SYNCS.ARRIVE.TRANS64.RED.A1T0 RZ, [UR4], RZ ;  /* 0x000000ffffff79a7 */ /* 0x000fe60008100404 */
[----:B------:R3:W-:Y:S01]  /*5650*/  ATOMS.XOR RZ, [UR5+0x10], R0 ;  /* 0x00001000ffff798c */ /* 0x0007e2000b800005 */
[----:B------:R-:W-:Y:S05]  /*5660*/  BRA `(.L_x_112) ;  /* 0x0000000000107947 */ /* 0x000fea0003800000 */
.L_x_105:
[----:B------:R-:W-:Y:S02]  /*5670*/  MOV R0, 0xffffffff ;  /* 0xffffffff00007802 */ /* 0x000fe40000000f00 */
[----:B------:R-:W-:-:S03]  /*5680*/  MOV R4, 0x56b0 ;  /* 0x000056b000047802 */ /* 0x000fc60000000f00 */
[----:B------:R2:W-:Y:S04]  /*5690*/  STS [UR6+0x420], R0 ;  /* 0x00042000ff007988 */ /* 0x0005e80008000806 */
[----:B-12--5:R-:W-:Y:S05]  /*56a0*/  CALL.REL.NOINC `($__internal_1_$__cuda_sm10x_tcgen05_guardrail_trap_phase_invalid_during_alloc) ;  /* 0x0000006400987944 */ /* 0x026fea0003c00000 */
.L_x_112:
[----:B------:R-:W-:Y:S05]  /*56b0*/  WARPSYNC.ALL ;  /* 0x0000000000007948 */ /* 0x000fea0003800000 */
[----:B------:R-:W4:Y:S01]  /*56c0*/  S2UR UR4, SR_CgaCtaId ;  /* 0x00000000000479c3 */ /* 0x000f220000008800 */
[----:B------:R-:W-:Y:S01]  /*56d0*/  UMOV UR13, 0x400 ;  /* 0x00000400000d7882 */ /* 0x000fe20000000000 */
[----:B------:R-:W-:-:S06]  /*56e0*/  NOP ;  /* 0x0000000000007918 */ /* 0x000fcc0000000000 */
[----:B------:R-:W-:Y:S06]  /*56f0*/  BAR.ARV 0x6, 0xa0 ;  /* 0x0182800000007b1d */ /* 0x000fec0000002000 */
[----:B------:R-:W1:Y:S01]  /*5700*/  LDCU UR6, c[0x0][0x38c] ;  /* 0x00007180ff0677ac */ /* 0x000e620008000800 */
[----:B------:R-:W-:Y:S01]  /*5710*/  LOP3.LUT R3, R3, 0xffff, RZ, 0xc0, !PT ;  /* 0x0000ffff03037812 */ /* 0x000fe200078ec0ff */
[----:B--2---:R-:W-:Y:S01]  /*5720*/  IMAD.MOV.U32 R9, RZ, RZ, 0x1 ;  /* 0x00000001ff097424 */ /* 0x004fe200078e00ff */
[----:B------:R-:W-:Y:S01]  /*5730*/  LOP3.LUT R2, R2, 0xffff, RZ, 0xc0, !PT ;  /* 0x0000ffff02027812 */ /* 0x000fe200078ec0ff */
[----:B------:R-:W-:Y:S01]  /*5740*/  IMAD.MOV.U32 R8, RZ, RZ, RZ ;  /* 0x000000ffff087224 */ /* 0x000fe200078e00ff */
[----:B------:R-:W-:Y:S01]  /*5750*/  R2UR UR16, R3 ;  /* 0x00000000031072ca */ /* 0x000fe200000e0000 */
[----:B------:R-:W-:Y:S01]  /*5760*/  UMOV UR20, URZ ;  /* 0x000000ff00147c82 */ /* 0x000fe20008000000 */
[----:B------:R-:W-:-:S02]  /*5770*/  R2UR UR24, R2 ;  /* 0x00000000021872ca */ /* 0x000fc400000e0000 */
[----:B------:R-:W-:Y:S01]  /*5780*/  CS2R R2, SRZ ;  /* 0x0000000000027805 */ /* 0x000fe2000001ff00 */
[----:B------:R-:W-:Y:S01]  /*5790*/  UMOV UR10, URZ ;  /* 0x000000ff000a7c82 */ /* 0x000fe20008000000 */
[----:B----4-:R-:W-:Y:S02]  /*57a0*/  ULEA UR13, UR4, UR13, 0x18 ;  /* 0x0000000d040d7291 */ /* 0x010fe4000f8ec0ff */
[----:B------:R-:W-:Y:S02]  /*57b0*/  UISETP.NE.AND UP3, UPT, UR27, URZ, UPT ;  /* 0x000000ff1b00728c */ /* 0x000fe4000bf65270 */
[----:B------:R-:W-:Y:S02]  /*57c0*/  UIADD3 UR5, UPT, UPT, UR13, 0x4600, URZ ;  /* 0x000046000d057890 */ /* 0x000fe4000fffe0ff */
[----:B------:R-:W-:Y:S02]  /*57d0*/  UIADD3 UR4, UPT, UPT, UR13, 0x1e600, URZ ;  /* 0x0001e6000d047890 */ /* 0x000fe4000fffe0ff */
[----:B-1----:R-:W-:Y:S01]  /*57e0*/  UIADD3 UR6, UPT, UPT, UR6, 0x1f, URZ ;  /* 0x0000001f06067890 */ /* 0x002fe2000fffe0ff */
[----:B---3--:R-:W1:Y:S01]  /*57f0*/  LDS R0, [UR13+0x420] ;  /* 0x0004200dff007984 */ /* 0x008e620008000800 */
[----:B------:R-:W-:-:S02]  /*5800*/  USHF.R.U32.HI UR5, URZ, 0x4, UR5 ;  /* 0x00000004ff057899 */ /* 0x000fc40008011605 */
[----:B------:R-:W-:Y:S02]  /*5810*/  USHF.R.S32.HI UR21, URZ, 0x1f, UR6 ;  /* 0x0000001fff157899 */ /* 0x000fe40008011406 */
[----:B------:R-:W-:Y:S02]  /*5820*/  USHF.R.U32.HI UR4, URZ, 0x4, UR4 ;  /* 0x00000004ff047899 */ /* 0x000fe40008011604 */
[----:B------:R-:W-:Y:S02]  /*5830*/  ULEA.HI UR21, UR21, UR6, URZ, 0x5 ;  /* 0x0000000615157291 */ /* 0x000fe4000f8f28ff */
[----:B------:R-:W-:Y:S02]  /*5840*/  ULOP3.LUT UR5, UR5, 0x3fff, URZ, 0xc0, !UPT ;  /* 0x00003fff05057892 */ /* 0x000fe4000f8ec0ff */
[----:B------:R-:W-:Y:S02]  /*5850*/  USHF.R.S32.HI UR21, URZ, 0x5, UR21 ;  /* 0x00000005ff157899 */ /* 0x000fe40008011415 */
[----:B------:R-:W-:-:S02]  /*5860*/  ULOP3.LUT UR18, UR4, 0x3fff, URZ, 0xc0, !UPT ;  /* 0x00003fff04127892 */ /* 0x000fc4000f8ec0ff */
[----:B------:R-:W-:Y:S02]  /*5870*/  UISETP.LT.AND UP0, UPT, UR21, 0x1, UPT ;  /* 0x000000011500788c */ /* 0x000fe4000bf01270 */
[----:B------:R-:W-:Y:S02]  /*5880*/  ULOP3.LUT UR17, UR5, 0x10000, URZ, 0xfc, !UPT ;  /* 0x0001000005117892 */ /* 0x000fe4000f8efcff */
[----:B------:R-:W-:Y:S02]  /*5890*/  ULOP3.LUT UR18, UR18, 0x10000, URZ, 0xfc, !UPT ;  /* 0x0001000012127892 */ /* 0x000fe4000f8efcff */
[----:B------:R-:W-:Y:S01]  /*58a0*/  USEL UR25, UR21, 0x1, !UP0 ;  /* 0x0000000115197887 */ /* 0x000fe2000c000000 */
[----:B------:R-:W-:Y:S01]  /*58b0*/  UMOV UR11, URZ ;  /* 0x000000ff000b7c82 */ /* 0x000fe20008000000 */
[----:B------:R-:W-:Y:S01]  /*58c0*/  UMOV UR22, 0x0 ;  /* 0x0000000000167882 */ /* 0x000fe20000000000 */
[----:B------:R-:W-:Y:S01]  /*58d0*/  UMOV UR23, 0x8200010 ;  /* 0x0820001000177882 */ /* 0x000fe20000000000 */
[----:B-1----:R-:W-:-:S15]  /*58e0*/  R2UR UR26, R0 ;  /* 0x00000000001a72ca */ /* 0x002fde00000e0000 */
.L_x_123:
[C---:B------:R-:W-:Y:S02]  /*58f0*/  LEA R0, R8.reuse, UR13, 0x3 ;  /* 0x0000000d08007c11 */ /* 0x040fe4000f8e18ff */
[----:B------:R-:W-:Y:S02]  /*5900*/  SHF.L.U32 R5, R3, 0x1f, RZ ;  /* 0x0000001f03057819 */ /* 0x000fe400000006ff */
[----:B------:R-:W-:Y:S02]  /*5910*/  LEA R4, R8, UR13, 0x4 ;  /* 0x0000000d08047c11 */ /* 0x000fe4000f8e20ff */
[----:B------:R-:W1:Y:S02]  /*5920*/  SYNCS.PHASECHK.TRANS64.TRYWAIT P0, [R0+URZ+0x370], R5 ;  /* 0x00037005000075a7 */ /* 0x000e6400080011ff */
[----:B-1-3--:R-:W-:Y:S05]  /*5930*/  @!P0 BRA `(.L_x_116) ;  /* 0x0000005c00808947 */ /* 0x00afea0003800000 */
.L_x_286:
[----:B-1----:R-:W1:Y:S01]  /*5940*/  LDS.128 R4, [R4+0x400] ;  /* 0x0004000004047984 */ /* 0x002e620000000c00 */
[----:B------:R-:W-:Y:S02]  /*5950*/  VIADD R0, R0, 0x380 ;  /* 0x0000038000007836 */ /* 0x000fe40000000000 */
[----:B------:R-:W-:Y:S01]  /*5960*/  VIADD R8, R8, 0x1 ;  /* 0x0000000108087836 */ /* 0x000fe20000000000 */
[----:B------:R-:W-:Y:S01]  /*5970*/  @!PT LDS RZ, [RZ] ;  /* 0x00000000fffff984 */ /* 0x000fe20000000800 */
[----:B------:R-:W-:Y:S01]  /*5980*/  @!PT LDS RZ, [RZ] ;  /* 0x00000000fffff984 */ /* 0x000fe20000000800 */
[----:B------:R-:W-:Y:S01]  /*5990*/  @!PT LDS RZ, [RZ] ;  /* 0x00000000fffff984 */ /* 0x000fe20000000800 */
[----:B------:R-:W-:Y:S01]  /*59a0*/  @!PT LDS RZ, [RZ] ;  /* 0x00000000fffff984 */ /* 0x000fe20000000800 */
[----:B------:R2:W-:Y:S06]  /*59b0*/  MEMBAR.ALL.CTA ;  /* 0x0000000000007992 */ /* 0x0005ec0000008000 */
[----:B--2---:R-:W2:Y:S01]  /*59c0*/  FENCE.VIEW.ASYNC.S ;  /* 0x00000000000073c6 */ /* 0x004ea20000000000 */
[----:B------:R-:W-:-:S04]  /*59d0*/  PRMT R0, RZ, 0x654, R0 ;  /* 0x00000654ff007816 */ /* 0x000fc80000000000 */
[----:B--2---:R2:W-:Y:S01]  /*59e0*/  SYNCS.ARRIVE.TRANS64.RED.A1T0 RZ, [R0+URZ], RZ ;  /* 0x000000ff00ff79a7 */ /* 0x0045e200081004ff */
[----:B-1----:R-:W-:Y:S01]  /*59f0*/  LOP3.LUT P1, RZ, R6, 0x1, RZ, 0xc0, !PT ;  /* 0x0000000106ff7812 */ /* 0x002fe2000782c0ff */
[----:B--2---:R-:W-:-:S12]  /*5a00*/  BRA.U UP3, `(.L_x_117) ;  /* 0x0000000103cc7547 */ /* 0x004fd8000b800000 */
[----:B------:R-:W1:Y:S01]  /*5a10*/  LDCU UR4, c[0x0][0x38c] ;  /* 0x00007180ff0477ac */ /* 0x000e620008000800 */
[----:B------:R-:W-:Y:S02]  /*5a20*/  PLOP3.LUT P2, PT, PT, PT, PT, 0x80, 0x8 ;  /* 0x000000000008781c */ /* 0x000fe40003f4f070 */
[----:B------:R-:W-:Y:S01]  /*5a30*/  SHF.L.U32 R5, R9, 0x1f, RZ ;  /* 0x0000001f09057819 */ /* 0x000fe200000006ff */
[----:B------:R-:W-:Y:S02]  /*5a40*/  ULEA UR19, UR20, UR13, 0x3 ;  /* 0x0000000d14137291 */ /* 0x000fe4000f8e18ff */
[----:B-1----:R-:W-:-:S06]  /*5a50*/  UISETP.GE.AND UP0, UPT, UR4, 0x1, UPT ;  /* 0x000000010400788c */ /* 0x002fcc000bf06270 */
[----:B------:R-:W-:-:S05]  /*5a60*/  PLOP3.LUT P0, PT, PT, PT, UP0, 0x80, 0x8 ;  /* 0x000000000008781c */ /* 0x000fca0003f0f008 */
[----:B------:R-:W-:-:S08]  /*5a70*/  @UP0 ULEA UR4, UR10, UR13, 0x3 ;  /* 0x0000000d0a040291 */ /* 0x000fd0000f8e18ff */
[----:B------:R-:W-:-:S04]  /*5a80*/  @P0 SHF.L.U32 R0, R2, 0x1f, RZ ;  /* 0x0000001f02000819 */ /* 0x000fc800000006ff */
[----:B------:R1:W2:Y:S01]  /*5a90*/  @P0 SYNCS.PHASECHK.TRANS64.TRYWAIT P2, [UR4], R0 ;  /* 0x00000000ff0005a7 */ /* 0x0002a20008041104 */
[----:B------:R-:W3:Y:S02]  /*5aa0*/  SYNCS.PHASECHK.TRANS64.TRYWAIT P0, [UR19+0x3b0], R5 ;  /* 0x0003b005ff0075a7 */ /* 0x000ee40008001113 */
[----:B-123--:R-:W-:Y:S05]  /*5ab0*/  @!P0 BRA `(.L_x_118) ;  /* 0x0000005c00348947 */ /* 0x00efea0003800000 */
.L_x_288:
[----:B------:R-:W-:Y:S01]  /*5ac0*/  UMOV UR14, UR11 ;  /* 0x0000000b000e7c82 */ /* 0x000fe20008000000 */
[----:B------:R-:W-:Y:S05]  /*5ad0*/  BRA.U !UP0, `(.L_x_119) ;  /* 0x0000000108887547 */ /* 0x000fea000b800000 */
[----:B------:R-:W-:Y:S02]  /*5ae0*/  UIADD3 UR14, UPT, UPT, UR25, UR11, URZ ;  /* 0x0000000b190e7290 */ /* 0x000fe4000fffe0ff */
[----:B------:R-:W-:Y:S02]  /*5af0*/  ULEA UR15, UR20, UR26, 0x6 ;  /* 0x0000001a140f7291 */ /* 0x000fe4000f8e30ff */
[----:B------:R-:W-:Y:S01]  /*5b00*/  UPLOP3.LUT UP2, UPT, UPT, UPT, UPT, 0x40, 0x4 ;  /* 0x000000000004789c */ /* 0x000fe20003f4e870 */
[----:B------:R-:W-:Y:S01]  /*5b10*/  UMOV UR12, UR21 ;  /* 0x00000015000c7c82 */ /* 0x000fe20008000000 */
[----:B------:R-:W-:-:S09]  /*5b20*/  UMOV UR5, UR10 ;  /* 0x0000000a00057c82 */ /* 0x000fd20008000000 */
.L_x_122:
[----:B--2---:R-:W-:Y:S01]  /*5b30*/  ULEA UR6, UR5, UR13, 0x3 ;  /* 0x0000000d05067291 */ /* 0x004fe2000f8e18ff */
[----:B---3--:R-:W-:Y:S11]  /*5b40*/  @P2 BRA `(.L_x_120) ;  /* 0x00000000000c2947 */ /* 0x008ff60003800000 */
[----:B-1----:R-:W-:Y:S04]  /*5b50*/  SHF.L.U32 R5, R2, 0x1f, RZ ;  /* 0x0000001f02057819 */ /* 0x002fe800000006ff */
[----:B------:R-:W1:Y:S02]  /*5b60*/  SYNCS.PHASECHK.TRANS64.TRYWAIT P0, [UR6], R5 ;  /* 0x00000005ff0075a7 */ /* 0x000e640008001106 */
[----:B-1----:R-:W-:Y:S05]  /*5b70*/  @!P0 BRA `(.L_x_121) ;  /* 0x0000005c001c8947 */ /* 0x002fea0003800000 */
.L_x_120:
[----:B------:R-:W-:Y:S01]  /*5b80*/  UISETP.NE.AND UP0, UPT, UR12, 0x1, UPT ;  /* 0x000000010c00788c */ /* 0x000fe2000bf05270 */
[----:B------:R-:W-:Y:S01]  /*5b90*/  PLOP3.LUT P2, PT, PT, PT, PT, 0x80, 0x8 ;  /* 0x000000000008781c */ /* 0x000fe20003f4f070 */
[----:B------:R-:W-:Y:S02]  /*5ba0*/  UIADD3 UR4, UPT, UPT, UR5, 0x1, URZ ;  /* 0x0000000105047890 */ /* 0x000fe4000fffe0ff */
[----:B------:R-:W-:Y:S02]  /*5bb0*/  ULEA UR8, UR5, UR18, 0x7 ;  /* 0x0000001205087291 */ /* 0x000fe4000f8e38ff */
[----:B------:R-:W-:Y:S01]  /*5bc0*/  UISETP.NE.AND UP1, UPT, UR4, 0x34, UPT ;  /* 0x000000340400788c */ /* 0x000fe2000bf25270 */
[----:B------:R-:W-:Y:S01]  /*5bd0*/  PLOP3.LUT P0, PT, PT, PT, UP0, 0x80, 0x8 ;  /* 0x000000000008781c */ /* 0x000fe20003f0f008 */
[----:B------:R-:W-:Y:S02]  /*5be0*/  UIADD3 UR11, UPT, UPT, UR11, 0x1, URZ ;  /* 0x000000010b0b7890 */ /* 0x000fe4000fffe0ff */
[----:B------:R-:W-:Y:S02]  /*5bf0*/  USEL UR7, URZ, 0x1, UP1 ;  /* 0x00000001ff077887 */ /* 0x000fe40008800000 */
[----:B------:R-:W-:Y:S01]  /*5c00*/  USEL UR10, UR4, URZ, UP1 ;  /* 0x000000ff040a7287 */ /* 0x000fe20008800000 */
[----:B------:R-:W-:Y:S01]  /*5c10*/  UMOV UR9, 0xc0004010 ;  /* 0xc000401000097882 */ /* 0x000fe20000000000 */
[----:B------:R-:W-:Y:S02]  /*5c20*/  UIADD3 UR12, UPT, UPT, UR12, -0x1, URZ ;  /* 0xffffffff0c0c7890 */ /* 0x000fe4000fffe0ff */
[----:B------:R-:W-:Y:S01]  /*5c30*/  LOP3.LUT R2, R2, UR7, RZ, 0x3c, !PT ;  /* 0x0000000702027c12 */ /* 0x000fe2000f8e3cff */
[----:B------:R-:W-:Y:S01]  /*5c40*/  @UP0 ULEA UR4, UR10, UR13, 0x3 ;  /* 0x0000000d0a040291 */ /* 0x000fe2000f8e18ff */
[----:B------:R-:W-:Y:S02]  /*5c50*/  UMOV UR7, 0xc0004010 ;  /* 0xc000401000077882 */ /* 0x000fe40000000000 */
[----:B-1----:R-:W-:Y:S01]  /*5c60*/  @P0 SHF.L.U32 R0, R2, 0x1f, RZ ;  /* 0x0000001f02000819 */ /* 0x002fe200000006ff */
[----:B------:R-:W-:Y:S05]  /*5c70*/  UISETP.NE.AND UP0, UPT, UR11, UR14, UPT ;  /* 0x0000000e0b00728c */ /* 0x000fea000bf05270 */
[----:B------:R2:W3:Y:S01]  /*5c80*/  @P0 SYNCS.PHASECHK.TRANS64.TRYWAIT P2, [UR4], R0 ;  /* 0x00000000ff0005a7 */ /* 0x0004e20008041104 */
[----:B------:R-:W-:Y:S02]  /*5c90*/  UIADD3 UR4, UPT, UPT, UR6, 0x1a0, URZ ;  /* 0x000001a006047890 */ /* 0x000fe4000fffe0ff */
[----:B------:R-:W-:Y:S03]  /*5ca0*/  ULEA UR6, UR5, UR17, 0x7 ;  /* 0x0000001105067291 */ /* 0x000fe6000f8e38ff */
[----:B------:R-:W-:Y:S06]  /*5cb0*/  UMOV UR5, UR10 ;  /* 0x0000000a00057c82 */ /* 0x000fec0008000000 */
[----:B------:R2:W-:Y:S01]  /*5cc0*/  UTCQMMA.2CTA gdesc[UR6], gdesc[UR8], tmem[UR15], tmem[UR22], idesc[UR23], UP2 ;  /* 0x00ff1608060075ea */ /* 0x0005e2000920030f */
[----:B------:R-:W-:Y:S01]  /*5cd0*/  UPLOP3.LUT UP2, UPT, UPT, UPT, UPT, 0x80, 0x8 ;  /* 0x000000000008789c */ /* 0x000fe20003f4f070 */
[----:B------:R2:W-:Y:S01]  /*5ce0*/  UTCBAR.2CTA.MULTICAST [UR4], URZ, UR16 ;  /* 0x000000ff040073e9 */ /* 0x0005e20008200810 */
[----:B------:R-:W-:Y:S09]  /*5cf0*/  BRA.U UP0, `(.L_x_122) ;  /* 0xfffffffd008c7547 */ /* 0x000ff2000b83ffff */
.L_x_119:
[----:B--2---:R-:W-:Y:S01]  /*5d00*/  UIADD3 UR4, UPT, UPT, UR19, 0x390, URZ ;  /* 0x0000039013047890 */ /* 0x004fe2000fffe0ff */
[----:B------:R-:W-:-:S08]  /*5d10*/  UMOV UR11, UR14 ;  /* 0x0000000e000b7c82 */ /* 0x000fd00008000000 */
[----:B------:R2:W-:Y:S01]  /*5d20*/  UTCBAR.2CTA.MULTICAST [UR4], URZ, UR24 ;  /* 0x000000ff040073e9 */ /* 0x0005e20008200818 */
[----:B------:R-:W-:Y:S02]  /*5d30*/  NOP ;  /* 0x0000000000007918 */ /* 0x000fe40000000000 */
.L_x_117:
[----:B--2---:R-:W-:Y:S01]  /*5d40*/  UIADD3 UR4, UPT, UPT, UR20, 0x1, URZ ;  /* 0x0000000114047890 */ /* 0x004fe2000fffe0ff */
[----:B------:R-:W-:-:S03]  /*5d50*/  ISETP.NE.AND P0, PT, R8, 0x2, PT ;  /* 0x000000020800780c */ /* 0x000fc60003f05270 */
[----:B------:R-:W-:Y:S01]  /*5d60*/  UISETP.NE.AND UP0, UPT, UR4, 0x4, UPT ;  /* 0x000000040400788c */ /* 0x000fe2000bf05270 */
[----:B-1----:R-:W-:Y:S02]  /*5d70*/  SEL R0, RZ, 0x1, P0 ;  /* 0x00000001ff007807 */ /* 0x002fe40000000000 */
[----:B------:R-:W-:Y:S01]  /*5d80*/  SEL R8, R8, RZ, P0 ;  /* 0x000000ff08087207 */ /* 0x000fe20000000000 */
[----:B------:R-:W-:Y:S01]  /*5d90*/  USEL UR5, URZ, 0x1, UP0 ;  /* 0x00000001ff057887 */ /* 0x000fe20008000000 */
[----:B------:R-:W-:Y:S01]  /*5da0*/  LOP3.LUT R3, R3, R0, RZ, 0x3c, !PT ;  /* 0x0000000003037212 */ /* 0x000fe200078e3cff */
[----:B------:R-:W-:-:S04]  /*5db0*/  USEL UR20, UR4, URZ, UP0 ;  /* 0x000000ff04147287 */ /* 0x000fc80008000000 */
[----:B------:R-:W-:Y:S01]  /*5dc0*/  LOP3.LUT R9, R9, UR5, RZ, 0x3c, !PT ;  /* 0x0000000509097c12 */ /* 0x000fe2000f8e3cff */
[----:B------:R-:W-:Y:S07]  /*5dd0*/  @P1 BRA `(.L_x_123) ;  /* 0xfffffff800c41947 */ /* 0x000fee000383ffff */
[----:B------:R-:W1:Y:S01]  /*5de0*/  S2UR UR8, SR_CgaCtaId ;  /* 0x00000000000879c3 */ /* 0x000e620000008800 */
[----:B------:R-:W-:Y:S01]  /*5df0*/  ELECT P0, URZ, PT ;  /* 0x0000000000ff782f */ /* 0x000fe20003800000 */
[----:B------:R-:W-:Y:S01]  /*5e00*/  HFMA2 R0, -RZ, RZ, 0, 5.9604644775390625e-08 ;  /* 0x00000001ff007431 */ /* 0x000fe200000001ff */
[----:B------:R-:W-:-:S05]  /*5e10*/  UMOV UR4, 0x40 ;  /* 0x0000004000047882 */ /* 0x000fca0000000000 */
[----:B------:R-:W-:Y:S01]  /*5e20*/  UVIRTCOUNT.DEALLOC.SMPOOL 0x80 ;  /* 0x000000800000784c */ /* 0x000fe20000000000 */
[----:B------:R-:W-:Y:S02]  /*5e30*/  UISETP.NE.AND UP1, UPT, UR27, URZ, UPT ;  /* 0x000000ff1b00728c */ /* 0x000fe4000bf25270 */
[----:B-1----:R-:W-:-:S09]  /*5e40*/  ULEA UR8, UR8, UR4, 0x18 ;  /* 0x0000000408087291 */ /* 0x002fd2000f8ec0ff */
[----:B------:R1:W-:Y:S01]  /*5e50*/  @P0 STS.U8 [UR8+0x1c], R0 ;  /* 0x00001c00ff000988 */ /* 0x0003e20008000008 */
[----:B------:R-:W-:Y:S05]  /*5e60*/  BRA.U UP1, `(.L_x_124) ;  /* 0x0000000101a07547 */ /* 0x000fea000b800000 */
[----:B------:R-:W-:Y:S01]  /*5e70*/  UIADD3 UR7, UPT, UPT, UR13, 0x3b0, URZ ;  /* 0x000003b00d077890 */ /* 0x000fe2000fffe0ff */
[----:B------:R-:W-:-:S03]  /*5e80*/  SHF.L.U32 R3, R9, 0x1f, RZ ;  /* 0x0000001f09037819 */ /* 0x000fc600000006ff */
[----:B------:R-:W-:-:S09]  /*5e90*/  ULEA UR4, UR20, UR7, 0x3 ;  /* 0x0000000714047291 */ /* 0x000fd2000f8e18ff */
[----:B------:R-:W2:Y:S02]  /*5ea0*/  SYNCS.PHASECHK.TRANS64.TRYWAIT P0, [UR4], R3 ;  /* 0x00000003ff0075a7 */ /* 0x000ea40008001104 */
[----:B--2---:R-:W-:Y:S05]  /*5eb0*/  @!P0 BRA `(.L_x_125) ;  /* 0x0000005800648947 */ /* 0x004fea0003800000 */
.L_x_291:
        /* <DEDUP_REMOVED lines=9> */
.L_x_293:
        /* <DEDUP_REMOVED lines=9> */
.L_x_295:
[----:B------:R-:W-:-:S04]  /*5fe0*/  UIADD3 UR4, UPT, UPT, UR4, 0x1, URZ ;  /* 0x0000000104047890 */ /* 0x000fc8000fffe0ff */
[----:B------:R-:W-:-:S04]  /*5ff0*/  UISETP.NE.AND UP0, UPT, UR4, 0x4, UPT ;  /* 0x000000040400788c */ /* 0x000fc8000bf05270 */
[----:B------:R-:W-:Y:S02]  /*6000*/  USEL UR5, URZ, 0x1, UP0 ;  /* 0x00000001ff057887 */ /* 0x000fe40008000000 */
[----:B------:R-:W-:-:S04]  /*6010*/  USEL UR4, UR4, URZ, UP0 ;  /* 0x000000ff04047287 */ /* 0x000fc80008000000 */
[----:B------:R-:W-:Y:S01]  /*6020*/  ULEA UR4, UR4, UR7, 0x3 ;  /* 0x0000000704047291 */ /* 0x000fe2000f8e18ff */
[----:B-1----:R-:W-:-:S04]  /*6030*/  LOP3.LUT R3, R2, UR5, RZ, 0x3c, !PT ;  /* 0x0000000502037c12 */ /* 0x002fc8000f8e3cff */
[----:B------:R-:W-:Y:S01]  /*6040*/  SHF.L.U32 R3, R3, 0x1f, RZ ;  /* 0x0000001f03037819 */ /* 0x000fe200000006ff */
[----:B------:R-:W-:-:S04]  /*6050*/  IMAD.U32 R0, RZ, RZ, UR4 ;  /* 0x00000004ff007e24 */ /* 0x000fc8000f8e00ff */
[----:B------:R1:W2:Y:S03]  /*6060*/  SYNCS.PHASECHK.TRANS64.TRYWAIT P0, [R0+URZ], R3 ;  /* 0x00000003000075a7 */ /* 0x0002a600080011ff */
[----:B--2---:R-:W-:Y:S05]  /*6070*/  @!P0 NANOSLEEP.SYNCS 0x989680 ;  /* 0x009896800000895d */ /* 0x004fea0003900000 */
[----:B------:R-:W2:Y:S02]  /*6080*/  @!P0 SYNCS.PHASECHK.TRANS64 P0, [R0+URZ], R3 ;  /* 0x00000003000085a7 */ /* 0x000ea400080010ff */
[----:B--2---:R-:W-:Y:S05]  /*6090*/  @P0 BRA `(.L_x_128) ;  /* 0x0000000000200947 */ /* 0x004fea0003800000 */
.L_x_129:
[----:B--2---:R2:W4:Y:S02]  /*60a0*/  SYNCS.PHASECHK.TRANS64.TRYWAIT P0, [R0+URZ], R3 ;  /* 0x00000003000075a7 */ /* 0x00452400080011ff */
[----:B----4-:R-:W-:Y:S05]  /*60b0*/  @!P0 NANOSLEEP.SYNCS 0x989680 ;  /* 0x009896800000895d */ /* 0x010fea0003900000 */
[----:B------:R-:W4:Y:S02]  /*60c0*/  @!P0 SYNCS.PHASECHK.TRANS64 P0, [R0+URZ], R3 ;  /* 0x00000003000085a7 */ /* 0x000f2400080010ff */
[----:B----4-:R-:W-:Y:S05]  /*60d0*/  @!P0 BRA `(.L_x_129) ;  /* 0xfffffffc00f08947 */ /* 0x010fea000383ffff */
[----:B------:R-:W-:Y:S05]  /*60e0*/  BRA `(.L_x_128) ;  /* 0x00000000000c7947 */ /* 0x000fea0003800000 */
.L_x_124:
[----:B------:R-:W-:-:S04]  /*60f0*/  UIADD3 UR4, UPT, UPT, UR13, 0x3f0, URZ ;  /* 0x000003f00d047890 */ /* 0x000fc8000fffe0ff */
[----:B------:R-:W-:-:S09]  /*6100*/  UPRMT UR4, UR28, 0x654, UR4 ;  /* 0x000006541c047896 */ /* 0x000fd20008000004 */
[----:B------:R-:W-:Y:S03]  /*6110*/  SYNCS.ARRIVE.TRANS64.RED.A1T0 RZ, [UR4], RZ ;  /* 0x000000ffffff79a7 */ /* 0x000fe60008100404 */
.L_x_128:
[----:B-12---:R-:W-:Y:S01]  /*6120*/  SHF.L.U32 R3, RZ, 0x1f, RZ ;  /* 0x0000001fff037819 */ /* 0x006fe200000006ff */
[----:B------:R-:W-:Y:S01]  /*6130*/  UIADD3 UR4, UPT, UPT, UR13, 0x3f0, URZ ;  /* 0x000003f00d047890 */ /* 0x000fe2000fffe0ff */
[----:B------:R-:W-:Y:S02]  /*6140*/  PLOP3.LUT P0, PT, PT, PT, UP1, 0x80, 0x8 ;  /* 0x000000000008781c */ /* 0x000fe40003f0f018 */
[----:B------:R-:W1:Y:S02]  /*6150*/  SYNCS.PHASECHK.TRANS64.TRYWAIT P1, [UR13+0x3f0], R3 ;  /* 0x0003f003ff0075a7 */ /* 0x000e64000802110d */
[----:B-1----:R-:W-:Y:S09]  /*6160*/  @!P1 BRA `(.L_x_130) ;  /* 0x0000005800009947 */ /* 0x002ff20003800000 */
.L_x_297:
[----:B------:R-:W-:Y:S01]  /*6170*/  @!UP1 UPRMT UR4, UR28, 0x654, UR4 ;  /* 0x000006541c049896 */ /* 0x000fe20008000004 */
[----:B------:R-:W-:Y:S01]  /*6180*/  UMOV UR5, 0xffff ;  /* 0x0000ffff00057882 */ /* 0x000fe20000000000 */
[----:B------:R-:W-:-:S07]  /*6190*/  UMOV UR6, 0x1 ;  /* 0x0000000100067882 */ /* 0x000fce0000000000 */
[----:B------:R-:W-:Y:S01]  /*61a0*/  @!P0 SYNCS.ARRIVE.TRANS64.RED.A1T0 RZ, [UR4], RZ ;  /* 0x000000ffffff89a7 */ /* 0x000fe20008100404 */
[----:B------:R-:W-:Y:S01]  /*61b0*/  NOP ;  /* 0x0000000000007918 */ /* 0x000fe20000000000 */
[----:B-1----:R-:W1:Y:S01]  /*61c0*/  LDS R0, [UR8+0x14] ;  /* 0x00001408ff007984 */ /* 0x002e620008000800 */
[----:B------:R-:W-:-:S04]  /*61d0*/  ULOP3.LUT UR4, UR26, 0xffff, URZ, 0xc0, !UPT ;  /* 0x0000ffff1a047892 */ /* 0x000fc8000f8ec0ff */
[----:B------:R-:W-:-:S04]  /*61e0*/  USHF.R.U32.HI UR4, URZ, 0x5, UR4 ;  /* 0x00000005ff047899 */ /* 0x000fc80008011604 */
[----:B------:R-:W-:Y:S02]  /*61f0*/  USHF.L.U32 UR5, UR5, UR4, URZ ;  /* 0x0000000405057299 */ /* 0x000fe400080006ff */
[----:B------:R-:W-:-:S04]  /*6200*/  USHF.L.U32 UR4, UR6, UR4, URZ ;  /* 0x0000000406047299 */ /* 0x000fc800080006ff */
[----:B-1----:R-:W-:-:S04]  /*6210*/  LOP3.LUT R0, R0, UR5, RZ, 0xc0, !PT ;  /* 0x0000000500007c12 */ /* 0x002fc8000f8ec0ff */
[----:B------:R-:W-:-:S13]  /*6220*/  ISETP.NE.AND P0, PT, R0, UR5, PT ;  /* 0x0000000500007c0c */ /* 0x000fda000bf05270 */
[----:B------:R-:W-:Y:S05]  /*6230*/  @P0 BRA `(.L_x_131) ;  /* 0x0000000000580947 */ /* 0x000fea0003800000 */
[----:B------:R-:W1:Y:S02]  /*6240*/  LDS R0, [UR8+0x18] ;  /* 0x00001808ff007984 */ /* 0x000e640008000800 */
[----:B-1----:R-:W-:-:S04]  /*6250*/  LOP3.LUT R0, R0, UR4, RZ, 0xc0, !PT ;  /* 0x0000000400007c12 */ /* 0x002fc8000f8ec0ff */
[----:B------:R-:W-:-:S13]  /*6260*/  ISETP.NE.AND P0, PT, R0, UR4, PT ;  /* 0x0000000400007c0c */ /* 0x000fda000bf05270 */
[----:B------:R-:W-:Y:S05]  /*6270*/  @P0 BRA `(.L_x_132) ;  /* 0x00000000003c0947 */ /* 0x000fea0003800000 */
[----:B------:R-:W1:Y:S01]  /*6280*/  S2R R2, SR_LANEID ;  /* 0x0000000000027919 */ /* 0x000e620000000000 */
[----:B------:R-:W-:Y:S01]  /*6290*/  ULOP3.LUT UR5, URZ, UR5, URZ, 0x33, !UPT ;  /* 0x00000005ff057292 */ /* 0x000fe2000f8e33ff */
[----:B------:R-:W-:Y:S01]  /*62a0*/  LOP3.LUT R4, RZ, UR4, RZ, 0x33, !PT ;  /* 0x00000004ff047c12 */ /* 0x000fe2000f8e33ff */
[----:B------:R-:W-:Y:S02]  /*62b0*/  VOTEU.ANY UR4, UPT, PT ;  /* 0x0000000000047886 */ /* 0x000fe400038e0100 */
[----:B------:R-:W-:Y:S01]  /*62c0*/  UFLO.U32 UR4, UR4 ;  /* 0x00000004000472bd */ /* 0x000fe200080e0000 */
[----:B------:R-:W2:Y:S01]  /*62d0*/  REDUX UR6, R4 ;  /* 0x00000000040673c4 */ /* 0x000ea20000000000 */
[----:B------:R-:W-:-:S06]  /*62e0*/  IMAD.U32 R0, RZ, RZ, UR5 ;  /* 0x00000005ff007e24 */ /* 0x000fcc000f8e00ff */
[----:B------:R4:W-:Y:S01]  /*62f0*/  UTCATOMSWS.AND URZ, UR5 ;  /* 0x0000000500ff79e3 */ /* 0x0009e20008000000 */
[----:B------:R-:W3:Y:S01]  /*6300*/  REDUX UR7, R0 ;  /* 0x00000000000773c4 */ /* 0x000ee20000000000 */
[----:B-1----:R-:W-:Y:S01]  /*6310*/  ISETP.EQ.U32.AND P0, PT, R2, UR4, PT ;  /* 0x0000000402007c0c */ /* 0x002fe2000bf02070 */
[----:B--2---:R-:W-:Y:S01]  /*6320*/  IMAD.U32 R2, RZ, RZ, UR6 ;  /* 0x00000006ff027e24 */ /* 0x004fe2000f8e00ff */
[----:B---3--:R-:W-:-:S11]  /*6330*/  MOV R3, UR7 ;  /* 0x0000000700037c02 */ /* 0x008fd60008000f00 */
[----:B------:R4:W-:Y:S04]  /*6340*/  @P0 ATOMS.AND RZ, [UR8+0x14], R3 ;  /* 0x00001403ffff098c */ /* 0x0009e8000a800008 */
[----:B------:R4:W-:Y:S01]  /*6350*/  @P0 ATOMS.AND RZ, [UR8+0x18], R2 ;  /* 0x00001802ffff098c */ /* 0x0009e2000a800008 */
[----:B------:R-:W-:Y:S05]  /*6360*/  BRA `(.L_x_133) ;  /* 0x0000000000147947 */ /* 0x000fea0003800000 */
.L_x_132:
[----:B------:R-:W-:Y:S02]  /*6370*/  MOV R2, 0x6390 ;  /* 0x0000639000027802 */ /* 0x000fe40000000f00 */
[----:B---3-5:R-:W-:Y:S05]  /*6380*/  CALL.REL.NOINC `($__internal_0_$__cuda_sm10x_tcgen05_guardrail_trap_col_being_dealloced_not_returned_by_alloc) ;  /* 0x0000005800547944 */ /* 0x028fea0003c00000 */
[----:B------:R-:W-:Y:S05]  /*6390*/  BRA `(.L_x_133) ;  /* 0x0000000000087947 */ /* 0x000fea0003800000 */
.L_x_131:
[----:B------:R-:W-:Y:S02]  /*63a0*/  MOV R2, 0x63c0 ;  /* 0x000063c000027802 */ /* 0x000fe40000000f00 */
[----:B---3-5:R-:W-:Y:S05]  /*63b0*/  CALL.REL.NOINC `($__internal_2_$__cuda_sm10x_tcgen05_guardrail_trap_unallocated_columns_being_dealloced) ;  /* 0x0000005800607944 */ /* 0x028fea0003c00000 */
.L_x_133:
[----:B------:R-:W-:Y:S01]  /*63c0*/  NOP ;  /* 0x0000000000007918 */ /* 0x000fe20000000000 */
[----:B----4-:R-:W-:Y:S05]  /*63d0*/  EXIT ;  /* 0x000000000000794d */ /* 0x010fea0003800000 */
.L_x_104:
[----:B------:R-:W-:-:S09]  /*63e0*/  UISETP.NE.OR UP0, UPT, UR18, 0x3, !UP4 ;  /* 0x000000031200788c */ /* 0x000fd2000e705670 */
[----:B------:R-:W-:Y:S05]  /*63f0*/  BRA.U UP0, `(.L_x_134) ;  /* 0x0000000d00dc7547 */ /* 0x000fea000b800000 */
[----:B------:R-:W2:Y:S01]  /*6400*/  LDCU.64 UR4, c[0x0][0x888] ;  /* 0x00011100ff0477ac */ /* 0x000ea20008000a00 */
[----:B------:R-:W3:Y:S01]  /*6410*/  LDC.64 R12, c[0x0][0x348] ;  /* 0x0000d200ff0c7b82 */ /* 0x000ee20000000a00 */
[----:B------:R-:W-:Y:S02]  /*6420*/  HFMA2 R9, -RZ, RZ, 0, 0 ;  /* 0x00000000ff097431 */ /* 0x000fe400000001ff */
[----:B------:R-:W-:Y:S01]  /*6430*/  IMAD.MOV.U32 R11, RZ, RZ, 0x1 ;  /* 0x00000001ff0b7424 */ /* 0x000fe200078e00ff */
[----:B------:R-:W4:Y:S01]  /*6440*/  LDCU UR35, c[0x0][0x370] ;  /* 0x00006e00ff2377ac */ /* 0x000f220008000800 */
[----:B------:R-:W-:Y:S01]  /*6450*/  IMAD.MOV.U32 R10, RZ, RZ, RZ ;  /* 0x000000ffff0a7224 */ /* 0x000fe200078e00ff */
[----:B------:R-:W-:Y:S01]  /*6460*/  MOV R3, 0x1000 ;  /* 0x0000100000037802 */ /* 0x000fe20000000f00 */
[----:B------:R-:W4:Y:S01]  /*6470*/  LDCU.128 UR48, c[0x0][0xb10] ;  /* 0x00016200ff3077ac */ /* 0x000f220008000c00 */
[----:B------:R-:W1:Y:S01]  /*6480*/  LDCU UR34, c[0x0][0x374] ;  /* 0x00006e80ff2277ac */ /* 0x000e620008000800 */
[----:B------:R-:W1:Y:S01]  /*6490*/  LDCU.64 UR32, c[0x0][0x890] ;  /* 0x00011200ff2077ac */ /* 0x000e620008000a00 */
[----:B------:R-:W1:Y:S01]  /*64a0*/  LDCU UR15, c[0x0][0xb0c] ;  /* 0x00016180ff0f77ac */ /* 0x000e620008000800 */
[----:B--2---:R-:W-:Y:S01]  /*64b0*/  UISETP.NE.U32.AND UP0, UPT, UR4, URZ, UPT ;  /* 0x000000ff0400728c */ /* 0x004fe2000bf05070 */
[----:B------:R-:W2:Y:S01]  /*64c0*/  LDCU UR40, c[0x0][0xb20] ;  /* 0x00016400ff2877ac */ /* 0x000ea20008000800 */
[----:B------:R-:W2:Y:S01]  /*64d0*/  LDCU UR4, c[0x0][0xb30] ;  /* 0x00016600ff0477ac */ /* 0x000ea20008000800 */
[----:B------:R-:W-:Y:S01]  /*64e0*/  UMOV UR21, 0x400 ;  /* 0x0000040000157882 */ /* 0x000fe20000000000 */
[----:B----4-:R-:W-:-:S02]  /*64f0*/  UIMAD.WIDE.U32 UR6, UR35, UR48, URZ ;  /* 0x00000030230672a5 */ /* 0x010fc4000f8e00ff */
[----:B-1----:R-:W-:Y:S02]  /*6500*/  UIMAD.WIDE.U32 UR8, UR34, UR51, URZ ;  /* 0x00000033220872a5 */ /* 0x002fe4000f8e00ff */
[----:B------:R-:W-:Y:S02]  /*6510*/  ULEA UR21, UR46, UR21, 0x18 ;  /* 0x000000152e157291 */ /* 0x000fe4000f8ec0ff */
[----:B------:R-:W-:Y:S02]  /*6520*/  UISETP.NE.U32.AND UP6, UPT, UR32, URZ, UPT ;  /* 0x000000ff2000728c */ /* 0x000fe4000bfc5070 */
[----:B------:R-:W-:Y:S02]  /*6530*/  UIADD3 UR37, UPT, UPT, UR21, 0x348, URZ ;  /* 0x0000034815257890 */ /* 0x000fe4000fffe0ff */
[----:B------:R-:W-:Y:S02]  /*6540*/  UISETP.NE.AND.EX UP5, UPT, UR5, URZ, UPT, UP0 ;  /* 0x000000ff0500728c */ /* 0x000fe4000bfa5300 */
[----:B------:R-:W-:Y:S01]  /*6550*/  UISETP.NE.AND UP0, UPT, UR42, 0x1, UPT ;  /* 0x000000012a00788c */ /* 0x000fe2000bf05270 */
[----:B------:R-:W-:Y:S01]  /*6560*/  UMOV UR6, UR7 ;  /* 0x0000000700067c82 */ /* 0x000fe20008000000 */
[----:B------:R-:W-:Y:S01]  /*6570*/  UMOV UR38, UR9 ;  /* 0x0000000900267c82 */ /* 0x000fe20008000000 */
[----:B------:R-:W-:-:S02]  /*6580*/  UISETP.NE.AND UP0, UPT, UR15, 0x1, UPT ;  /* 0x000000010f00788c */ /* 0x000fc4000bf05270 */
[----:B------:R-:W-:Y:S02]  /*6590*/  UPLOP3.LUT UP4, UPT, UPT, UPT, UPT, 0x40, 0x4 ;  /* 0x000000000004789c */ /* 0x000fe40003f8e870 */
[----:B------:R-:W-:Y:S01]  /*65a0*/  UISETP.GE.AND UP2, UPT, UR42, 0x1, UPT ;  /* 0x000000012a00788c */ /* 0x000fe2000bf46270 */
[----:B------:R-:W1:Y:S01]  /*65b0*/  LDCU.64 UR22, c[0x0][0xb28] ;  /* 0x00016500ff1677ac */ /* 0x000e620008000a00 */
[----:B------:R-:W-:Y:S02]  /*65c0*/  UISETP.NE.AND.EX UP6, UPT, UR33, URZ, UPT, UP6 ;  /* 0x000000ff2100728c */ /* 0x000fe4000bfc5360 */
[----:B------:R-:W-:Y:S02]  /*65d0*/  UIADD3 UR25, UPT, UPT, UR21, 0x340, URZ ;  /* 0x0000034015197890 */ /* 0x000fe4000fffe0ff */
[----:B------:R-:W-:Y:S02]  /*65e0*/  UPRMT UR37, UR46, 0x654, UR37 ;  /* 0x000006542e257896 */ /* 0x000fe40008000025 */
[----:B------:R-:W-:-:S02]  /*65f0*/  USHF.R.U32.HI UR39, URZ, UR49, UR6 ;  /* 0x00000031ff277299 */ /* 0x000fc40008011606 */
[----:B--2---:R-:W-:Y:S02]  /*6600*/  USHF.R.U32.HI UR38, URZ, UR40, UR38 ;  /* 0x00000028ff267299 */ /* 0x004fe40008011626 */
[----:B------:R-:W-:Y:S02]  /*6610*/  UISETP.NE.AND UP0, UPT, UR50, 0x1, UPT ;  /* 0x000000013200788c */ /* 0x000fe4000bf05270 */
[----:B---3--:R-:W-:-:S11]  /*6620*/  UISETP.NE.AND UP3, UPT, UR4, 0x1, UPT ;  /* 0x000000010400788c */ /* 0x008fd6000bf65270 */
.L_x_143:
[C---:B------:R-:W-:Y:S02]  /*6630*/  LEA R8, R10.reuse, UR21, 0x3 ;  /* 0x000000150a087c11 */ /* 0x040fe4000f8e18ff */
[----:B------:R-:W-:Y:S02]  /*6640*/  SHF.L.U32 R5, R9, 0x1f, RZ ;  /* 0x0000001f09057819 */ /* 0x000fe400000006ff */
[----:B------:R-:W-:Y:S02]  /*6650*/  LEA R6, R10, UR21, 0x4 ;  /* 0x000000150a067c11 */ /* 0x000fe4000f8e20ff */
[----:B--2---:R-:W2:Y:S02]  /*6660*/  SYNCS.PHASECHK.TRANS64.TRYWAIT P0, [R8+URZ+0x370], R5 ;  /* 0x00037005080075a7 */ /* 0x004ea400080011ff */
[----:B--2---:R-:W-:Y:S05]  /*6670*/  @!P0 BRA `(.L_x_135) ;  /* 0x0000005000d48947 */ /* 0x004fea0003800000 */
.L_x_298:
[----:B--2---:R-:W2:Y:S01]  /*6680*/  LDS.128 R4, [R6+0x400] ;  /* 0x0004000006047984 */ /* 0x004ea20000000c00 */
[----:B------:R-:W-:Y:S01]  /*6690*/  UISETP.GE.AND UP0, UPT, UR42, 0x1, UPT ;  /* 0x000000012a00788c */ /* 0x000fe2000bf06270 */
[----:B------:R-:W-:Y:S01]  /*66a0*/  @!PT LDS RZ, [RZ] ;  /* 0x00000000fffff984 */ /* 0x000fe20000000800 */
[----:B------:R-:W-:Y:S01]  /*66b0*/  @!PT LDS RZ, [RZ] ;  /* 0x00000000fffff984 */ /* 0x000fe20000000800 */
[----:B------:R-:W-:Y:S01]  /*66c0*/  @!PT LDS RZ, [RZ] ;  /* 0x00000000fffff984 */ /* 0x000fe20000000800 */
[----:B------:R-:W-:Y:S01]  /*66d0*/  @!PT LDS RZ, [RZ] ;  /* 0x00000000fffff984 */ /* 0x000fe20000000800 */
[----:B------:R3:W-:Y:S06]  /*66e0*/  MEMBAR.ALL.CTA ;  /* 0x0000000000007992 */ /* 0x0007ec0000008000 */
[----:B---3--:R-:W3:Y:S01]  /*66f0*/  FENCE.VIEW.ASYNC.S ;  /* 0x00000000000073c6 */ /* 0x008ee20000000000 */
[----:B--2---:R-:W-:Y:S11]  /*6700*/  LOP3.LUT P0, RZ, R6, 0x1, RZ, 0xc0, !PT ;  /* 0x0000000106ff7812 */ /* 0x004ff6000780c0ff */
[----:B------:R-:W-:Y:S02]  /*6710*/  @!UPT UIADD3 URZ, UPT, UPT, URZ, URZ, URZ ;  /* 0x000000fffffff290 */ /* 0x000fe4000fffe0ff */
[----:B---3--:R-:W-:Y:S01]  /*6720*/  VOTEU.ANY UP2, P0 ;  /* 0x0000000000ff7886 */ /* 0x008fe20000040100 */
[----:B------:R-:W-:Y:S11]  /*6730*/  PLOP3.LUT P0, PT, PT, PT, UP2, 0x80, 0x8 ;  /* 0x000000000008781c */ /* 0x000ff60003f0f028 */
[----:B------:R-:W-:Y:S02]  /*6740*/  @!UPT UIADD3 URZ, UPT, UPT, URZ, URZ, URZ ;  /* 0x000000fffffff290 */ /* 0x000fe4000fffe0ff */
[----:B------:R-:W-:Y:S02]  /*6750*/  @P0 SHF.R.U32.HI R0, RZ, 0x10, R5 ;  /* 0x00000010ff000819 */ /* 0x000fe40000011605 */
[----:B------:R-:W-:Y:S02]  /*6760*/  @P0 MOV R2, R4 ;  /* 0x0000000400020202 */ /* 0x000fe40000000f00 */
[----:B------:R-:W-:Y:S01]  /*6770*/  @P0 R2UR UR4, R0 ;  /* 0x00000000000402ca */ /* 0x000fe200000e0000 */
[----:B------:R-:W-:Y:S01]  /*6780*/  VIADD R0, R8, 0x380 ;  /* 0x0000038008007836 */ /* 0x000fe20000000000 */
[----:B------:R-:W-:Y:S02]  /*6790*/  @P0 LOP3.LUT R4, R5, 0xffff, RZ, 0xc0, !PT ;  /* 0x0000ffff05040812 */ /* 0x000fe400078ec0ff */
[----:B------:R-:W-:Y:S02]  /*67a0*/  @P0 R2UR UR6, R2 ;  /* 0x00000000020602ca */ /* 0x000fe400000e0000 */
[----:B------:R-:W-:Y:S02]  /*67b0*/  PRMT R0, RZ, 0x654, R0 ;  /* 0x00000654ff007816 */ /* 0x000fe40000000000 */
[----:B------:R-:W-:Y:S02]  /*67c0*/  @P0 R2UR UR5, R4 ;  /* 0x00000000040502ca */ /* 0x000fe400000e0000 */
[----:B------:R2:W-:Y:S03]  /*67d0*/  SYNCS.ARRIVE.TRANS64.RED.A1T0 RZ, [R0+URZ], RZ ;  /* 0x000000ff00ff79a7 */ /* 0x0005e600081004ff */
[----:B------:R-:W-:Y:S04]  /*67e0*/  @UP2 UMOV UR29, UR4 ;  /* 0x00000004001d2c82 */ /* 0x000fe80008000000 */
[----:B------:R-:W-:Y:S04]  /*67f0*/  @UP2 UMOV UR14, UR6 ;  /* 0x00000006000e2c82 */ /* 0x000fe80008000000 */
[----:B------:R-:W-:Y:S01]  /*6800*/  @UP2 UMOV UR13, UR5 ;  /* 0x00000005000d2c82 */ /* 0x000fe20008000000 */
[----:B------:R-:W-:Y:S05]  /*6810*/  BRA.U !UP0, `(.L_x_136) ;  /* 0x0000000108c07547 */ /* 0x000fea000b800000 */
[----:B------:R-:W-:Y:S02]  /*6820*/  UIMAD.WIDE.U32 UR8, UR13, UR51, URZ ;  /* 0x000000330d0872a5 */ /* 0x000fe4000f8e00ff */
[----:B------:R-:W-:Y:S02]  /*6830*/  UP2UR UR12, UPR, URZ, 0x4 ;  /* 0x00000004ff0c7883 */ /* 0x000fe40008000000 */
[----:B------:R-:W-:Y:S02]  /*6840*/  UISETP.NE.AND UP2, UPT, UR50, 0x1, UPT ;  /* 0x000000013200788c */ /* 0x000fe4000bf45270 */
[----:B------:R-:W-:Y:S02]  /*6850*/  UIMAD.WIDE.U32 UR10, UR14, UR48, URZ ;  /* 0x000000300e0a72a5 */ /* 0x000fe4000f8e00ff */
[----:B------:R-:W-:Y:S02]  /*6860*/  USEL UR4, UR34, UR38, !UP2 ;  /* 0x0000002622047287 */ /* 0x000fe4000d000000 */
[----:B------:R-:W-:Y:S02]  /*6870*/  UISETP.NE.AND UP0, UPT, UR15, 0x1, UPT ;  /* 0x000000010f00788c */ /* 0x000fe4000bf05270 */
[----:B------:R-:W-:Y:S02]  /*6880*/  UP2UR UR20, UPR, URZ, 0x2 ;  /* 0x00000002ff147883 */ /* 0x000fe40008000000 */
[----:B------:R-:W-:Y:S02]  /*6890*/  UISETP.NE.AND UP1, UPT, UR42, 0x1, UPT ;  /* 0x000000012a00788c */ /* 0x000fe4000bf25270 */
[----:B-1----:R-:W-:Y:S02]  /*68a0*/  UIMAD.WIDE.U32 UR16, UR4, UR22, URZ ;  /* 0x00000016041072a5 */ /* 0x002fe4000f8e00ff */
[----:B------:R-:W-:Y:S01]  /*68b0*/  USEL UR7, UR35, UR39, !UP0 ;  /* 0x0000002723077287 */ /* 0x000fe2000c000000 */
[----:B------:R-:W-:Y:S02]  /*68c0*/  UMOV UR5, UR9 ;  /* 0x0000000900057c82 */ /* 0x000fe40008000000 */
[----:B------:R-:W-:Y:S02]  /*68d0*/  USHF.R.U32.HI UR6, URZ, UR40, UR5 ;  /* 0x00000028ff067299 */ /* 0x000fe40008011605 */
[----:B------:R-:W-:Y:S02]  /*68e0*/  UIMAD.WIDE.U32 UR18, UR7, UR22, URZ ;  /* 0x00000016071272a5 */ /* 0x000fe4000f8e00ff */
[----:B------:R-:W-:Y:S02]  /*68f0*/  USEL UR6, UR13, UR6, !UP2 ;  /* 0x000000060d067287 */ /* 0x000fe4000d000000 */
[----:B------:R-:W-:Y:S01]  /*6900*/  UISETP.NE.AND UP2, UPT, UR12, URZ, UPT ;  /* 0x000000ff0c00728c */ /* 0x000fe2000bf45270 */
[----:B------:R-:W-:Y:S01]  /*6910*/  UMOV UR5, UR11 ;  /* 0x0000000b00057c82 */ /* 0x000fe20008000000 */
[----:B------:R-:W-:Y:S02]  /*6920*/  UIMAD.WIDE.U32 UR10, UR6, UR22, URZ ;  /* 0x00000016060a72a5 */ /* 0x000fe4000f8e00ff */
[----:B------:R-:W-:Y:S03]  /*6930*/  USHF.R.U32.HI UR8, URZ, UR49, UR5 ;  /* 0x00000031ff087299 */ /* 0x000fe60008011605 */
[----:B------:R-:W-:Y:S02]  /*6940*/  UMOV UR5, UR17 ;  /* 0x0000001100057c82 */ /* 0x000fe40008000000 */
[----:B------:R-:W-:Y:S03]  /*6950*/  @UP1 USHF.R.U32.HI UR4, URZ, UR23, UR5 ;  /* 0x00000017ff041299 */ /* 0x000fe60008011605 */
[----:B------:R-:W-:Y:S01]  /*6960*/  UMOV UR5, UR19 ;  /* 0x0000001300057c82 */ /* 0x000fe20008000000 */
[----:B------:R-:W-:Y:S02]  /*6970*/  UIMAD UR4, UR42, UR4, URZ ;  /* 0x000000042a0472a4 */ /* 0x000fe4000f8e02ff */
[----:B------:R-:W-:Y:S02]  /*6980*/  @UP1 USHF.R.U32.HI UR7, URZ, UR23, UR5 ;  /* 0x00000017ff071299 */ /* 0x000fe40008011605 */
[----:B------:R-:W-:Y:S02]  /*6990*/  USEL UR5, UR14, UR8, !UP0 ;  /* 0x000000080e057287 */ /* 0x000fe4000c000000 */
[----:B------:R-:W-:Y:S02]  /*69a0*/  UIMAD UR8, UR42, UR7, URZ ;  /* 0x000000072a0872a4 */ /* 0x000fe4000f8e02ff */
[----:B------:R-:W-:Y:S03]  /*69b0*/  UISETP.GE.AND UP0, UPT, UR6, UR4, UPT ;  /* 0x000000040600728c */ /* 0x000fe6000bf06270 */
[----:B------:R-:W-:Y:S01]  /*69c0*/  UMOV UR4, UR11 ;  /* 0x0000000b00047c82 */ /* 0x000fe20008000000 */
[----:B------:R-:W-:Y:S02]  /*69d0*/  UISETP.GE.OR UP0, UPT, UR5, UR8, UP0 ;  /* 0x000000080500728c */ /* 0x000fe40008706670 */
[----:B------:R-:W-:Y:S02]  /*69e0*/  USHF.R.U32.HI UR4, URZ, UR23, UR4 ;  /* 0x00000017ff047299 */ /* 0x000fe40008011604 */
[----:B------:R-:W-:Y:S02]  /*69f0*/  UIMAD.WIDE.U32 UR8, UR5, UR22, URZ ;  /* 0x00000016050872a5 */ /* 0x000fe4000f8e00ff */
[----:B------:R-:W-:Y:S04]  /*6a00*/  USEL UR10, UR6, UR4, !UP1 ;  /* 0x00000004060a7287 */ /* 0x000fe8000c800000 */
[----:B------:R-:W-:Y:S01]  /*6a10*/  UIADD3 UR11, UPT, UPT, -UR10, URZ, URZ ;  /* 0x000000ff0a0b7290 */ /* 0x000fe2000fffe1ff */
[----:B------:R-:W-:Y:S02]  /*6a20*/  @!UP0 UMOV UR4, UR9 ;  /* 0x0000000900048c82 */ /* 0x000fe40008000000 */
[----:B------:R-:W-:Y:S02]  /*6a30*/  @!UP0 USHF.R.U32.HI UR4, URZ, UR23, UR4 ;  /* 0x00000017ff048299 */ /* 0x000fe40008011604 */
[----:B------:R-:W-:Y:S02]  /*6a40*/  UIMAD UR8, UR42, UR11, UR6 ;  /* 0x0000000b2a0872a4 */ /* 0x000fe4000f8e0206 */
[----:B------:R-:W-:Y:S02]  /*6a50*/  @!UP0 USEL UR4, UR5, UR4, !UP1 ;  /* 0x0000000405048287 */ /* 0x000fe4000c800000 */
[----:B------:R-:W-:Y:S02]  /*6a60*/  UISETP.NE.AND UP1, UPT, UR20, URZ, UPT ;  /* 0x000000ff1400728c */ /* 0x000fe4000bf25270 */
[----:B------:R-:W-:Y:S02]  /*6a70*/  @!UP0 UIMAD UR8, UR7, UR8, UR4 ;  /* 0x00000008070882a4 */ /* 0x000fe4000f8e0204 */
[----:B------:R-:W-:Y:S02]  /*6a80*/  @!UP0 UIADD3 UR9, UPT, UPT, UR10, -UR4, URZ ;  /* 0x800000040a098290 */ /* 0x000fe4000fffe0ff */
[----:B------:R-:W-:Y:S02]  /*6a90*/  UIADD3 UR4, UPT, UPT, -UR5, URZ, URZ ;  /* 0x000000ff05047290 */ /* 0x000fe4000fffe1ff */
[----:B------:R-:W-:Y:S02]  /*6aa0*/  UIADD3 UR7, UPT, UPT, -UR6, URZ, URZ ;  /* 0x000000ff06077290 */ /* 0x000fe4000fffe1ff */
[----:B------:R-:W-:Y:S02]  /*6ab0*/  @!UP0 UIMAD UR6, UR9, UR42, UR5 ;  /* 0x0000002a090682a4 */ /* 0x000fe4000f8e0205 */
[----:B------:R-:W-:Y:S02]  /*6ac0*/  UIMAD UR14, UR15, UR4, UR14 ;  /* 0x000000040f0e72a4 */ /* 0x000fe4000f8e020e */
[----:B------:R-:W-:Y:S01]  /*6ad0*/  UIMAD UR4, UR50, UR7, UR13 ;  /* 0x00000007320472a4 */ /* 0x000fe2000f8e020d */
[----:B------:R-:W-:Y:S02]  /*6ae0*/  @!UP0 UMOV UR5, UR8 ;  /* 0x0000000800058c82 */ /* 0x000fe40008000000 */
[----:B------:R-:W-:Y:S02]  /*6af0*/  UIMAD UR14, UR5, UR15, UR14 ;  /* 0x0000000f050e72a4 */ /* 0x000fe4000f8e020e */
[----:B------:R-:W-:Y:S11]  /*6b00*/  UIMAD UR13, UR6, UR50, UR4 ;  /* 0x00000032060d72a4 */ /* 0x000ff6000f8e0204 */
[----:B------:R-:W-:Y:S01]  /*6b10*/  @!UPT UIADD3 URZ, UPT, UPT, URZ, URZ, URZ ;  /* 0x000000fffffff290 */ /* 0x000fe2000fffe0ff */
.L_x_136:
[----:B------:R-:W3:Y:S01]  /*6b20*/  @!UP3 LDCU.128 UR8, c[0x0][0xb10] ;  /* 0x00016200ff08b7ac */ /* 0x000ee20008000c00 */
[----:B------:R-:W-:Y:S02]  /*6b30*/  ISETP.NE.U32.AND P0, PT, RZ, UR32, PT ;  /* 0x00000020ff007c0c */ /* 0x000fe4000bf05070 */
[----:B------:R-:W-:Y:S02]  /*6b40*/  SHF.L.U32 R4, R11, 0x1f, RZ ;  /* 0x0000001f0b047819 */ /* 0x000fe400000006ff */
[----:B------:R-:W-:Y:S01]  /*6b50*/  ISETP.NE.AND.EX P0, PT, RZ, UR33, PT, P0 ;  /* 0x00000021ff007c0c */ /* 0x000fe2000bf05300 */
[----:B------:R-:W4:Y:S01]  /*6b60*/  @!UP3 LDCU UR5, c[0x0][0xb0c] ;  /* 0x00016180ff05b7ac */ /* 0x000f220008000800 */
[----:B------:R-:W-:Y:S02]  /*6b70*/  USHF.L.U32 UR26, UR30, 0x7, URZ ;  /* 0x000000071e1a7899 */ /* 0x000fe400080006ff */
[----:B------:R-:W-:Y:S02]  /*6b80*/  USHF.L.U32 UR27, UR31, 0x6, URZ ;  /* 0x000000061f1b7899 */ /* 0x000fe400080006ff */
[----:B---3--:R-:W-:Y:S07]  /*6b90*/  UIMAD.WIDE.U32 UR6, UR14, UR8, URZ ;  /* 0x000000080e0672a5 */ /* 0x008fee000f8e00ff */
[----:B------:R-:W-:Y:S01]  /*6ba0*/  @!UP3 UMOV UR4, UR7 ;  /* 0x000000070004bc82 */ /* 0x000fe20008000000 */
[----:B----4-:R-:W-:Y:S02]  /*6bb0*/  @!UP3 UISETP.NE.AND UP0, UPT, UR5, 0x1, UPT ;  /* 0x000000010500b88c */ /* 0x010fe4000bf05270 */
[----:B------:R-:W-:Y:S02]  /*6bc0*/  @!UP3 USHF.R.U32.HI UR4, URZ, UR9, UR4 ;  /* 0x00000009ff04b299 */ /* 0x000fe40008011604 */
[----:B------:R-:W-:Y:S02]  /*6bd0*/  UIMAD.WIDE.U32 UR6, UR13, UR11, URZ ;  /* 0x0000000b0d0672a5 */ /* 0x000fe4000f8e00ff */
[----:B------:R-:W-:Y:S02]  /*6be0*/  @!UP3 USEL UR8, UR14, UR4, !UP0 ;  /* 0x000000040e08b287 */ /* 0x000fe4000c000000 */
[----:B------:R-:W-:Y:S03]  /*6bf0*/  @!UP3 UISETP.NE.AND UP0, UPT, UR10, 0x1, UPT ;  /* 0x000000010a00b88c */ /* 0x000fe6000bf05270 */
[----:B------:R-:W-:Y:S02]  /*6c00*/  @!UP3 UMOV UR6, UR7 ;  /* 0x000000070006bc82 */ /* 0x000fe40008000000 */
[----:B------:R-:W3:Y:S02]  /*6c10*/  @!UP3 LDCU UR4, c[0x0][0xb20] ;  /* 0x00016400ff04b7ac */ /* 0x000ee40008000800 */
[----:B---3--:R-:W-:Y:S04]  /*6c20*/  @!UP3 USHF.R.U32.HI UR6, URZ, UR4, UR6 ;  /* 0x00000004ff06b299 */ /* 0x008fe80008011606 */
[----:B------:R-:W-:Y:S04]  /*6c30*/  @!UP3 USEL UR6, UR13, UR6, !UP0 ;  /* 0x000000060d06b287 */ /* 0x000fe8000c000000 */
[----:B------:R-:W-:Y:S02]  /*6c40*/  @!UP3 UIADD3 UR4, UPT, UPT, -UR8, UR6, URZ ;  /* 0x000000060804b290 */ /* 0x000fe4000fffe1ff */
[----:B------:R-:W-:Y:S02]  /*6c50*/  @!UP3 UIADD3 UR6, UPT, UPT, UR8, -UR6, URZ ;  /* 0x800000060806b290 */ /* 0x000fe4000fffe0ff */
[----:B------:R-:W-:Y:S02]  /*6c60*/  @!UP3 UIMAD UR14, UR4, UR5, UR14 ;  /* 0x00000005040eb2a4 */ /* 0x000fe4000f8e020e */
[----:B------:R-:W-:Y:S01]  /*6c70*/  @!UP3 UIMAD UR13, UR6, UR10, UR13 ;  /* 0x0000000a060db2a4 */ /* 0x000fe2000f8e020d */
[----:B------:R-:W-:Y:S11]  /*6c80*/  BRA.U UP4, `(.L_x_137) ;  /* 0x0000000104107547 */ /* 0x000ff6000b800000 */
[----:B--2---:R-:W-:Y:S04]  /*6c90*/  MOV R0, UR43 ;  /* 0x0000002b00007c02 */ /* 0x004fe80008000f00 */
[----:B------:R-:W-:Y:S04]  /*6ca0*/  SHF.L.U32 R5, R0, 0x1f, RZ ;  /* 0x0000001f00057819 */ /* 0x000fe800000006ff */
[----:B------:R-:W2:Y:S02]  /*6cb0*/  SYNCS.PHASECHK.TRANS64.TRYWAIT P1, [UR21+0x368], R5 ;  /* 0x00036805ff0075a7 */ /* 0x000ea40008021115 */
[----:B--2---:R-:W-:Y:S05]  /*6cc0*/  @!P1 BRA `(.L_x_138) ;  /* 0x0000004c00549947 */ /* 0x004fea0003800000 */
.L_x_137:
[----:B------:R-:W-:Y:S05]  /*6cd0*/  BRA.U !UP6, `(.L_x_139) ;  /* 0x000000010e387547 */ /* 0x000fea000b800000 */
[----:B------:R-:W-:Y:S01]  /*6ce0*/  UPLOP3.LUT UP1, UPT, UPT, UPT, UP5, 0x80, 0x8 ;  /* 0x000000000008789c */ /* 0x000fe20003f2f050 */
[----:B--2---:R-:W-:Y:S01]  /*6cf0*/  HFMA2 R0, -RZ, RZ, 0, 5.9604644775390625e-08 ;  /* 0x00000001ff007431 */ /* 0x004fe200000001ff */
[----:B------:R-:W2:Y:S01]  /*6d00*/  LDCU.64 UR8, c[0x0][0x358] ;  /* 0x00006b00ff0877ac */ /* 0x000ea20008000a00 */
[----:B------:R-:W-:Y:S03]  /*6d10*/  IMAD.MOV.U32 R86, RZ, RZ, 0x1 ;  /* 0x00000001ff567424 */ /* 0x000fe600078e00ff */
[----:B------:R-:W-:Y:S05]  /*6d20*/  PLOP3.LUT P1, PT, PT, PT, UP1, 0x80, 0x8 ;  /* 0x000000000008781c */ /* 0x000fea0003f2f018 */
[----:B------:R-:W3:Y:S01]  /*6d30*/  @UP1 LDCU.64 UR4, c[0x0][0x888] ;  /* 0x00011100ff0417ac */ /* 0x000ee20008000a00 */
[----:B------:R-:W-:Y:S07]  /*6d40*/  @UP1 UIMAD UR6, UR36, UR32, URZ ;  /* 0x00000020240612a4 */ /* 0x000fee000f8e02ff */
[----:B------:R-:W-:Y:S01]  /*6d50*/  @!P1 PRMT R86, R0, 0x7610, R86 ;  /* 0x0000761000569816 */ /* 0x000fe20000000056 */
[----:B---3--:R-:W-:Y:S06]  /*6d60*/  @UP1 UIMAD.WIDE UR4, UR6, 0x4, UR4 ;  /* 0x00000004060418a5 */ /* 0x008fec000f8e0204 */
[----:B------:R-:W-:Y:S01]  /*6d70*/  IMAD.U32 R6, RZ, RZ, UR4 ;  /* 0x00000004ff067e24 */ /* 0x000fe2000f8e00ff */
[----:B------:R-:W-:Y:S04]  /*6d80*/  MOV R7, UR5 ;  /* 0x0000000500077c02 */ /* 0x000fe80008000f00 */
[----:B------:R-:W3:Y:S01]  /*6d90*/  @!UP1 LDCU UR4, c[0x0][0x880] ;  /* 0x00011000ff0497ac */ /* 0x000ee20008000800 */
[----:B--2--5:R4:W5:Y:S02]  /*6da0*/  @P1 LDG.E R41, desc[UR8][R6.64] ;  /* 0x0000000806291981 */ /* 0x024964000c1e1900 */
[----:B---34-:R-:W-:Y:S07]  /*6db0*/  @!P1 IMAD.U32 R41, RZ, RZ, UR4 ;  /* 0x00000004ff299e24 */ /* 0x018fee000f8e00ff */
.L_x_139:
[----:B-----5:R-:W-:Y:S01]  /*6dc0*/  @!P0 FSETP.EQ.AND P2, PT, R41, RZ, PT ;  /* 0x000000ff2900820b */ /* 0x020fe20003f42000 */
[----:B------:R-:W-:Y:S01]  /*6dd0*/  @!UPT UIADD3 URZ, UPT, UPT, URZ, URZ, URZ ;  /* 0x000000fffffff290 */ /* 0x000fe2000fffe0ff */
[----:B------:R-:W-:Y:S11]  /*6de0*/  @!P0 BRA `(.L_x_140) ;  /* 0x0000000000148947 */ /* 0x000ff60003800000 */
[----:B------:R-:W-:Y:S02]  /*6df0*/  LOP3.LUT P0, RZ, R86, 0xff, RZ, 0xc0, !PT ;  /* 0x000000ff56ff7812 */ /* 0x000fe4000780c0ff */
[----:B------:R-:W-:Y:S04]  /*6e00*/  PLOP3.LUT P2, PT, PT, PT, UP1, 0x80, 0x8 ;  /* 0x000000000008781c */ /* 0x000fe80003f4f018 */
[----:B------:R-:W-:Y:S07]  /*6e10*/  PLOP3.LUT P2, PT, P2, PT, PT, 0x8, 0x80 ;  /* 0x000000000080781c */ /* 0x000fee000174e170 */
[----:B------:R-:W-:Y:S11]  /*6e20*/  @P0 FSETP.EQ.AND P2, PT, R41, RZ, PT ;  /* 0x000000ff2900020b */ /* 0x000ff60003f42000 */
[----:B------:R-:W-:Y:S02]  /*6e30*/  @!UPT UIADD3 URZ, UPT, UPT, URZ, URZ, URZ ;  /* 0x000000fffffff290 */ /* 0x000fe4000fffe0ff */
.L_x_140:
[----:B------:R-:W3:Y:S01]  /*6e40*/  SYNCS.PHASECHK.TRANS64.TRYWAIT P0, [UR21+0x350], R4 ;  /* 0x00035004ff0075a7 */ /* 0x000ee20008001115 */
[----:B------:R-:W-:Y:S04]  /*6e50*/  ELECT P1, URZ, PT ;  /* 0x0000000000ff782f */ /* 0x000fe80003820000 */
[----:B------:R-:W-:Y:S01]  /*6e60*/  PLOP3.LUT P1, PT, P2, P1, PT, 0xf2, 0x2f ;  /* 0x00000000002f781c */ /* 0x000fe20001723e72 */
[----:B------:R-:W-:Y:S01]  /*6e70*/  @!UPT UIADD3 URZ, UPT, UPT, URZ, URZ, URZ ;  /* 0x000000fffffff290 */ /* 0x000fe2000fffe0ff */
[----:B---3--:R-:W-:Y:S11]  /*6e80*/  @!P0 BRA `(.L_x_141) ;  /* 0x0000004800fc8947 */ /* 0x008ff60003800000 */
.L_x_301:
[----:B------:R-:W-:Y:S01]  /*6e90*/  @!P1 IADD3 R2, P0, PT, R12, 0x580, RZ ;  /* 0x000005800c029810 */ /* 0x000fe20007f1e0ff */
[----:B------:R-:W-:Y:S01]  /*6ea0*/  VOTEU.ALL UP0, P1 ;  /* 0x0000000000ff7886 */ /* 0x000fe20000800000 */
[----:B------:R-:W-:Y:S01]  /*6eb0*/  UMOV UR6, 0x0 ;  /* 0x0000000000067882 */ /* 0x000fe20000000000 */
[----:B------:R-:W-:Y:S01]  /*6ec0*/  UMOV UR7, 0x10000000 ;  /* 0x1000000000077882 */ /* 0x000fe20000000000 */
[----:B------:R-:W-:Y:S01]  /*6ed0*/  @!P1 R2UR UR5, R2 ;  /* 0x00000000020592ca */ /* 0x000fe200000e0000 */
[----:B--2---:R-:W-:Y:S01]  /*6ee0*/  @!P1 IMAD.X R0, RZ, RZ, R13, P0 ;  /* 0x000000ffff009224 */ /* 0x004fe200000e060d */
[----:B------:R-:W-:Y:S01]  /*6ef0*/  @!UP0 UIADD3 UR24, UPT, UPT, UR21, 0x500, URZ ;  /* 0x0000050015188890 */ /* 0x000fe2000fffe0ff */
[----:B------:R-:W-:Y:S01]  /*6f00*/  VIADD R10, R10, 0x1 ;  /* 0x000000010a0a7836 */ /* 0x000fe20000000000 */
[----:B------:R-:W-:Y:S02]  /*6f10*/  @!UP0 UIADD3 UR10, UPT, UPT, UR26, 0x40, URZ ;  /* 0x000000401a0a8890 */ /* 0x000fe4000fffe0ff */
[----:B------:R-:W-:Y:S01]  /*6f20*/  @!P1 R2UR UR4, R0 ;  /* 0x00000000000492ca */ /* 0x000fe200000e0000 */
[----:B------:R-:W-:Y:S01]  /*6f30*/  @!UP0 UIADD3 UR8, UPT, UPT, UR21, 0xd00, URZ ;  /* 0x00000d0015088890 */ /* 0x000fe2000fffe0ff */
[----:B------:R-:W-:Y:S01]  /*6f40*/  @!P1 IMAD.MOV.U32 R0, RZ, RZ, 0x1000 ;  /* 0x00001000ff009424 */ /* 0x000fe200078e00ff */
[----:B------:R-:W-:Y:S01]  /*6f50*/  VOTEU.ALL UP0, P1 ;  /* 0x0000000000ff7886 */ /* 0x000fe20000800000 */
[----:B------:R-:W-:Y:S01]  /*6f60*/  UMOV UR28, UR36 ;  /* 0x00000024001c7c82 */ /* 0x000fe20008000000 */
[----:B------:R-:W-:Y:S01]  /*6f70*/  UMOV UR9, UR25 ;  /* 0x0000001900097c82 */ /* 0x000fe20008000000 */
[----:B------:R-:W-:Y:S01]  /*6f80*/  UMOV UR11, UR27 ;  /* 0x0000001b000b7c82 */ /* 0x000fe20008000000 */
[----:B------:R-:W-:Y:S01]  /*6f90*/  IMAD.U32 R6, RZ, RZ, UR5 ;  /* 0x00000005ff067e24 */ /* 0x000fe2000f8e00ff */
[----:B------:R-:W-:Y:S05]  /*6fa0*/  UMOV UR12, UR36 ;  /* 0x00000024000c7c82 */ /* 0x000fea0008000000 */
[----:B------:R-:W-:Y:S01]  /*6fb0*/  IMAD.U32 R7, RZ, RZ, UR4 ;  /* 0x00000004ff077e24 */ /* 0x000fe2000f8e00ff */
[----:B------:R-:W-:Y:S04]  /*6fc0*/  @!P1 R2UR UR4, R6 ;  /* 0x00000000060492ca */ /* 0x000fe800000e0000 */
[----:B------:R-:W-:Y:S11]  /*6fd0*/  @!P1 R2UR UR5, R7 ;  /* 0x00000000070592ca */ /* 0x000ff600000e0000 */
[----:B------:R-:W-:Y:S02]  /*6fe0*/  @!UPT UIADD3 URZ, UPT, UPT, URZ, URZ, URZ ;  /* 0x000000fffffff290 */ /* 0x000fe4000fffe0ff */
[----:B------:R-:W-:Y:S01]  /*6ff0*/  @!UP0 UTMALDG.3D [UR24], [UR4], desc[UR6] ;  /* 0x00000618040085b4 */ /* 0x000fe20008011000 */
[----:B------:R-:W-:Y:S05]  /*7000*/  VOTEU.ALL UP0, P1 ;  /* 0x0000000000ff7886 */ /* 0x000fea0000800000 */
[----:B------:R2:W-:Y:S01]  /*7010*/  @!UP0 UTMALDG.3D [UR8], [UR4], desc[UR6] ;  /* 0x00000608040085b4 */ /* 0x0005e20008011000 */
[----:B------:R3:W-:Y:S01]  /*7020*/  @!P1 SYNCS.ARRIVE.TRANS64.RED.A0TR RZ, [UR21+0x340], R0 ;  /* 0x00034000ffff99a7 */ /* 0x0007e20008300415 */
[----:B--2---:R-:W-:Y:S09]  /*7030*/  UPRMT UR4, UR46, 0x654, UR25 ;  /* 0x000006542e047896 */ /* 0x004ff20008000019 */
[----:B------:R-:W-:Y:S01]  /*7040*/  SYNCS.ARRIVE.TRANS64.RED.A1T0 RZ, [UR4], RZ ;  /* 0x000000ffffff79a7 */ /* 0x000fe20008100404 */
[----:B------:R-:W2:Y:S02]  /*7050*/  SYNCS.PHASECHK.TRANS64.TRYWAIT P0, [UR21+0x358], R4 ;  /* 0x00035804ff0075a7 */ /* 0x000ea40008001115 */
[----:B--23--:R-:W-:Y:S05]  /*7060*/  @!P0 BRA `(.L_x_142) ;  /* 0x00000048009c8947 */ /* 0x00cfea0003800000 */
.L_x_303:
[----:B------:R-:W-:Y:S01]  /*7070*/  UIADD3 UR31, UPT, UPT, UR14, UR63, URZ ;  /* 0x0000003f0e1f7290 */ /* 0x000fe2000fffe0ff */
[----:B------:R-:W-:Y:S01]  /*7080*/  @!P1 IADD3 R2, P0, PT, R12, 0x580, RZ ;  /* 0x000005800c029810 */ /* 0x000fe20007f1e0ff */
[----:B------:R-:W-:Y:S01]  /*7090*/  UPLOP3.LUT UP4, UPT, UPT, UPT, UPT, 0x80, 0x8 ;  /* 0x000000000008789c */ /* 0x000fe20003f8f070 */
[----:B------:R-:W-:Y:S01]  /*70a0*/  R2UR UR24, R88 ;  /* 0x00000000581872ca */ /* 0x000fe200000e0000 */
[----:B------:R-:W-:Y:S01]  /*70b0*/  VOTEU.ALL UP0, P1 ;  /* 0x0000000000ff7886 */ /* 0x000fe20000800000 */
[----:B------:R-:W-:Y:S01]  /*70c0*/  @!P1 R2UR UR5, R2 ;  /* 0x00000000020592ca */ /* 0x000fe200000e0000 */
[----:B------:R-:W-:Y:S01]  /*70d0*/  @!P1 IMAD.X R0, RZ, RZ, R13, P0 ;  /* 0x000000ffff009224 */ /* 0x000fe200000e060d */
[----:B------:R-:W-:Y:S01]  /*70e0*/  UMOV UR6, 0x0 ;  /* 0x0000000000067882 */ /* 0x000fe20000000000 */
[----:B------:R-:W-:Y:S01]  /*70f0*/  UMOV UR7, 0x10000000 ;  /* 0x1000000000077882 */ /* 0x000fe20000000000 */
[----:B------:R-:W-:Y:S01]  /*7100*/  @!UP0 UIADD3 UR18, UPT, UPT, UR26, 0x20, URZ ;  /* 0x000000201a128890 */ /* 0x000fe2000fffe0ff */
[----:B------:R-:W-:Y:S01]  /*7110*/  ISETP.NE.AND P0, PT, R10, 0x2, PT ;  /* 0x000000020a00780c */ /* 0x000fe20003f05270 */
[----:B------:R-:W-:Y:S01]  /*7120*/  @!UP0 UIADD3 UR16, UPT, UPT, UR21, 0x1500, URZ ;  /* 0x0000150015108890 */ /* 0x000fe2000fffe0ff */
[----:B------:R-:W-:Y:S01]  /*7130*/  @!P1 R2UR UR4, R0 ;  /* 0x00000000000492ca */ /* 0x000fe200000e0000 */
[----:B------:R-:W-:Y:S01]  /*7140*/  @!UP0 UIADD3 UR17, UPT, UPT, UR21, 0x348, URZ ;  /* 0x0000034815118890 */ /* 0x000fe2000fffe0ff */
[----:B------:R-:W-:Y:S01]  /*7150*/  SEL R0, RZ, 0x1, P0 ;  /* 0x00000001ff007807 */ /* 0x000fe20000000000 */
[----:B------:R-:W-:Y:S01]  /*7160*/  @!UP0 UIADD3 UR10, UPT, UPT, UR26, 0x60, URZ ;  /* 0x000000601a0a8890 */ /* 0x000fe2000fffe0ff */
[----:B------:R-:W-:Y:S01]  /*7170*/  LOP3.LUT R11, R11, 0x1, RZ, 0x3c, !PT ;  /* 0x000000010b0b7812 */ /* 0x000fe200078e3cff */
[----:B------:R-:W-:Y:S01]  /*7180*/  @!UP0 UIADD3 UR8, UPT, UPT, UR21, 0x1d00, URZ ;  /* 0x00001d0015088890 */ /* 0x000fe2000fffe0ff */
[----:B--2---:R-:W-:Y:S01]  /*7190*/  IMAD.U32 R4, RZ, RZ, UR5 ;  /* 0x00000005ff047e24 */ /* 0x004fe2000f8e00ff */
[----:B------:R-:W-:Y:S01]  /*71a0*/  VOTEU.ALL UP0, P1 ;  /* 0x0000000000ff7886 */ /* 0x000fe20000800000 */
[----:B------:R-:W-:Y:S01]  /*71b0*/  UMOV UR19, UR27 ;  /* 0x0000001b00137c82 */ /* 0x000fe20008000000 */
[----:B------:R-:W-:Y:S01]  /*71c0*/  UMOV UR20, UR36 ;  /* 0x0000002400147c82 */ /* 0x000fe20008000000 */
[----:B------:R-:W-:Y:S01]  /*71d0*/  UMOV UR11, UR27 ;  /* 0x0000001b000b7c82 */ /* 0x000fe20008000000 */
[----:B------:R-:W-:Y:S01]  /*71e0*/  UMOV UR12, UR36 ;  /* 0x00000024000c7c82 */ /* 0x000fe20008000000 */
[----:B------:R-:W-:Y:S01]  /*71f0*/  UMOV UR9, UR17 ;  /* 0x0000001100097c82 */ /* 0x000fe20008000000 */
[----:B------:R-:W-:Y:S01]  /*7200*/  IMAD.U32 R5, RZ, RZ, UR4 ;  /* 0x00000004ff057e24 */ /* 0x000fe2000f8e00ff */
[----:B------:R-:W-:Y:S01]  /*7210*/  @!P1 R2UR UR4, R4 ;  /* 0x00000000040492ca */ /* 0x000fe200000e0000 */
[----:B------:R-:W-:Y:S01]  /*7220*/  UIADD3 UR30, UPT, UPT, UR13, UR24, URZ ;  /* 0x000000180d1e7290 */ /* 0x000fe2000fffe0ff */
[----:B------:R-:W-:Y:S01]  /*7230*/  LOP3.LUT R9, R9, R0, RZ, 0x3c, !PT ;  /* 0x0000000009097212 */ /* 0x000fe200078e3cff */
[----:B------:R-:W-:Y:S01]  /*7240*/  UMOV UR36, UR29 ;  /* 0x0000001d00247c82 */ /* 0x000fe20008000000 */
[----:B------:R-:W-:Y:S02]  /*7250*/  @!P1 R2UR UR5, R5 ;  /* 0x00000000050592ca */ /* 0x000fe400000e0000 */
[----:B------:R-:W-:Y:S11]  /*7260*/  SEL R10, R10, RZ, P0 ;  /* 0x000000ff0a0a7207 */ /* 0x000ff60000000000 */
[----:B------:R2:W-:Y:S01]  /*7270*/  @!UP0 UTMALDG.3D [UR16], [UR4], desc[UR6] ;  /* 0x00000610040085b4 */ /* 0x0005e20008011000 */
[----:B------:R-:W-:Y:S05]  /*7280*/  VOTEU.ALL UP0, P1 ;  /* 0x0000000000ff7886 */ /* 0x000fea0000800000 */
[----:B------:R2:W-:Y:S01]  /*7290*/  @!UP0 UTMALDG.3D [UR8], [UR4], desc[UR6] ;  /* 0x00000608040085b4 */ /* 0x0005e20008011000 */
[----:B------:R2:W-:Y:S01]  /*72a0*/  @!P1 SYNCS.ARRIVE.TRANS64.RED.A0TR RZ, [UR21+0x348], R3 ;  /* 0x00034803ffff99a7 */ /* 0x0005e20008300415 */
[----:B------:R-:W-:Y:S01]  /*72b0*/  SYNCS.ARRIVE.TRANS64.RED.A1T0 RZ, [UR37], RZ ;  /* 0x000000ffffff79a7 */ /* 0x000fe20008100425 */
[----:B------:R-:W-:Y:S05]  /*72c0*/  BRA.U UP2, `(.L_x_143) ;  /* 0xfffffff102d87547 */ /* 0x000fea000b83ffff */
[----:B--2---:R-:W-:-:S04]  /*72d0*/  SHF.L.U32 R3, R11, 0x1f, RZ ;  /* 0x0000001f0b037819 */ /* 0x004fc800000006ff */
[----:B------:R-:W2:Y:S02]  /*72e0*/  SYNCS.PHASECHK.TRANS64.TRYWAIT P0, [UR21+0x350], R3 ;  /* 0x00035003ff0075a7 */ /* 0x000ea40008001115 */
[----:B--2---:R-:W-:Y:S05]  /*72f0*/  @!P0 BRA `(.L_x_144) ;  /* 0x0000004800108947 */ /* 0x004fea0003800000 */
.L_x_305:
[----:B--2---:R-:W-:-:S07]  /*7300*/  MOV R0, UR21 ;  /* 0x0000001500007c02 */ /* 0x004fce0008000f00 */
.L_x_145:
[----:B--2---:R-:W-:-:S04]  /*7310*/  SHF.L.U32 R3, R11, 0x1f, RZ ;  /* 0x0000001f0b037819 */ /* 0x004fc800000006ff */
[----:B------:R2:W3:Y:S03]  /*7320*/  SYNCS.PHASECHK.TRANS64.TRYWAIT P0, [R0+URZ+0x358], R3 ;  /* 0x00035803000075a7 */ /* 0x0004e600080011ff */
[----:B---3--:R-:W-:Y:S05]  /*7330*/  @!P0 NANOSLEEP.SYNCS 0x989680 ;  /* 0x009896800000895d */ /* 0x008fea0003900000 */
[----:B------:R-:W3:Y:S02]  /*7340*/  @!P0 SYNCS.PHASECHK.TRANS64 P0, [R0+URZ+0x358], R3 ;  /* 0x00035803000085a7 */ /* 0x000ee400080010ff */
[----:B-1-3--:R-:W-:Y:S05]  /*7350*/  @P0 EXIT ;  /* 0x000000000000094d */ /* 0x00afea0003800000 */
[----:B------:R-:W-:Y:S05]  /*7360*/  BRA `(.L_x_145) ;  /* 0xfffffffc00e87947 */ /* 0x000fea000383ffff */
.L_x_134:
[----:B------:R-:W-:-:S06]  /*7370*/  UISETP.GE.AND UP0, UPT, UR18, 0x4, UPT ;  /* 0x000000041200788c */ /* 0x000fcc000bf06270 */
[----:B------:R-:W-:-:S13]  /*7380*/  PLOP3.LUT P0, PT, PT, PT, UP0, 0x80, 0x8 ;  /* 0x000000000008781c */ /* 0x000fda0003f0f008 */
[----:B-1----:R-:W-:Y:S05]  /*7390*/  @!P0 EXIT ;  /* 0x000000000000894d */ /* 0x002fea0003800000 */
[----:B------:R-:W-:Y:S01]  /*73a0*/  BAR.SYNC.DEFER_BLOCKING 0x6, 0xa0 ;  /* 0x0182800000007b1d */ /* 0x000fe20000010000 */
[----:B------:R-:W-:Y:S01]  /*73b0*/  IMAD.SHL.U32 R4, R87, 0x200000, RZ ;  /* 0x0020000057047824 */ /* 0x000fe200078e00ff */
[----:B------:R-:W-:Y:S01]  /*73c0*/  CS2R R94, SRZ ;  /* 0x00000000005e7805 */ /* 0x000fe2000001ff00 */
[C---:B------:R-:W-:Y:S01]  /*73d0*/  IMAD.SHL.U32 R85, R97.reuse, 0x20, RZ ;  /* 0x0000002061557824 */ /* 0x040fe200078e00ff */
[----:B------:R-:W-:Y:S01]  /*73e0*/  CS2R R92, SRZ ;  /* 0x00000000005c7805 */ /* 0x000fe2000001ff00 */
[C---:B------:R-:W-:Y:S01]  /*73f0*/  IMAD.U32 R37, R97.reuse, 0x10000, RZ ;  /* 0x0001000061257824 */ /* 0x040fe200078e00ff */
[----:B------:R-:W-:Y:S02]  /*7400*/  UMOV UR44, 0x400 ;  /* 0x00000400002c7882 */ /* 0x000fe40000000000 */
[----:B------:R-:W1:Y:S01]  /*7410*/  LDC.64 R82, c[0x0][0x8b0] ;  /* 0x00022c00ff527b82 */ /* 0x000e620000000a00 */
[----:B------:R-:W-:Y:S01]  /*7420*/  ULEA UR44, UR46, UR44, 0x18 ;  /* 0x0000002c2e2c7291 */ /* 0x000fe2000f8ec0ff */
[----:B------:R-:W-:Y:S01]  /*7430*/  IMAD.SHL.U32 R5, R97, 0x4, RZ ;  /* 0x0000000461057824 */ /* 0x000fe200078e00ff */
[----:B------:R-:W-:Y:S01]  /*7440*/  LOP3.LUT R4, R4, 0x200000, RZ, 0xc0, !PT ;  /* 0x0020000004047812 */ /* 0x000fe200078ec0ff */
[----:B------:R-:W-:Y:S01]  /*7450*/  IMAD.SHL.U32 R7, R87, 0x400, RZ ;  /* 0x0000040057077824 */ /* 0x000fe200078e00ff */
[C---:B------:R-:W-:Y:S01]  /*7460*/  LOP3.LUT R6, R85.reuse, 0x80, RZ, 0xc0, !PT ;  /* 0x0000008055067812 */ /* 0x040fe200078ec0ff */
[----:B------:R-:W-:Y:S01]  /*7470*/  UIADD3 UR4, UPT, UPT, UR44, 0x2500, URZ ;  /* 0x000025002c047890 */ /* 0x000fe2000fffe0ff */
[C---:B------:R-:W-:Y:S01]  /*7480*/  LOP3.LUT R84, R85.reuse, 0xb60, RZ, 0xc0, !PT ;  /* 0x00000b6055547812 */ /* 0x040fe200078ec0ff */
[----:B------:R-:W2:Y:S01]  /*7490*/  LDC.64 R80, c[0x0][0x8a8] ;  /* 0x00022a00ff507b82 */ /* 0x000ea20000000a00 */
[----:B------:R-:W-:Y:S01]  /*74a0*/  LOP3.LUT R37, R4, 0x400000, R37, 0xf8, !PT ;  /* 0x0040000004257812 */ /* 0x000fe200078ef825 */
[----:B------:R-:W-:Y:S01]  /*74b0*/  IMAD.MOV.U32 R36, RZ, RZ, RZ ;  /* 0x000000ffff247224 */ /* 0x000fe200078e00ff */
[----:B------:R-:W-:Y:S01]  /*74c0*/  LOP3.LUT R5, R6, 0x10, R5, 0xf8, !PT ;  /* 0x0000001006057812 */ /* 0x000fe200078ef805 */
[----:B------:R-:W-:Y:S01]  /*74d0*/  IMAD.MOV.U32 R91, RZ, RZ, RZ ;  /* 0x000000ffff5b7224 */ /* 0x000fe200078e00ff */
[----:B------:R-:W-:Y:S01]  /*74e0*/  LOP3.LUT R84, R84, 0x400, R7, 0xf8, !PT ;  /* 0x0000040054547812 */ /* 0x000fe200078ef807 */
[----:B------:R-:W-:Y:S01]  /*74f0*/  IMAD.U32 R96, RZ, RZ, UR4 ;  /* 0x00000004ff607e24 */ /* 0x000fe2000f8e00ff */
[----:B------:R-:W-:Y:S01]  /*7500*/  LOP3.LUT P0, RZ, R85, 0x80, RZ, 0xc0, !PT ;  /* 0x0000008055ff7812 */ /* 0x000fe2000780c0ff */
[----:B------:R-:W3:Y:S01]  /*7510*/  LDCU UR58, c[0x0][0x370] ;  /* 0x00006e00ff3a77ac */ /* 0x000ee20008000800 */
[----:B------:R-:W4:Y:S01]  /*7520*/  LDS R0, [UR44+0x420] ;  /* 0x0004202cff007984 */ /* 0x000f220008000800 */
[----:B------:R-:W-:-:S02]  /*7530*/  LOP3.LUT R84, R84, R5, RZ, 0xfc, !PT ;  /* 0x0000000554547212 */ /* 0x000fc400078efcff */
[----:B------:R-:W-:Y:S01]  /*7540*/  P2R R4, PR, RZ, 0x1 ;  /* 0x00000001ff047803 */ /* 0x000fe20000000000 */
[----:B------:R-:W1:Y:S01]  /*7550*/  LDCU UR43, c[0x0][0xb0c] ;  /* 0x00016180ff2b77ac */ /* 0x000e620008000800 */
[----:B------:R-:W-:Y:S01]  /*7560*/  LOP3.LUT R97, R97, 0x60, RZ, 0xc0, !PT ;  /* 0x0000006061617812 */ /* 0x000fe200078ec0ff */
[----:B------:R-:W1:Y:S01]  /*7570*/  LDCU UR39, c[0x0][0xb30] ;  /* 0x00016600ff2777ac */ /* 0x000e620008000800 */
[----:B------:R-:W1:Y:S01]  /*7580*/  LDCU.64 UR56, c[0x0][0x888] ;  /* 0x00011100ff3877ac */ /* 0x000e620008000a00 */
[----:B------:R-:W1:Y:S01]  /*7590*/  LDCU.64 UR40, c[0x0][0xb28] ;  /* 0x00016500ff2877ac */ /* 0x000e620008000a00 */
[----:B------:R-:W1:Y:S01]  /*75a0*/  LDCU.64 UR60, c[0x0][0x890] ;  /* 0x00011200ff3c77ac */ /* 0x000e620008000a00 */
[----:B------:R-:W1:Y:S01]  /*75b0*/  LDCU.128 UR52, c[0x0][0xb10] ;  /* 0x00016200ff3477ac */ /* 0x000e620008000c00 */
[----:B------:R-:W1:Y:S01]  /*75c0*/  LDCU UR47, c[0x0][0x374] ;  /* 0x00006e80ff2f77ac */ /* 0x000e620008000800 */
[----:B------:R-:W-:Y:S01]  /*75d0*/  UIADD3 UR62, UPT, UPT, UR44, 0x500, URZ ;  /* 0x000005002c3e7890 */ /* 0x000fe2000fffe0ff */
[----:B-1234-:R-:W-:-:S11]  /*75e0*/  IMAD.IADD R37, R0, 0x1, R37 ;  /* 0x0000000100257824 */ /* 0x01efd600078e0225 */
.L_x_171:
[C---:B------:R-:W-:Y:S02]  /*75f0*/  LEA R3, R91.reuse, UR44, 0x3 ;  /* 0x0000002c5b037c11 */ /* 0x040fe4000f8e18ff */
[----:B------:R-:W-:Y:S02]  /*7600*/  SHF.L.U32 R0, R94, 0x1f, RZ ;  /* 0x0000001f5e007819 */ /* 0x000fe400000006ff */
[----:B------:R-:W-:Y:S02]  /*7610*/  LEA R5, R91, UR44, 0x4 ;  /* 0x0000002c5b057c11 */ /* 0x000fe4000f8e20ff */
[----:B-1----:R-:W1:Y:S02]  /*7620*/  SYNCS.PHASECHK.TRANS64.TRYWAIT P0, [R3+URZ+0x370], R0 ;  /* 0x00037000030075a7 */ /* 0x002e6400080011ff */
[----:B-1----:R-:W-:Y:S05]  /*7630*/  @!P0 BRA `(.L_x_146) ;  /* 0x0000004400588947 */ /* 0x002fea0003800000 */
.L_x_306:
        /* <DEDUP_REMOVED lines=11> */
[----:B------:R-:W-:Y:S01]  /*76f0*/  PLOP3.LUT P0, PT, PT, PT, UP1, 0x80, 0x8 ;  /* 0x000000000008781c */ /* 0x000fe20003f0f018 */
[----:B------:R-:W-:Y:S11]  /*7700*/  UP2UR UR45, UPR, URZ, 0x2 ;  /* 0x00000002ff2d7883 */ /* 0x000ff60008000000 */
[----:B------:R-:W-:Y:S01]  /*7710*/  @!UPT UIADD3 URZ, UPT, UPT, URZ, URZ, URZ ;  /* 0x000000fffffff290 */ /* 0x000fe2000fffe0ff */
[----:B-1----:R-:W-:Y:S02]  /*7720*/  @P0 SHF.R.U32.HI R0, RZ, 0x10, R5 ;  /* 0x00000010ff000819 */ /* 0x002fe40000011605 */
        /* <DEDUP_REMOVED lines=12> */
[----:B------:R-:W2:Y:S01]  /*77f0*/  LDCU UR12, c[0x0][0xb20] ;  /* 0x00016400ff0c77ac */ /* 0x000ea20008000800 */
[----:B------:R-:W-:Y:S02]  /*7800*/  UIMAD.WIDE.U32 UR4, UR47, UR55, URZ ;  /* 0x000000372f0472a5 */ /* 0x000fe4000f8e00ff */
[----:B------:R-:W-:Y:S02]  /*7810*/  UIMAD.WIDE.U32 UR6, UR58, UR52, URZ ;  /* 0x000000343a0672a5 */ /* 0x000fe4000f8e00ff */
[----:B------:R-:W-:Y:S02]  /*7820*/  UISETP.NE.AND UP0, UPT, UR54, 0x1, UPT ;  /* 0x000000013600788c */ /* 0x000fe4000bf05270 */
[----:B------:R-:W-:Y:S02]  /*7830*/  UIMAD.WIDE.U32 UR8, UR37, UR55, URZ ;  /* 0x00000037250872a5 */ /* 0x000fe4000f8e00ff */
[----:B------:R-:W-:Y:S02]  /*7840*/  UIMAD.WIDE.U32 UR10, UR38, UR52, URZ ;  /* 0x00000034260a72a5 */ /* 0x000fe4000f8e00ff */
[----:B------:R-:W-:Y:S02]  /*7850*/  UISETP.NE.AND UP1, UPT, UR43, 0x1, UPT ;  /* 0x000000012b00788c */ /* 0x000fe4000bf25270 */
[----:B------:R-:W-:Y:S01]  /*7860*/  UISETP.NE.AND UP2, UPT, UR42, 0x1, UPT ;  /* 0x000000012a00788c */ /* 0x000fe2000bf45270 */
[----:B------:R-:W-:Y:S02]  /*7870*/  UMOV UR4, UR5 ;  /* 0x0000000500047c82 */ /* 0x000fe40008000000 */
[----:B--2---:R-:W-:Y:S03]  /*7880*/  USHF.R.U32.HI UR5, URZ, UR12, UR4 ;  /* 0x0000000cff057299 */ /* 0x004fe60008011604 */
[----:B------:R-:W-:Y:S02]  /*7890*/  UMOV UR4, UR7 ;  /* 0x0000000700047c82 */ /* 0x000fe40008000000 */
[----:B------:R-:W-:Y:S02]  /*78a0*/  USHF.R.U32.HI UR7, URZ, UR53, UR4 ;  /* 0x00000035ff077299 */ /* 0x000fe40008011604 */
[----:B------:R-:W-:Y:S02]  /*78b0*/  USEL UR4, UR47, UR5, !UP0 ;  /* 0x000000052f047287 */ /* 0x000fe4000c000000 */
[----:B------:R-:W-:Y:S01]  /*78c0*/  USEL UR7, UR58, UR7, !UP1 ;  /* 0x000000073a077287 */ /* 0x000fe2000c800000 */
[----:B------:R-:W-:Y:S01]  /*78d0*/  UMOV UR5, UR9 ;  /* 0x0000000900057c82 */ /* 0x000fe20008000000 */
[----:B------:R-:W-:Y:S02]  /*78e0*/  UIMAD.WIDE.U32 UR8, UR4, UR40, URZ ;  /* 0x00000028040872a5 */ /* 0x000fe4000f8e00ff */
[----:B------:R-:W-:Y:S03]  /*78f0*/  USHF.R.U32.HI UR6, URZ, UR12, UR5 ;  /* 0x0000000cff067299 */ /* 0x000fe60008011605 */
[----:B------:R-:W-:Y:S01]  /*7900*/  UMOV UR5, UR11 ;  /* 0x0000000b00057c82 */ /* 0x000fe20008000000 */
[----:B------:R-:W-:Y:S02]  /*7910*/  UIMAD.WIDE.U32 UR10, UR7, UR40, URZ ;  /* 0x00000028070a72a5 */ /* 0x000fe4000f8e00ff */
[----:B------:R-:W-:Y:S02]  /*7920*/  USHF.R.U32.HI UR12, URZ, UR53, UR5 ;  /* 0x00000035ff0c7299 */ /* 0x000fe40008011605 */
[----:B------:R-:W-:Y:S01]  /*7930*/  USEL UR6, UR37, UR6, !UP0 ;  /* 0x0000000625067287 */ /* 0x000fe2000c000000 */
[----:B------:R-:W-:Y:S02]  /*7940*/  UMOV UR5, UR9 ;  /* 0x0000000900057c82 */ /* 0x000fe40008000000 */
[----:B------:R-:W-:Y:S01]  /*7950*/  UMOV UR10, UR11 ;  /* 0x0000000b000a7c82 */ /* 0x000fe20008000000 */
[----:B------:R-:W-:Y:S02]  /*7960*/  @UP2 USHF.R.U32.HI UR4, URZ, UR41, UR5 ;  /* 0x00000029ff042299 */ /* 0x000fe40008011605 */
[----:B------:R-:W-:Y:S02]  /*7970*/  @UP2 USHF.R.U32.HI UR7, URZ, UR41, UR10 ;  /* 0x00000029ff072299 */ /* 0x000fe4000801160a */
[----:B------:R-:W-:Y:S02]  /*7980*/  UIMAD UR4, UR42, UR4, URZ ;  /* 0x000000042a0472a4 */ /* 0x000fe4000f8e02ff */
[----:B------:R-:W-:Y:S02]  /*7990*/  UIMAD.WIDE.U32 UR10, UR6, UR40, URZ ;  /* 0x00000028060a72a5 */ /* 0x000fe4000f8e00ff */
[----:B------:R-:W-:Y:S02]  /*79a0*/  USEL UR5, UR38, UR12, !UP1 ;  /* 0x0000000c26057287 */ /* 0x000fe4000c800000 */
[----:B------:R-:W-:Y:S02]  /*79b0*/  UIMAD UR8, UR42, UR7, URZ ;  /* 0x000000072a0872a4 */ /* 0x000fe4000f8e02ff */
[----:B------:R-:W-:Y:S03]  /*79c0*/  UISETP.GE.AND UP0, UPT, UR6, UR4, UPT ;  /* 0x000000040600728c */ /* 0x000fe6000bf06270 */
[----:B------:R-:W-:Y:S01]  /*79d0*/  UMOV UR4, UR11 ;  /* 0x0000000b00047c82 */ /* 0x000fe20008000000 */
[----:B------:R-:W-:Y:S02]  /*79e0*/  UISETP.GE.OR UP0, UPT, UR5, UR8, UP0 ;  /* 0x000000080500728c */ /* 0x000fe40008706670 */
[----:B------:R-:W-:Y:S02]  /*79f0*/  USHF.R.U32.HI UR4, URZ, UR41, UR4 ;  /* 0x00000029ff047299 */ /* 0x000fe40008011604 */
[----:B------:R-:W-:Y:S02]  /*7a00*/  UIMAD.WIDE.U32 UR8, UR5, UR40, URZ ;  /* 0x00000028050872a5 */ /* 0x000fe4000f8e00ff */
[----:B------:R-:W-:Y:S02]  /*7a10*/  USEL UR11, UR6, UR4, !UP2 ;  /* 0x00000004060b7287 */ /* 0x000fe4000d000000 */
[----:B------:R-:W-:Y:S02]  /*7a20*/  UIADD3 UR8, UPT, UPT, -UR5, URZ, URZ ;  /* 0x000000ff05087290 */ /* 0x000fe4000fffe1ff */
[----:B------:R-:W-:Y:S01]  /*7a30*/  UIADD3 UR10, UPT, UPT, -UR11, URZ, URZ ;  /* 0x000000ff0b0a7290 */ /* 0x000fe2000fffe1ff */
[----:B------:R-:W-:Y:S01]  /*7a40*/  @!UP0 UMOV UR4, UR9 ;  /* 0x0000000900048c82 */ /* 0x000fe20008000000 */
[----:B------:R-:W-:Y:S02]  /*7a50*/  UIADD3 UR9, UPT, UPT, -UR6, URZ, URZ ;  /* 0x000000ff06097290 */ /* 0x000fe4000fffe1ff */
[----:B------:R-:W-:Y:S02]  /*7a60*/  @!UP0 USHF.R.U32.HI UR4, URZ, UR41, UR4 ;  /* 0x00000029ff048299 */ /* 0x000fe40008011604 */
[----:B------:R-:W-:Y:S02]  /*7a70*/  UIMAD UR10, UR42, UR10, UR6 ;  /* 0x0000000a2a0a72a4 */ /* 0x000fe4000f8e0206 */
[----:B------:R-:W-:Y:S04]  /*7a80*/  @!UP0 USEL UR4, UR5, UR4, !UP2 ;  /* 0x0000000405048287 */ /* 0x000fe8000d000000 */
[----:B------:R-:W-:Y:S02]  /*7a90*/  @!UP0 UIMAD UR10, UR7, UR10, UR4 ;  /* 0x0000000a070a82a4 */ /* 0x000fe4000f8e0204 */
[----:B------:R-:W-:Y:S02]  /*7aa0*/  @!UP0 UIADD3 UR11, UPT, UPT, UR11, -UR4, URZ ;  /* 0x800000040b0b8290 */ /* 0x000fe4000fffe0ff */
[----:B------:R-:W-:Y:S02]  /*7ab0*/  UIMAD UR7, UR43, UR8, UR38 ;  /* 0x000000082b0772a4 */ /* 0x000fe4000f8e0226 */
[----:B------:R-:W-:Y:S02]  /*7ac0*/  @!UP0 UIMAD UR6, UR11, UR42, UR5 ;  /* 0x0000002a0b0682a4 */ /* 0x000fe4000f8e0205 */
[----:B------:R-:W-:Y:S01]  /*7ad0*/  UIMAD UR4, UR54, UR9, UR37 ;  /* 0x00000009360472a4 */ /* 0x000fe2000f8e0225 */
[----:B------:R-:W-:Y:S02]  /*7ae0*/  @!UP0 UMOV UR5, UR10 ;  /* 0x0000000a00058c82 */ /* 0x000fe40008000000 */
[----:B------:R-:W-:Y:S02]  /*7af0*/  UIMAD UR38, UR5, UR43, UR7 ;  /* 0x0000002b052672a4 */ /* 0x000fe4000f8e0207 */
[----:B------:R-:W-:Y:S11]  /*7b00*/  UIMAD UR37, UR6, UR54, UR4 ;  /* 0x00000036062572a4 */ /* 0x000ff6000f8e0204 */
[----:B------:R-:W-:Y:S01]  /*7b10*/  @!UPT UIADD3 URZ, UPT, UPT, URZ, URZ, URZ ;  /* 0x000000fffffff290 */ /* 0x000fe2000fffe0ff */
.L_x_147:
[----:B------:R-:W-:Y:S01]  /*7b20*/  UISETP.NE.AND UP0, UPT, UR39, 0x1, UPT ;  /* 0x000000012700788c */ /* 0x000fe2000bf05270 */
[----:B------:R-:W-:Y:S01]  /*7b30*/  IADD3 R91, PT, PT, R91, 0x1, RZ ;  /* 0x000000015b5b7810 */ /* 0x000fe20007ffe0ff */
[----:B------:R-:W-:Y:S02]  /*7b40*/  USHF.L.U32 UR50, UR31, 0x6, URZ ;  /* 0x000000061f327899 */ /* 0x000fe400080006ff */
[----:B------:R-:W-:Y:S07]  /*7b50*/  USHF.L.U32 UR49, UR30, 0x7, URZ ;  /* 0x000000071e317899 */ /* 0x000fee00080006ff */
[----:B------:R-:W2:Y:S01]  /*7b60*/  @!UP0 LDCU.128 UR12, c[0x0][0xb10] ;  /* 0x00016200ff0c87ac */ /* 0x000ea20008000c00 */
[----:B------:R-:W3:Y:S01]  /*7b70*/  @!UP0 LDCU UR5, c[0x0][0xb0c] ;  /* 0x00016180ff0587ac */ /* 0x000ee20008000800 */
[----:B------:R-:W4:Y:S01]  /*7b80*/  @!UP0 LDCU UR10, c[0x0][0xb20] ;  /* 0x00016400ff0a87ac */ /* 0x000f220008000800 */
[----:B--2---:R-:W-:Y:S02]  /*7b90*/  UIMAD.WIDE.U32 UR8, UR38, UR12, URZ ;  /* 0x0000000c260872a5 */ /* 0x004fe4000f8e00ff */
[----:B------:R-:W-:Y:S02]  /*7ba0*/  UIMAD.WIDE.U32 UR6, UR37, UR15, URZ ;  /* 0x0000000f250672a5 */ /* 0x000fe4000f8e00ff */
[----:B------:R-:W-:Y:S03]  /*7bb0*/  @!UP0 UISETP.NE.AND UP1, UPT, UR14, 0x1, UPT ;  /* 0x000000010e00888c */ /* 0x000fe6000bf25270 */
[----:B------:R-:W-:Y:S01]  /*7bc0*/  @!UP0 UMOV UR4, UR9 ;  /* 0x0000000900048c82 */ /* 0x000fe20008000000 */
[----:B---3--:R-:W-:Y:S02]  /*7bd0*/  @!UP0 UISETP.NE.AND UP2, UPT, UR5, 0x1, UPT ;  /* 0x000000010500888c */ /* 0x008fe4000bf45270 */
[----:B------:R-:W-:Y:S01]  /*7be0*/  @!UP0 USHF.R.U32.HI UR4, URZ, UR13, UR4 ;  /* 0x0000000dff048299 */ /* 0x000fe20008011604 */
[----:B------:R-:W-:Y:S02]  /*7bf0*/  @!UP0 UMOV UR6, UR7 ;  /* 0x0000000700068c82 */ /* 0x000fe40008000000 */
[----:B----4-:R-:W-:Y:S02]  /*7c00*/  @!UP0 USHF.R.U32.HI UR6, URZ, UR10, UR6 ;  /* 0x0000000aff068299 */ /* 0x010fe40008011606 */
[----:B------:R-:W-:Y:S02]  /*7c10*/  @!UP0 USEL UR7, UR38, UR4, !UP2 ;  /* 0x0000000426078287 */ /* 0x000fe4000d000000 */
[----:B------:R-:W-:Y:S04]  /*7c20*/  @!UP0 USEL UR6, UR37, UR6, !UP1 ;  /* 0x0000000625068287 */ /* 0x000fe8000c800000 */
[----:B------:R-:W-:Y:S02]  /*7c30*/  @!UP0 UIADD3 UR4, UPT, UPT, -UR7, UR6, URZ ;  /* 0x0000000607048290 */ /* 0x000fe4000fffe1ff */
[----:B------:R-:W-:Y:S02]  /*7c40*/  @!UP0 UIADD3 UR6, UPT, UPT, UR7, -UR6, URZ ;  /* 0x8000000607068290 */ /* 0x000fe4000fffe0ff */
[----:B------:R-:W-:Y:S02]  /*7c50*/  @!UP0 UIMAD UR38, UR4, UR5, UR38 ;  /* 0x00000005042682a4 */ /* 0x000fe4000f8e0226 */
[----:B------:R-:W-:Y:S02]  /*7c60*/  @!UP0 UIMAD UR37, UR6, UR14, UR37 ;  /* 0x0000000e062582a4 */ /* 0x000fe4000f8e0225 */
[----:B------:R-:W-:Y:S09]  /*7c70*/  ULOP3.LUT UP0, URZ, UR62, 0x90, URZ, 0xc0, !UPT ;  /* 0x000000903eff7892 */ /* 0x000ff2000f80c0ff */
[----:B------:R-:W-:Y:S05]  /*7c80*/  BRA.U !UP0, `(.L_x_148) ;  /* 0x0000000108407547 */ /* 0x000fea000b800000 */
[----:B------:R-:W2:Y:S01]  /*7c90*/  LDCU.64 UR8, c[0x4][0x80] ;  /* 0x01001000ff0877ac */ /* 0x000ea20008000a00 */
[----:B------:R-:W-:Y:S01]  /*7ca0*/  MOV R3, 0x0 ;  /* 0x0000000000037802 */ /* 0x000fe20000000f00 */
[----:B------:R-:W-:Y:S02]  /*7cb0*/  HFMA2 R12, -RZ, RZ, 0, 5.9604644775390625e-08 ;  /* 0x00000001ff0c7431 */ /* 0x000fe400000001ff */
[----:B------:R-:W-:Y:S02]  /*7cc0*/  IMAD.MOV.U32 R8, RZ, RZ, 0x70 ;  /* 0x00000070ff087424 */ /* 0x000fe400078e00ff */
[----:B------:R-:W-:Y:S01]  /*7cd0*/  IMAD.MOV.U32 R13, RZ, RZ, RZ ;  /* 0x000000ffff0d7224 */ /* 0x000fe200078e00ff */
[----:B------:R-:W3:Y:S01]  /*7ce0*/  LDCU.64 UR6, c[0x4][0x88] ;  /* 0x01001100ff0677ac */ /* 0x000ee20008000a00 */
[----:B------:R-:W4:Y:S01]  /*7cf0*/  LDC.64 R2, c[0x4][R3] ;  /* 0x0100000003027b82 */ /* 0x000f220000000a00 */
[----:B------:R-:W1:Y:S01]  /*7d00*/  LDCU.64 UR4, c[0x4][0x8] ;  /* 0x01000100ff0477ac */ /* 0x000e620008000a00 */
[----:B--2---:R-:W-:Y:S01]  /*7d10*/  MOV R5, UR9 ;  /* 0x0000000900057c02 */ /* 0x004fe20008000f00 */
[----:B------:R-:W-:Y:S01]  /*7d20*/  IMAD.U32 R4, RZ, RZ, UR8 ;  /* 0x00000008ff047e24 */ /* 0x000fe2000f8e00ff */
[----:B---3--:R-:W-:Y:S01]  /*7d30*/  MOV R7, UR7 ;  /* 0x0000000700077c02 */ /* 0x008fe20008000f00 */
[----:B------:R-:W-:Y:S01]  /*7d40*/  IMAD.U32 R6, RZ, RZ, UR6 ;  /* 0x00000006ff067e24 */ /* 0x000fe2000f8e00ff */
[----:B-1----:R-:W-:Y:S01]  /*7d50*/  MOV R11, UR5 ;  /* 0x00000005000b7c02 */ /* 0x002fe20008000f00 */
[----:B------:R-:W-:Y:S02]  /*7d60*/  IMAD.U32 R10, RZ, RZ, UR4 ;  /* 0x00000004ff0a7e24 */ /* 0x000fe4000f8e00ff */
[----:B------:R-:W-:Y:S07]  /*7d70*/  LEPC R20, `(.L_x_148) ;  /* 0x000000001014794e */ /* 0x000fee0000000000 */
[----:B----45:R-:W-:Y:S05]  /*7d80*/  CALL.ABS.NOINC R2 ;  /* 0x0000000002007343 */ /* 0x030fea0003c00000 */
.L_x_148:
[----:B------:R-:W-:Y:S01]  /*7d90*/  LOP3.LUT P0, RZ, R96, 0x90, RZ, 0xc0, !PT ;  /* 0x0000009060ff7812 */ /* 0x000fe2000780c0ff */
[----:B------:R-:W-:Y:S11]  /*7da0*/  BSSY.RECONVERGENT B6, `(.L_x_149) ;  /* 0x0000013000067945 */ /* 0x000ff60003800200 */
[----:B------:R-:W-:Y:S01]  /*7db0*/  @!UPT UIADD3 URZ, UPT, UPT, URZ, URZ, URZ ;  /* 0x000000fffffff290 */ /* 0x000fe2000fffe0ff */
[----:B------:R-:W-:Y:S05]  /*7dc0*/  @!P0 BRA `(.L_x_150) ;  /* 0x0000000000408947 */ /* 0x000fea0003800000 */
        /* <DEDUP_REMOVED lines=16> */
.L_x_150:
[----:B------:R-:W-:Y:S05]  /*7ed0*/  BSYNC.RECONVERGENT B6 ;  /* 0x0000000000067941 */ /* 0x000fea0003800200 */
.L_x_149:
[----:B------:R-:W-:Y:S01]  /*7ee0*/  R2UR UR4, R89 ;  /* 0x00000000590472ca */ /* 0x000fe200000e0000 */
[----:B------:R-:W-:Y:S01]  /*7ef0*/  UISETP.NE.U32.AND UP0, UPT, UR60, URZ, UPT ;  /* 0x000000ff3c00728c */ /* 0x000fe2000bf05070 */
[----:B------:R-:W-:Y:S02]  /*7f00*/  ISETP.NE.U32.AND P4, PT, R82, RZ, PT ;  /* 0x000000ff5200720c */ /* 0x000fe40003f85070 */
[----:B------:R-:W-:Y:S01]  /*7f10*/  ISETP.NE.U32.AND P2, PT, RZ, UR56, PT ;  /* 0x00000038ff007c0c */ /* 0x000fe2000bf45070 */
[----:B------:R-:W-:Y:S01]  /*7f20*/  UISETP.NE.AND.EX UP1, UPT, UR61, URZ, UPT, UP0 ;  /* 0x000000ff3d00728c */ /* 0x000fe2000bf25300 */
[----:B------:R-:W-:Y:S01]  /*7f30*/  ISETP.NE.AND.EX P4, PT, R83, RZ, PT, P4 ;  /* 0x000000ff5300720c */ /* 0x000fe20003f85340 */
[----:B------:R-:W-:Y:S01]  /*7f40*/  UPLOP3.LUT UP0, UPT, UPT, UPT, UPT, 0x40, 0x4 ;  /* 0x000000000004789c */ /* 0x000fe20003f0e870 */
[----:B------:R-:W-:Y:S05]  /*7f50*/  ISETP.NE.AND.EX P2, PT, RZ, UR57, PT, P2 ;  /* 0x00000039ff007c0c */ /* 0x000fea000bf45320 */
[----:B------:R-:W-:Y:S06]  /*7f60*/  UISETP.NE.AND UP2, UPT, UR4, URZ, UPT ;  /* 0x000000ff0400728c */ /* 0x000fec000bf45270 */
[----:B------:R-:W-:Y:S05]  /*7f70*/  PLOP3.LUT P1, PT, PT, PT, UP2, 0x80, 0x8 ;  /* 0x000000000008781c */ /* 0x000fea0003f2f028 */
[----:B------:R-:W-:Y:S06]  /*7f80*/  @UP2 UPLOP3.LUT UP0, UPT, UPT, UPT, UP1, 0x80, 0x8 ;  /* 0x000000000008289c */ /* 0x000fec0003f0f010 */
[----:B------:R-:W-:Y:S01]  /*7f90*/  PLOP3.LUT P0, PT, PT, PT, UP0, 0x80, 0x8 ;  /* 0x000000000008781c */ /* 0x000fe20003f0f008 */
[----:B------:R-:W-:Y:S01]  /*7fa0*/  @!UPT UIADD3 URZ, UPT, UPT, URZ, URZ, URZ ;  /* 0x000000fffffff290 */ /* 0x000fe2000fffe0ff */
[----:B------:R-:W-:Y:S11]  /*7fb0*/  BRA.U !UP1, `(.L_x_151) ;  /* 0x00000001093c7547 */ /* 0x000ff6000b800000 */
[----:B------:R-:W-:Y:S01]  /*7fc0*/  UISETP.NE.U32.AND UP0, UPT, UR56, URZ, UPT ;  /* 0x000000ff3800728c */ /* 0x000fe2000bf05070 */
[----:B-1----:R-:W-:Y:S01]  /*7fd0*/  HFMA2 R0, -RZ, RZ, 0, 5.9604644775390625e-08 ;  /* 0x00000001ff007431 */ /* 0x002fe200000001ff */
[----:B------:R-:W1:Y:S01]  /*7fe0*/  LDCU.64 UR8, c[0x0][0x358] ;  /* 0x00006b00ff0877ac */ /* 0x000e620008000a00 */
[----:B------:R-:W-:Y:S01]  /*7ff0*/  IMAD.MOV.U32 R86, RZ, RZ, 0x1 ;  /* 0x00000001ff567424 */ /* 0x000fe200078e00ff */
[----:B------:R-:W-:Y:S06]  /*8000*/  UISETP.NE.AND.EX UP0, UPT, UR57, URZ, UPT, UP0 ;  /* 0x000000ff3900728c */ /* 0x000fec000bf05300 */
[----:B------:R-:W-:Y:S05]  /*8010*/  PLOP3.LUT P3, PT, PT, PT, UP0, 0x80, 0x8 ;  /* 0x000000000008781c */ /* 0x000fea0003f6f008 */
[----:B------:R-:W2:Y:S01]  /*8020*/  @UP0 LDCU.64 UR4, c[0x0][0x888] ;  /* 0x00011100ff0407ac */ /* 0x000ea20008000a00 */
[----:B------:R-:W-:Y:S07]  /*8030*/  @UP0 UIMAD UR6, UR36, UR60, URZ ;  /* 0x0000003c240602a4 */ /* 0x000fee000f8e02ff */
[----:B------:R-:W-:Y:S01]  /*8040*/  @!P3 PRMT R86, R0, 0x7610, R86 ;  /* 0x000076100056b816 */ /* 0x000fe20000000056 */
[----:B--2---:R-:W-:Y:S06]  /*8050*/  @UP0 UIMAD.WIDE UR4, UR6, 0x4, UR4 ;  /* 0x00000004060408a5 */ /* 0x004fec000f8e0204 */
[----:B------:R-:W-:Y:S01]  /*8060*/  IMAD.U32 R2, RZ, RZ, UR4 ;  /* 0x00000004ff027e24 */ /* 0x000fe2000f8e00ff */
[----:B------:R-:W-:Y:S04]  /*8070*/  MOV R3, UR5 ;  /* 0x0000000500037c02 */ /* 0x000fe80008000f00 */
[----:B------:R-:W2:Y:S01]  /*8080*/  @!UP0 LDCU UR4, c[0x0][0x880] ;  /* 0x00011000ff0487ac */ /* 0x000ea20008000800 */
[----:B-1---5:R3:W5:Y:S02]  /*8090*/  @P3 LDG.E R41, desc[UR8][R2.64] ;  /* 0x0000000802293981 */ /* 0x022764000c1e1900 */
[----:B--23--:R-:W-:Y:S02]  /*80a0*/  @!P3 IMAD.U32 R41, RZ, RZ, UR4 ;  /* 0x00000004ff29be24 */ /* 0x00cfe4000f8e00ff */
.L_x_151:
[----:B------:R-:W-:Y:S05]  /*80b0*/  @!P4 BRA `(.L_x_152) ;  /* 0x000000000024c947 */ /* 0x000fea0003800000 */
[----:B------:R-:W-:Y:S01]  /*80c0*/  ISETP.NE.U32.AND P3, PT, R80, RZ, PT ;  /* 0x000000ff5000720c */ /* 0x000fe20003f65070 */
[----:B------:R-:W2:Y:S03]  /*80d0*/  LDCU.64 UR4, c[0x0][0x358] ;  /* 0x00006b00ff0477ac */ /* 0x000ea60008000a00 */
[----:B------:R-:W-:Y:S11]  /*80e0*/  ISETP.NE.AND.EX P3, PT, R81, RZ, PT, P3 ;  /* 0x000000ff5100720c */ /* 0x000ff60003f65330 */
[----:B------:R-:W-:Y:S02]  /*80f0*/  @!UPT UIADD3 URZ, UPT, UPT, URZ, URZ, URZ ;  /* 0x000000fffffff290 */ /* 0x000fe4000fffe0ff */
[----:B------:R-:W3:Y:S01]  /*8100*/  @P3 LDC.64 R2, c[0x0][0x8a8] ;  /* 0x00022a00ff023b82 */ /* 0x000ee20000000a00 */
[----:B-1----:R-:W-:Y:S04]  /*8110*/  @P3 IMAD R0, R82, UR36, RZ ;  /* 0x0000002452003c24 */ /* 0x002fe8000f8e02ff */
[----:B---3--:R-:W-:Y:S05]  /*8120*/  @P3 IMAD.WIDE R2, R0, 0x4, R2 ;  /* 0x0000000400023825 */ /* 0x008fea00078e0202 */
[----:B--2--5:R2:W5:Y:S02]  /*8130*/  @P3 LDG.E R38, desc[UR4][R2.64] ;  /* 0x0000000402263981 */ /* 0x024564000c1e1900 */
[----:B--2---:R-:W3:Y:S02]  /*8140*/  @!P3 LDC R38, c[0x0][0x8a0] ;  /* 0x00022800ff26bb82 */ /* 0x004ee40000000800 */
.L_x_152:
[----:B-----5:R-:W-:Y:S01]  /*8150*/  FSETP.NEU.AND P4, PT, R41, RZ, PT ;  /* 0x000000ff2900720b */ /* 0x020fe20003f8d000 */
[----:B------:R-:W-:Y:S01]  /*8160*/  BSSY B1, `(.L_x_153) ;  /* 0x0000041000017945 */ /* 0x000fe20003800000 */
[----:B------:R-:W-:Y:S01]  /*8170*/  SEL R7, RZ, 0xffffffff, P2 ;  /* 0xffffffffff077807 */ /* 0x000fe20001000000 */
[----:B------:R-:W-:Y:S01]  /*8180*/  IMAD.MOV.U32 R71, RZ, RZ, 0x1 ;  /* 0x00000001ff477424 */ /* 0x000fe200078e00ff */
[----:B------:R-:W-:Y:S01]  /*8190*/  LOP3.LUT P3, RZ, R86, 0xff, RZ, 0xc0, !PT ;  /* 0x000000ff56ff7812 */ /* 0x000fe2000786c0ff */
[C---:B------:R-:W-:Y:S01]  /*81a0*/  IMAD R39, R36.reuse, 0x40, R37 ;  /* 0x0000004024277824 */ /* 0x040fe200078e0225 */
[----:B-1----:R-:W-:Y:S02]  /*81b0*/  @P1 SEL R0, RZ, 0xffffffff, P4 ;  /* 0xffffffffff001807 */ /* 0x002fe40002000000 */
[----:B------:R-:W-:Y:S02]  /*81c0*/  CS2R R78, SRZ ;  /* 0x00000000004e7805 */ /* 0x000fe4000001ff00 */
[----:B------:R-:W-:Y:S02]  /*81d0*/  LEA R3, R93, UR44, 0x3 ;  /* 0x0000002c5d037c11 */ /* 0x000fe4000f8e18ff */
[----:B------:R-:W-:Y:S02]  /*81e0*/  CS2R R76, SRZ ;  /* 0x00000000004c7805 */ /* 0x000fe4000001ff00 */
[----:B------:R-:W-:Y:S02]  /*81f0*/  @P0 SEL R0, R7, R0, !P3 ;  /* 0x0000000007000207 */ /* 0x000fe40005800000 */
[----:B------:R-:W-:Y:S02]  /*8200*/  CS2R R74, SRZ ;  /* 0x00000000004a7805 */ /* 0x000fe4000001ff00 */
[----:B------:R-:W-:Y:S02]  /*8210*/  LEA R90, R36, UR44, 0x3 ;  /* 0x0000002c245a7c11 */ /* 0x000fe4000f8e18ff */
[----:B------:R-:W-:Y:S02]  /*8220*/  CS2R R72, SRZ ;  /* 0x0000000000487805 */ /* 0x000fe4000001ff00 */
[----:B------:R-:W-:Y:S02]  /*8230*/  @P1 LOP3.LUT R0, R0, 0x1, RZ, 0xc0, !PT ;  /* 0x0000000100001812 */ /* 0x000fe400078ec0ff */
[----:B------:R-:W-:Y:S02]  /*8240*/  SHF.L.U32 R5, R95, 0x1f, RZ ;  /* 0x0000001f5f057819 */ /* 0x000fe400000006ff */
[----:B------:R-:W-:Y:S02]  /*8250*/  ISETP.NE.U32.OR P6, PT, R0, 0x1, !P1 ;  /* 0x000000010000780c */ /* 0x000fe40004fc5470 */
[----:B------:R-:W-:Y:S02]  /*8260*/  PLOP3.LUT P2, PT, PT, PT, UP1, 0x80, 0x8 ;  /* 0x000000000008781c */ /* 0x000fe40003f4f018 */
[----:B------:R-:W-:Y:S02]  /*8270*/  SEL R0, RZ, 0xffffffff, P4 ;  /* 0xffffffffff007807 */ /* 0x000fe40002000000 */
[----:B------:R-:W-:Y:S07]  /*8280*/  P2R R98, PR, RZ, 0x40 ;  /* 0x00000040ff627803 */ /* 0x000fee0000000000 */
[----:B------:R-:W-:Y:S02]  /*8290*/  @P6 SHF.L.U32 R2, R92, 0x1f, RZ ;  /* 0x0000001f5c026819 */ /* 0x000fe400000006ff */
[----:B------:R-:W-:Y:S02]  /*82a0*/  @P2 SEL R0, R7, R0, !P3 ;  /* 0x0000000007002207 */ /* 0x000fe40005800000 */
[----:B------:R-:W1:Y:S02]  /*82b0*/  @P6 SYNCS.PHASECHK.TRANS64.TRYWAIT P1, [R3+URZ+0x340], R2 ;  /* 0x00034002030065a7 */ /* 0x000e6400080211ff */
[----:B------:R-:W-:Y:S04]  /*82c0*/  LOP3.LUT R0, R0, 0x1, RZ, 0xc0, !PT ;  /* 0x0000000100007812 */ /* 0x000fe800078ec0ff */
[----:B------:R-:W-:Y:S04]  /*82d0*/  ISETP.NE.U32.AND P5, PT, R0, 0x1, PT ;  /* 0x000000010000780c */ /* 0x000fe80003fa5070 */
[----:B------:R-:W-:Y:S01]  /*82e0*/  P2R R99, PR, RZ, 0x20 ;  /* 0x00000020ff637803 */ /* 0x000fe20000000000 */
[----:B------:R2:W4:Y:S01]  /*82f0*/  SYNCS.PHASECHK.TRANS64.TRYWAIT P0, [R90+URZ+0x390], R5 ;  /* 0x000390055a0075a7 */ /* 0x00052200080011ff */
[----:B-1----:R-:W-:Y:S01]  /*8300*/  @P6 SEL R71, RZ, 0x1, !P1 ;  /* 0x00000001ff476807 */ /* 0x002fe20004800000 */
[----:B--2---:R-:W-:Y:S06]  /*8310*/  @!P6 BRA `(.L_x_154) ;  /* 0x000000000094e947 */ /* 0x004fec0003800000 */
[----:B------:R-:W-:Y:S01]  /*8320*/  @P5 IMAD R4, R93, 0x1000, R84 ;  /* 0x000010005d045824 */ /* 0x000fe200078e0254 */
[----:B------:R-:W-:Y:S01]  /*8330*/  LOP3.LUT P6, RZ, R85, 0x80, RZ, 0xc0, !PT ;  /* 0x0000008055ff7812 */ /* 0x000fe200078cc0ff */
[----:B------:R-:W-:Y:S01]  /*8340*/  BSSY B0, `(.L_x_155) ;  /* 0x0000010000007945 */ /* 0x000fe20003800000 */
[----:B------:R-:W-:Y:S01]  /*8350*/  ISETP.NE.AND P2, PT, R71, RZ, PT ;  /* 0x000000ff4700720c */ /* 0x000fe20003f45270 */
[----:B------:R-:W-:Y:S01]  /*8360*/  @P5 VIADD R2, R4, UR44 ;  /* 0x0000002c04025c36 */ /* 0x000fe20008000000 */
[----:B------:R-:W-:Y:S02]  /*8370*/  PLOP3.LUT P1, PT, PT, PT, PT, 0x8, 0x80 ;  /* 0x000000000080781c */ /* 0x000fe40003f2e170 */
[----:B------:R-:W-:Y:S02]  /*8380*/  CS2R R74, SRZ ;  /* 0x00000000004a7805 */ /* 0x000fe4000001ff00 */
[----:B------:R-:W-:Y:S01]  /*8390*/  @P5 PLOP3.LUT P1, PT, P6, PT, PT, 0x80, 0x8 ;  /* 0x000000000008581c */ /* 0x000fe2000372f070 */
[C---:B------:R-:W-:Y:S01]  /*83a0*/  @P5 VIADD R0, R2.reuse, 0x500 ;  /* 0x0000050002005836 */ /* 0x040fe20000000000 */
[----:B------:R-:W-:Y:S01]  /*83b0*/  CS2R R72, SRZ ;  /* 0x0000000000487805 */ /* 0x000fe2000001ff00 */
[----:B------:R-:W-:Y:S01]  /*83c0*/  @P5 VIADD R2, R2, 0x510 ;  /* 0x0000051002025836 */ /* 0x000fe20000000000 */
[----:B------:R-:W-:Y:S02]  /*83d0*/  CS2R R78, SRZ ;  /* 0x00000000004e7805 */ /* 0x000fe4000001ff00 */
[----:B------:R-:W-:Y:S07]  /*83e0*/  CS2R R76, SRZ ;  /* 0x00000000004c7805 */ /* 0x000fee000001ff00 */
[----:B------:R-:W-:Y:S01]  /*83f0*/  @P1 VIADD R2, R0, 0xfffffff0 ;  /* 0xfffffff000021836 */ /* 0x000fe20000000000 */
[----:B------:R-:W-:Y:S06]  /*8400*/  @P2 BRA `(.L_x_156) ;  /* 0x00000000000c2947 */ /* 0x000fec0003800000 */
[----:B------:R-:W-:Y:S04]  /*8410*/  SHF.L.U32 R0, R92, 0x1f, RZ ;  /* 0x0000001f5c007819 */ /* 0x000fe800000006ff */
[----:B------:R-:W1:Y:S02]  /*8420*/  SYNCS.PHASECHK.TRANS64.TRYWAIT P1, [R3+URZ+0x340], R0 ;  /* 0x00034000030075a7 */ /* 0x000e6400080211ff */
[----:B-1----:R-:W-:Y:S05]  /*8430*/  @!P1 BRA `(.L_x_157) ;  /* 0x0000003400ec9947 */ /* 0x002fea0003800000 */
.L_x_156:
[----:B------:R-:W-:Y:S05]  /*8440*/  BSYNC B0 ;  /* 0x0000000000007941 */ /* 0x000fea0003800000 */
.L_x_155:
[----:B------:R-:W-:Y:S01]  /*8450*/  ISETP.NE.AND P1, PT, R99, RZ, PT ;  /* 0x000000ff6300720c */ /* 0x000fe20003f25270 */
[----:B-1----:R-:W-:Y:S02]  /*8460*/  VIADD R3, R3, 0x350 ;  /* 0x0000035003037836 */ /* 0x002fe40000000000 */
[----:B------:R-:W-:Y:S02]  /*8470*/  IMAD.U32 R0, RZ, RZ, UR46 ;  /* 0x0000002eff007e24 */ /* 0x000fe4000f8e00ff */
[----:B------:R-:W-:Y:S03]  /*8480*/  VIADD R93, R93, 0x1 ;  /* 0x000000015d5d7836 */ /* 0x000fe60000000000 */
[----:B------:R-:W-:Y:S05]  /*8490*/  PRMT R0, R0, 0x654, R3 ;  /* 0x0000065400007816 */ /* 0x000fea0000000003 */
[----:B------:R1:W2:Y:S04]  /*84a0*/  @P1 LDS.128 R72, [R4+UR44+0x500] ;  /* 0x0005002c04481984 */ /* 0x0002a80008000c00 */
[----:B------:R1:W1:Y:S01]  /*84b0*/  @P1 LDS.128 R76, [R2] ;  /* 0x00000000024c1984 */ /* 0x0002620000000c00 */
[C---:B------:R-:W-:Y:S01]  /*84c0*/  ISETP.NE.AND P1, PT, R93.reuse, 0x2, PT ;  /* 0x000000025d00780c */ /* 0x040fe20003f25270 */
[----:B------:R-:W-:Y:S01]  /*84d0*/  @!PT LDS RZ, [RZ] ;  /* 0x00000000fffff984 */ /* 0x000fe20000000800 */
[----:B------:R-:W-:Y:S01]  /*84e0*/  @!PT LDS RZ, [RZ] ;  /* 0x00000000fffff984 */ /* 0x000fe20000000800 */
[----:B------:R-:W-:Y:S01]  /*84f0*/  @!PT LDS RZ, [RZ] ;  /* 0x00000000fffff984 */ /* 0x000fe20000000800 */
[----:B------:R-:W-:Y:S01]  /*8500*/  @!PT LDS RZ, [RZ] ;  /* 0x00000000fffff984 */ /* 0x000fe20000000800 */
[----:B------:R5:W-:Y:S06]  /*8510*/  MEMBAR.ALL.CTA ;  /* 0x0000000000007992 */ /* 0x000bec0000008000 */
[----:B-----5:R-:W5:Y:S01]  /*8520*/  FENCE.VIEW.ASYNC.S ;  /* 0x00000000000073c6 */ /* 0x020f620000000000 */
[----:B------:R-:W-:Y:S02]  /*8530*/  SEL R3, RZ, 0x1, P1 ;  /* 0x00000001ff037807 */ /* 0x000fe40000800000 */
[----:B------:R-:W-:Y:S02]  /*8540*/  SEL R93, R93, RZ, P1 ;  /* 0x000000ff5d5d7207 */ /* 0x000fe40000800000 */
[----:B------:R-:W-:Y:S01]  /*8550*/  LOP3.LUT R92, R92, R3, RZ, 0x3c, !PT ;  /* 0x000000035c5c7212 */ /* 0x000fe200078e3cff */
[----:B-----5:R1:W-:Y:S06]  /*8560*/  SYNCS.ARRIVE.TRANS64.RED.A1T0 RZ, [R0+URZ], RZ ;  /* 0x000000ff00ff79a7 */ /* 0x0203ec00081004ff */
.L_x_154:
[----:B------:R-:W-:Y:S05]  /*8570*/  BSYNC B1 ;  /* 0x0000000000017941 */ /* 0x000fea0003800000 */
.L_x_153:
[----:B-1----:R-:W-:Y:S04]  /*8580*/  SHF.R.U32.HI R0, RZ, 0x15, R39 ;  /* 0x00000015ff007819 */ /* 0x002fe80000011627 */
[----:B------:R-:W-:Y:S01]  /*8590*/  LOP3.LUT P1, RZ, R0, 0x3, R87, 0x48, !PT ;  /* 0x0000000300ff7812 */ /* 0x000fe20007824857 */
[----:B------:R-:W-:Y:S01]  /*85a0*/  @!UPT UIADD3 URZ, UPT, UPT, URZ, URZ, URZ ;  /* 0x000000fffffff290 */ /* 0x000fe2000fffe0ff */
[----:B----4-:R-:W-:Y:S11]  /*85b0*/  @P0 BRA `(.L_x_158) ;  /* 0x0000000000080947 */ /* 0x010ff60003800000 */
[----:B------:R-:W1:Y:S02]  /*85c0*/  SYNCS.PHASECHK.TRANS64.TRYWAIT P0, [R90+URZ+0x390], R5 ;  /* 0x000390055a0075a7 */ /* 0x000e6400080011ff */
[----:B-1----:R-:W-:Y:S05]  /*85d0*/  @!P0 BRA `(.L_x_159) ;  /* 0x0000003400988947 */ /* 0x002fea0003800000 */
.L_x_158:
[----:B------:R-:W-:Y:S05]  /*85e0*/  @!P1 BRA `(.L_x_160) ;  /* 0x0000000000409947 */ /* 0x000fea0003800000 */
[----:B------:R-:W1:Y:S01]  /*85f0*/  LDCU.64 UR8, c[0x4][0x70] ;  /* 0x01000e00ff0877ac */ /* 0x000e620008000a00 */
[----:B------:R-:W-:Y:S01]  /*8600*/  MOV R3, 0x0 ;  /* 0x0000000000037802 */ /* 0x000fe20000000f00 */
[----:B------:R-:W-:Y:S02]  /*8610*/  HFMA2 R12, -RZ, RZ, 0, 5.9604644775390625e-08 ;  /* 0x00000001ff0c7431 */ /* 0x000fe400000001ff */
[----:B------:R-:W-:Y:S02]  /*8620*/  IMAD.MOV.U32 R8, RZ, RZ, 0x192 ;  /* 0x00000192ff087424 */ /* 0x000fe400078e00ff */
[----:B------:R-:W-:Y:S01]  /*8630*/  IMAD.MOV.U32 R13, RZ, RZ, RZ ;  /* 0x000000ffff0d7224 */ /* 0x000fe200078e00ff */
[----:B------:R-:W4:Y:S01]  /*8640*/  LDCU.64 UR6, c[0x4][0x78] ;  /* 0x01000f00ff0677ac */ /* 0x000f220008000a00 */
[----:B------:R-:W2:Y:S01]  /*8650*/  LDC.64 R2, c[0x4][R3] ;  /* 0x0100000003027b82 */ /* 0x000ea20000000a00 */
[----:B------:R-:W5:Y:S01]  /*8660*/  LDCU.64 UR4, c[0x4][0x10] ;  /* 0x01000200ff0477ac */ /* 0x000f620008000a00 */
[----:B-1----:R-:W-:Y:S01]  /*8670*/  MOV R5, UR9 ;  /* 0x0000000900057c02 */ /* 0x002fe20008000f00 */
[----:B------:R-:W-:Y:S01]  /*8680*/  IMAD.U32 R4, RZ, RZ, UR8 ;  /* 0x00000008ff047e24 */ /* 0x000fe2000f8e00ff */
[----:B----4-:R-:W-:Y:S01]  /*8690*/  MOV R7, UR7 ;  /* 0x0000000700077c02 */ /* 0x010fe20008000f00 */
[----:B------:R-:W-:Y:S01]  /*86a0*/  IMAD.U32 R6, RZ, RZ, UR6 ;  /* 0x00000006ff067e24 */ /* 0x000fe2000f8e00ff */
[----:B-----5:R-:W-:Y:S01]  /*86b0*/  MOV R11, UR5 ;  /* 0x00000005000b7c02 */ /* 0x020fe20008000f00 */
[----:B------:R-:W-:Y:S02]  /*86c0*/  IMAD.U32 R10, RZ, RZ, UR4 ;  /* 0x00000004ff0a7e24 */ /* 0x000fe4000f8e00ff */
[----:B------:R-:W-:Y:S07]  /*86d0*/  LEPC R20, `(.L_x_160) ;  /* 0x000000001014794e */ /* 0x000fee0000000000 */
[----:B--23--:R-:W-:Y:S05]  /*86e0*/  CALL.ABS.NOINC R2 ;  /* 0x0000000002007343 */ /* 0x00cfea0003c00000 */
.L_x_160:
[-C--:B--2---:R-:W-:Y:S01]  /*86f0*/  F2FP.F16.E4M3.UNPACK_B R42, R72.reuse ;  /* 0x00000048ff2a723e */ /* 0x084fe200020006ff */
[----:B------:R-:W-:Y:S05]  /*8700*/  WARPSYNC.ALL ;  /* 0x0000000000007948 */ /* 0x000fea0003800000 */
[----:B------:R-:W-:Y:S01]  /*8710*/  R2UR UR4, R39 ;  /* 0x00000000270472ca */ /* 0x000fe200000e0000 */
[--C-:B------:R-:W-:Y:S01]  /*8720*/  HADD2.F32 R40, -RZ, R42.reuse.H0_H0 ;  /* 0x2000002aff287230 */ /* 0x100fe20000004100 */
[----:B------:R-:W-:Y:S01]  /*8730*/  F2FP.F16.E4M3.UNPACK_B R43, R72.H1 ;  /* 0x00000048ff2b723e */ /* 0x000fe200030006ff */
[----:B------:R-:W-:Y:S01]  /*8740*/  HADD2.F32 R42, -RZ, R42.H1_H1 ;  /* 0x3000002aff2a7230 */ /* 0x000fe20000004100 */
[-C--:B------:R-:W-:Y:S01]  /*8750*/  F2FP.F16.E4M3.UNPACK_B R45, R73.reuse ;  /* 0x00000049ff2d723e */ /* 0x080fe200020006ff */
[----:B------:R-:W-:Y:S01]  /*8760*/  BSSY.RECONVERGENT B0, `(.L_x_161) ;  /* 0x000009f000007945 */ /* 0x000fe20003800200 */
[----:B------:R-:W-:Y:S01]  /*8770*/  F2FP.F16.E4M3.UNPACK_B R47, R73.H1 ;  /* 0x00000049ff2f723e */ /* 0x000fe200030006ff */
[--C-:B------:R-:W-:Y:S01]  /*8780*/  HADD2.F32 R44, -RZ, R43.reuse.H0_H0 ;  /* 0x2000002bff2c7230 */ /* 0x100fe20000004100 */
[-C--:B------:R-:W-:Y:S01]  /*8790*/  F2FP.F16.E4M3.UNPACK_B R49, R74.reuse ;  /* 0x0000004aff31723e */ /* 0x080fe200020006ff */
[----:B------:R-:W-:Y:S01]  /*87a0*/  HADD2.F32 R46, -RZ, R43.H1_H1 ;  /* 0x3000002bff2e7230 */ /* 0x000fe20000004100 */
[----:B------:R-:W-:Y:S01]  /*87b0*/  F2FP.F16.E4M3.UNPACK_B R51, R74.H1 ;  /* 0x0000004aff33723e */ /* 0x000fe200030006ff */
[--C-:B------:R-:W-:Y:S01]  /*87c0*/  HADD2.F32 R43, -RZ, R45.reuse.H0_H0 ;  /* 0x2000002dff2b7230 */ /* 0x100fe20000004100 */
[-C--:B------:R-:W-:Y:S01]  /*87d0*/  F2FP.F16.E4M3.UNPACK_B R53, R75.reuse ;  /* 0x0000004bff35723e */ /* 0x080fe200020006ff */
[----:B-1----:R-:W3:Y:S01]  /*87e0*/  LDTM.x32 R4, tmem[UR4] ;  /* 0x00000004000479ee */ /* 0x002ee200082c0000 */
[----:B------:R-:W-:Y:S01]  /*87f0*/  F2FP.F16.E4M3.UNPACK_B R55, R75.H1 ;  /* 0x0000004bff37723e */ /* 0x000fe200030006ff */
[----:B------:R-:W-:Y:S01]  /*8800*/  HADD2.F32 R48, -RZ, R45.H1_H1 ;  /* 0x3000002dff307230 */ /* 0x000fe20000004100 */
[-C--:B------:R-:W-:Y:S01]  /*8810*/  F2FP.F16.E4M3.UNPACK_B R57, R76.reuse ;  /* 0x0000004cff39723e */ /* 0x080fe200020006ff */
[----:B------:R-:W-:Y:S01]  /*8820*/  HADD2.F32 R52, -RZ, R49.H1_H1 ;  /* 0x30000031ff347230 */ /* 0x000fe20000004100 */
[----:B------:R-:W-:Y:S01]  /*8830*/  IADD3 R109, PT, PT, R84, UR44, RZ ;  /* 0x0000002c546d7c10 */ /* 0x000fe2000fffe0ff */
[----:B------:R-:W-:Y:S01]  /*8840*/  HADD2.F32 R56, -RZ, R53.H1_H1 ;  /* 0x30000035ff387230 */ /* 0x000fe20000004100 */
[----:B------:R-:W-:Y:S01]  /*8850*/  ISETP.NE.AND P6, PT, R98, RZ, PT ;  /* 0x000000ff6200720c */ /* 0x000fe20003fc5270 */
[----:B------:R-:W-:Y:S01]  /*8860*/  HADD2.F32 R60, -RZ, R57.H1_H1 ;  /* 0x30000039ff3c7230 */ /* 0x000fe20000004100 */
[----:B------:R-:W-:Y:S01]  /*8870*/  MOV R98, 0x10 ;  /* 0x0000001000627802 */ /* 0x000fe20000000f00 */
[--C-:B------:R-:W-:Y:S01]  /*8880*/  HADD2.F32 R45, -RZ, R47.reuse.H0_H0 ;  /* 0x2000002fff2d7230 */ /* 0x100fe20000004100 */
[----:B------:R-:W-:Y:S01]  /*8890*/  LOP3.LUT P5, RZ, R85, 0x80, RZ, 0xc0, !PT ;  /* 0x0000008055ff7812 */ /* 0x000fe200078ac0ff */
[----:B------:R-:W-:Y:S01]  /*88a0*/  HADD2.F32 R50, -RZ, R47.H1_H1 ;  /* 0x3000002fff327230 */ /* 0x000fe20000004100 */
[----:B------:R-:W-:Y:S01]  /*88b0*/  F2FP.F16.E4M3.UNPACK_B R59, R76.H1 ;  /* 0x0000004cff3b723e */ /* 0x000fe200030006ff */
[----:B------:R-:W-:Y:S01]  /*88c0*/  HADD2.F32 R47, -RZ, R49.H0_H0 ;  /* 0x20000031ff2f7230 */ /* 0x000fe20000004100 */
[----:B------:R-:W-:Y:S01]  /*88d0*/  SEL R108, R98, 0xfffffff0, !P5 ;  /* 0xfffffff0626c7807 */ /* 0x000fe20006800000 */
[--C-:B------:R-:W-:Y:S01]  /*88e0*/  HADD2.F32 R49, -RZ, R51.reuse.H0_H0 ;  /* 0x20000033ff317230 */ /* 0x100fe20000004100 */
[-C--:B------:R-:W-:Y:S01]  /*88f0*/  F2FP.F16.E4M3.UNPACK_B R61, R77.reuse ;  /* 0x0000004dff3d723e */ /* 0x080fe200020006ff */
[----:B------:R-:W-:Y:S01]  /*8900*/  HADD2.F32 R54, -RZ, R51.H1_H1 ;  /* 0x30000033ff367230 */ /* 0x000fe20000004100 */
[----:B------:R-:W-:Y:S01]  /*8910*/  IADD3 R98, PT, PT, R109, R108, RZ ;  /* 0x0000006c6d627210 */ /* 0x000fe20007ffe0ff */
[----:B------:R-:W-:Y:S01]  /*8920*/  HADD2.F32 R51, -RZ, R53.H0_H0 ;  /* 0x20000035ff337230 */ /* 0x000fe20000004100 */
[----:B------:R-:W-:Y:S01]  /*8930*/  F2FP.F16.E4M3.UNPACK_B R63, R77.H1 ;  /* 0x0000004dff3f723e */ /* 0x000fe200030006ff */
[----:B------:R-:W-:Y:S01]  /*8940*/  HADD2.F32 R64, -RZ, R61.H1_H1 ;  /* 0x3000003dff407230 */ /* 0x000fe20000004100 */
[----:B------:R-:W-:Y:S01]  /*8950*/  F2FP.F16.E4M3.UNPACK_B R65, R78 ;  /* 0x0000004eff41723e */ /* 0x000fe200020006ff */
[C---:B---3--:R-:W-:Y:S01]  /*8960*/  FMUL R0, R38.reuse, R4 ;  /* 0x0000000426007220 */ /* 0x048fe20000400000 */
[C---:B------:R-:W-:Y:S01]  /*8970*/  FMUL R2, R38.reuse, R5 ;  /* 0x0000000526027220 */ /* 0x040fe20000400000 */
[C---:B------:R-:W-:Y:S01]  /*8980*/  FMUL R4, R38.reuse, R8 ;  /* 0x0000000826047220 */ /* 0x040fe20000400000 */
[C---:B------:R-:W-:Y:S01]  /*8990*/  FMUL R5, R38.reuse, R9 ;  /* 0x0000000926057220 */ /* 0x040fe20000400000 */
[C---:B------:R-:W-:Y:S01]  /*89a0*/  FFMA R0, R41.reuse, R40, R0 ;  /* 0x0000002829007223 */ /* 0x040fe20000000000 */
[C---:B------:R-:W-:Y:S01]  /*89b0*/  FFMA R2, R41.reuse, R42, R2 ;  /* 0x0000002a29027223 */ /* 0x040fe20000000002 */
[C---:B------:R-:W-:Y:S01]  /*89c0*/  FMUL R8, R38.reuse, R12 ;  /* 0x0000000c26087220 */ /* 0x040fe20000400000 */
[C---:B------:R-:W-:Y:S01]  /*89d0*/  FMUL R9, R38.reuse, R13 ;  /* 0x0000000d26097220 */ /* 0x040fe20000400000 */
[C---:B------:R-:W-:Y:S01]  /*89e0*/  FMUL R12, R38.reuse, R16 ;  /* 0x00000010260c7220 */ /* 0x040fe20000400000 */
[C---:B------:R-:W-:Y:S01]  /*89f0*/  FMUL R13, R38.reuse, R17 ;  /* 0x00000011260d7220 */ /* 0x040fe20000400000 */
[C---:B------:R-:W-:Y:S01]  /*8a00*/  FMUL R16, R38.reuse, R20 ;  /* 0x0000001426107220 */ /* 0x040fe20000400000 */
[C---:B------:R-:W-:Y:S01]  /*8a10*/  FMUL R17, R38.reuse, R21 ;  /* 0x0000001526117220 */ /* 0x040fe20000400000 */
[C---:B------:R-:W-:Y:S01]  /*8a20*/  FMUL R20, R38.reuse, R24 ;  /* 0x0000001826147220 */ /* 0x040fe20000400000 */
[C---:B------:R-:W-:Y:S01]  /*8a30*/  FMUL R21, R38.reuse, R25 ;  /* 0x0000001926157220 */ /* 0x040fe20000400000 */
[----:B------:R-:W-:Y:S02]  /*8a40*/  HADD2.F32 R68, -RZ, R65.H1_H1 ;  /* 0x30000041ff447230 */ /* 0x000fe40000004100 */
[C---:B------:R-:W-:Y:S01]  /*8a50*/  FMUL R24, R38.reuse, R28 ;  /* 0x0000001c26187220 */ /* 0x040fe20000400000 */
[C---:B------:R-:W-:Y:S01]  /*8a60*/  FMUL R25, R38.reuse, R29 ;  /* 0x0000001d26197220 */ /* 0x040fe20000400000 */
[C---:B------:R-:W-:Y:S01]  /*8a70*/  FMUL R28, R38.reuse, R32 ;  /* 0x00000020261c7220 */ /* 0x040fe20000400000 */
[C---:B------:R-:W-:Y:S01]  /*8a80*/  FMUL R29, R38.reuse, R33 ;  /* 0x00000021261d7220 */ /* 0x040fe20000400000 */
[C---:B------:R-:W-:Y:S01]  /*8a90*/  FMUL R3, R38.reuse, R6 ;  /* 0x0000000626037220 */ /* 0x040fe20000400000 */
[C---:B------:R-:W-:Y:S01]  /*8aa0*/  FMUL R7, R38.reuse, R7 ;  /* 0x0000000726077220 */ /* 0x040fe20000400000 */
[C---:B------:R-:W-:Y:S01]  /*8ab0*/  FMUL R6, R38.reuse, R10 ;  /* 0x0000000a26067220 */ /* 0x040fe20000400000 */
[----:B------:R-:W-:Y:S01]  /*8ac0*/  F2FP.F16.E4M3.UNPACK_B R67, R78.H1 ;  /* 0x0000004eff43723e */ /* 0x000fe200030006ff */
[C---:B------:R-:W-:Y:S01]  /*8ad0*/  FFMA R3, R41.reuse, R44, R3 ;  /* 0x0000002c29037223 */ /* 0x040fe20000000003 */
[C---:B------:R-:W-:Y:S01]  /*8ae0*/  FFMA R7, R41.reuse, R46, R7 ;  /* 0x0000002e29077223 */ /* 0x040fe20000000007 */
[----:B------:R-:W-:Y:S01]  /*8af0*/  F2FP.F16.E4M3.UNPACK_B R40, R79 ;  /* 0x0000004fff28723e */ /* 0x000fe200020006ff */
[C---:B------:R-:W-:Y:S01]  /*8b00*/  FFMA R4, R41.reuse, R43, R4 ;  /* 0x0000002b29047223 */ /* 0x040fe20000000004 */
[C---:B------:R-:W-:Y:S01]  /*8b10*/  FFMA R5, R41.reuse, R48, R5 ;  /* 0x0000003029057223 */ /* 0x040fe20000000005 */
[----:B------:R-:W-:Y:S01]  /*8b20*/  F2FP.F16.E4M3.UNPACK_B R42, R79.H1 ;  /* 0x0000004fff2a723e */ /* 0x000fe200030006ff */
[----:B------:R-:W-:Y:S01]  /*8b30*/  FFMA R6, R41, R45, R6 ;  /* 0x0000002d29067223 */ /* 0x000fe20000000006 */
[----:B------:R-:W-:Y:S01]  /*8b40*/  F2FP.SATFINITE.E4M3.F32.PACK_AB_MERGE_C R101, R7, R3, RZ ;  /* 0x000000030765723e */ /* 0x000fe200048070ff */
[C---:B------:R-:W-:Y:S01]  /*8b50*/  FMUL R11, R38.reuse, R11 ;  /* 0x0000000b260b7220 */ /* 0x040fe20000400000 */
[C---:B------:R-:W-:Y:S01]  /*8b60*/  FMUL R10, R38.reuse, R14 ;  /* 0x0000000e260a7220 */ /* 0x040fe20000400000 */
[----:B------:R-:W-:Y:S01]  /*8b70*/  FMUL R15, R38, R15 ;  /* 0x0000000f260f7220 */ /* 0x000fe20000400000 */
[----:B------:R-:W-:Y:S01]  /*8b80*/  F2FP.SATFINITE.E4M3.F32.PACK_AB_MERGE_C R100, R2, R0, R101 ;  /* 0x000000000264723e */ /* 0x000fe20004807065 */
[C---:B------:R-:W-:Y:S01]  /*8b90*/  FFMA R11, R41.reuse, R50, R11 ;  /* 0x00000032290b7223 */ /* 0x040fe2000000000b */
[----:B------:R-:W-:Y:S01]  /*8ba0*/  FFMA R8, R41, R47, R8 ;  /* 0x0000002f29087223 */ /* 0x000fe20000000008 */
[----:B------:R-:W-:Y:S01]  /*8bb0*/  ISETP.NE.AND P0, PT, R97, RZ, PT ;  /* 0x000000ff6100720c */ /* 0x000fe20003f05270 */
[----:B------:R-:W-:Y:S01]  /*8bc0*/  FFMA R9, R41, R52, R9 ;  /* 0x0000003429097223 */ /* 0x000fe20000000009 */
[--C-:B------:R-:W-:Y:S01]  /*8bd0*/  HADD2.F32 R53, -RZ, R55.reuse.H0_H0 ;  /* 0x20000037ff357230 */ /* 0x100fe20000004100 */
[----:B------:R-:W-:Y:S01]  /*8be0*/  F2FP.SATFINITE.E4M3.F32.PACK_AB_MERGE_C R101, R11, R6, RZ ;  /* 0x000000060b65723e */ /* 0x000fe200048070ff */
[C---:B------:R-:W-:Y:S01]  /*8bf0*/  FFMA R10, R41.reuse, R49, R10 ;  /* 0x00000031290a7223 */ /* 0x040fe2000000000a */
[C---:B------:R-:W-:Y:S01]  /*8c00*/  FFMA R15, R41.reuse, R54, R15 ;  /* 0x00000036290f7223 */ /* 0x040fe2000000000f */
[----:B------:R-:W-:Y:S01]  /*8c10*/  FFMA R12, R41, R51, R12 ;  /* 0x00000033290c7223 */ /* 0x000fe2000000000c */
[----:B------:R-:W-:Y:S01]  /*8c20*/  F2FP.SATFINITE.E4M3.F32.PACK_AB_MERGE_C R101, R5, R4, R101 ;  /* 0x000000040565723e */ /* 0x000fe20004807065 */
[----:B------:R-:W-:Y:S01]  /*8c30*/  FFMA R13, R41, R56, R13 ;  /* 0x00000038290d7223 */ /* 0x000fe2000000000d */
[----:B------:R-:W-:Y:S01]  /*8c40*/  HADD2.F32 R58, -RZ, R55.H1_H1 ;  /* 0x30000037ff3a7230 */ /* 0x000fe20000004100 */
[----:B------:R-:W-:Y:S01]  /*8c50*/  F2FP.SATFINITE.E4M3.F32.PACK_AB_MERGE_C R102, R15, R10, RZ ;  /* 0x0000000a0f66723e */ /* 0x000fe200048070ff */
[----:B------:R-:W-:Y:S02]  /*8c60*/  HADD2.F32 R55, -RZ, R57.H0_H0 ;  /* 0x20000039ff377230 */ /* 0x000fe40000004100 */
[C---:B------:R-:W-:Y:S01]  /*8c70*/  FMUL R14, R38.reuse, R18 ;  /* 0x00000012260e7220 */ /* 0x040fe20000400000 */
[C---:B------:R-:W-:Y:S01]  /*8c80*/  FMUL R19, R38.reuse, R19 ;  /* 0x0000001326137220 */ /* 0x040fe20000400000 */
[--C-:B------:R-:W-:Y:S02]  /*8c90*/  HADD2.F32 R57, -RZ, R59.reuse.H0_H0 ;  /* 0x2000003bff397230 */ /* 0x100fe40000004100 */
[C---:B------:R-:W-:Y:S01]  /*8ca0*/  FMUL R18, R38.reuse, R22 ;  /* 0x0000001626127220 */ /* 0x040fe20000400000 */
[C---:B------:R-:W-:Y:S01]  /*8cb0*/  FFMA R14, R41.reuse, R53, R14 ;  /* 0x00000035290e7223 */ /* 0x040fe2000000000e */
[----:B------:R-:W-:Y:S02]  /*8cc0*/  HADD2.F32 R62, -RZ, R59.H1_H1 ;  /* 0x3000003bff3e7230 */ /* 0x000fe40000004100 */
[C---:B------:R-:W-:Y:S01]  /*8cd0*/  FFMA R19, R41.reuse, R58, R19 ;  /* 0x0000003a29137223 */ /* 0x040fe20000000013 */
[----:B------:R-:W-:Y:S02]  /*8ce0*/  HADD2.F32 R59, -RZ, R61.H0_H0 ;  /* 0x2000003dff3b7230 */ /* 0x000fe40000004100 */
[C---:B------:R-:W-:Y:S01]  /*8cf0*/  FMUL R23, R38.reuse, R23 ;  /* 0x0000001726177220 */ /* 0x040fe20000400000 */
[C---:B------:R-:W-:Y:S01]  /*8d00*/  FFMA R16, R41.reuse, R55, R16 ;  /* 0x0000003729107223 */ /* 0x040fe20000000010 */
[C---:B------:R-:W-:Y:S01]  /*8d10*/  FFMA R17, R41.reuse, R60, R17 ;  /* 0x0000003c29117223 */ /* 0x040fe20000000011 */
[--C-:B------:R-:W-:Y:S02]  /*8d20*/  HADD2.F32 R61, -RZ, R63.reuse.H0_H0 ;  /* 0x2000003fff3d7230 */ /* 0x100fe40000004100 */
[C---:B------:R-:W-:Y:S01]  /*8d30*/  FFMA R18, R41.reuse, R57, R18 ;  /* 0x0000003929127223 */ /* 0x040fe20000000012 */
[----:B------:R-:W-:Y:S02]  /*8d40*/  HADD2.F32 R66, -RZ, R63.H1_H1 ;  /* 0x3000003fff427230 */ /* 0x000fe40000004100 */
[C---:B------:R-:W-:Y:S01]  /*8d50*/  FMUL R22, R38.reuse, R26 ;  /* 0x0000001a26167220 */ /* 0x040fe20000400000 */
[----:B------:R-:W-:Y:S02]  /*8d60*/  HADD2.F32 R63, -RZ, R65.H0_H0 ;  /* 0x20000041ff3f7230 */ /* 0x000fe40000004100 */
[C---:B------:R-:W-:Y:S01]  /*8d70*/  FFMA R23, R41.reuse, R62, R23 ;  /* 0x0000003e29177223 */ /* 0x040fe20000000017 */
[C---:B------:R-:W-:Y:S01]  /*8d80*/  FMUL R27, R38.reuse, R27 ;  /* 0x0000001b261b7220 */ /* 0x040fe20000400000 */
[C---:B------:R-:W-:Y:S01]  /*8d90*/  FFMA R20, R41.reuse, R59, R20 ;  /* 0x0000003b29147223 */ /* 0x040fe20000000014 */
[C---:B------:R-:W-:Y:S01]  /*8da0*/  FFMA R21, R41.reuse, R64, R21 ;  /* 0x0000004029157223 */ /* 0x040fe20000000015 */
[--C-:B------:R-:W-:Y:S02]  /*8db0*/  HADD2.F32 R65, -RZ, R67.reuse.H0_H0 ;  /* 0x20000043ff417230 */ /* 0x100fe40000004100 */
[C---:B------:R-:W-:Y:S01]  /*8dc0*/  FFMA R22, R41.reuse, R61, R22 ;  /* 0x0000003d29167223 */ /* 0x040fe20000000016 */
[----:B------:R-:W-:Y:S02]  /*8dd0*/  HADD2.F32 R70, -RZ, R67.H1_H1 ;  /* 0x30000043ff467230 */ /* 0x000fe40000004100 */
[C---:B------:R-:W-:Y:S01]  /*8de0*/  FMUL R26, R38.reuse, R30 ;  /* 0x0000001e261a7220 */ /* 0x040fe20000400000 */
[--C-:B------:R-:W-:Y:S02]  /*8df0*/  HADD2.F32 R67, -RZ, R40.reuse.H0_H0 ;  /* 0x20000028ff437230 */ /* 0x100fe40000004100 */
[C---:B------:R-:W-:Y:S01]  /*8e00*/  FFMA R27, R41.reuse, R66, R27 ;  /* 0x00000042291b7223 */ /* 0x040fe2000000001b */
[C---:B------:R-:W-:Y:S01]  /*8e10*/  FMUL R31, R38.reuse, R31 ;  /* 0x0000001f261f7220 */ /* 0x040fe20000400000 */
[C---:B------:R-:W-:Y:S01]  /*8e20*/  FFMA R24, R41.reuse, R63, R24 ;  /* 0x0000003f29187223 */ /* 0x040fe20000000018 */
[----:B------:R-:W-:Y:S02]  /*8e30*/  HADD2.F32 R40, -RZ, R40.H1_H1 ;  /* 0x30000028ff287230 */ /* 0x000fe40000004100 */
[C---:B------:R-:W-:Y:S01]  /*8e40*/  FFMA R25, R41.reuse, R68, R25 ;  /* 0x0000004429197223 */ /* 0x040fe20000000019 */
[--C-:B------:R-:W-:Y:S02]  /*8e50*/  HADD2.F32 R69, -RZ, R42.reuse.H0_H0 ;  /* 0x2000002aff457230 */ /* 0x100fe40000004100 */
[C---:B------:R-:W-:Y:S01]  /*8e60*/  FFMA R26, R41.reuse, R65, R26 ;  /* 0x00000041291a7223 */ /* 0x040fe2000000001a */
[----:B------:R-:W-:Y:S02]  /*8e70*/  HADD2.F32 R42, -RZ, R42.H1_H1 ;  /* 0x3000002aff2a7230 */ /* 0x000fe40000004100 */
[C---:B------:R-:W-:Y:S01]  /*8e80*/  FMUL R30, R38.reuse, R34 ;  /* 0x00000022261e7220 */ /* 0x040fe20000400000 */
[----:B------:R-:W-:Y:S01]  /*8e90*/  FFMA R31, R41, R70, R31 ;  /* 0x00000046291f7223 */ /* 0x000fe2000000001f */
[----:B------:R-:W-:Y:S01]  /*8ea0*/  FMUL R35, R38, R35 ;  /* 0x0000002326237220 */ /* 0x000fe20000400000 */
[----:B------:R-:W-:Y:S01]  /*8eb0*/  F2FP.SATFINITE.E4M3.F32.PACK_AB_MERGE_C R103, R19, R14, RZ ;  /* 0x0000000e1367723e */ /* 0x000fe200048070ff */
[C---:B------:R-:W-:Y:S01]  /*8ec0*/  FFMA R28, R41.reuse, R67, R28 ;  /* 0x00000043291c7223 */ /* 0x040fe2000000001c */
[C---:B------:R-:W-:Y:S01]  /*8ed0*/  FFMA R29, R41.reuse, R40, R29 ;  /* 0x00000028291d7223 */ /* 0x040fe2000000001d */
[C---:B------:R-:W-:Y:S01]  /*8ee0*/  FFMA R30, R41.reuse, R69, R30 ;  /* 0x00000045291e7223 */ /* 0x040fe2000000001e */
[----:B------:R-:W-:Y:S01]  /*8ef0*/  FFMA R35, R41, R42, R35 ;  /* 0x0000002a29237223 */ /* 0x000fe20000000023 */
[----:B------:R-:W-:Y:S02]  /*8f00*/  F2FP.SATFINITE.E4M3.F32.PACK_AB_MERGE_C R102, R9, R8, R102 ;  /* 0x000000080966723e */ /* 0x000fe40004807066 */
[----:B------:R-:W-:Y:S02]  /*8f10*/  F2FP.SATFINITE.E4M3.F32.PACK_AB_MERGE_C R103, R13, R12, R103 ;  /* 0x0000000c0d67723e */ /* 0x000fe40004807067 */
[----:B------:R-:W-:Y:S02]  /*8f20*/  F2FP.SATFINITE.E4M3.F32.PACK_AB_MERGE_C R104, R23, R18, RZ ;  /* 0x000000121768723e */ /* 0x000fe400048070ff */
[----:B------:R-:W-:Y:S01]  /*8f30*/  F2FP.SATFINITE.E4M3.F32.PACK_AB_MERGE_C R105, R27, R22, RZ ;  /* 0x000000161b69723e */ /* 0x000fe200048070ff */
[----:B------:R1:W-:Y:S01]  /*8f40*/  STS.128 [R84+UR44+0x2500], R100 ;  /* 0x0025006454007988 */ /* 0x0003e20008000c2c */
[----:B------:R-:W-:Y:S02]  /*8f50*/  F2FP.SATFINITE.E4M3.F32.PACK_AB_MERGE_C R110, R31, R26, RZ ;  /* 0x0000001a1f6e723e */ /* 0x000fe400048070ff */
[----:B------:R-:W-:Y:S02]  /*8f60*/  F2FP.SATFINITE.E4M3.F32.PACK_AB_MERGE_C R111, R35, R30, RZ ;  /* 0x0000001e236f723e */ /* 0x000fe400048070ff */
[----:B------:R-:W-:Y:S02]  /*8f70*/  F2FP.SATFINITE.E4M3.F32.PACK_AB_MERGE_C R104, R17, R16, R104 ;  /* 0x000000101168723e */ /* 0x000fe40004807068 */
[----:B------:R-:W-:Y:S02]  /*8f80*/  F2FP.SATFINITE.E4M3.F32.PACK_AB_MERGE_C R105, R21, R20, R105 ;  /* 0x000000141569723e */ /* 0x000fe40004807069 */
[----:B------:R-:W-:Y:S02]  /*8f90*/  F2FP.SATFINITE.E4M3.F32.PACK_AB_MERGE_C R106, R25, R24, R110 ;  /* 0x00000018196a723e */ /* 0x000fe4000480706e */
[----:B------:R-:W-:Y:S02]  /*8fa0*/  F2FP.SATFINITE.E4M3.F32.PACK_AB_MERGE_C R107, R29, R28, R111 ;  /* 0x0000001c1d6b723e */ /* 0x000fe4000480706f */
[----:B------:R-:W-:Y:S02]  /*8fb0*/  LEA R109, R93, UR44, 0x3 ;  /* 0x0000002c5d6d7c11 */ /* 0x000fe4000f8e18ff */
[----:B------:R-:W-:Y:S01]  /*8fc0*/  @P6 SHF.L.U32 R110, R92, 0x1f, RZ ;  /* 0x0000001f5c6e6819 */ /* 0x000fe200000006ff */
[----:B------:R1:W-:Y:S01]  /*8fd0*/  STS.128 [R98+0x2500], R104 ;  /* 0x0025006862007388 */ /* 0x0003e20000000c00 */
[----:B------:R-:W-:Y:S01]  /*8fe0*/  @!PT LDS RZ, [RZ] ;  /* 0x00000000fffff984 */ /* 0x000fe20000000800 */
[----:B------:R-:W-:Y:S01]  /*8ff0*/  @!PT LDS RZ, [RZ] ;  /* 0x00000000fffff984 */ /* 0x000fe20000000800 */
[----:B------:R-:W-:Y:S01]  /*9000*/  @!PT LDS RZ, [RZ] ;  /* 0x00000000fffff984 */ /* 0x000fe20000000800 */
[----:B------:R-:W-:Y:S01]  /*9010*/  @!PT LDS RZ, [RZ] ;  /* 0x00000000fffff984 */ /* 0x000fe20000000800 */
[----:B------:R2:W-:Y:S07]  /*9020*/  MEMBAR.ALL.CTA ;  /* 0x0000000000007992 */ /* 0x0005ee0000008000 */
[----:B--2---:R-:W2:Y:S02]  /*9030*/  FENCE.VIEW.ASYNC.S ;  /* 0x00000000000073c6 */ /* 0x004ea40000000000 */
[----:B--2---:R-:W-:Y:S06]  /*9040*/  BAR.SYNC.DEFER_BLOCKING 0x1, 0x80 ;  /* 0x0042000000007b1d */ /* 0x004fec0000010000 */
[----:B------:R-:W-:Y:S05]  /*9050*/  @P0 BRA `(.L_x_162) ;  /* 0x00000000003c0947 */ /* 0x000fea0003800000 */
[----:B------:R-:W2:Y:S01]  /*9060*/  LDCU.64 UR6, c[0x0][0x348] ;  /* 0x00006900ff0677ac */ /* 0x000ea20008000a00 */
[----:B------:R-:W-:Y:S01]  /*9070*/  UIADD3 UR4, UPT, UPT, UR44, 0x2500, URZ ;  /* 0x000025002c047890 */ /* 0x000fe2000fffe0ff */
[----:B------:R-:W-:Y:S01]  /*9080*/  UMOV UR51, UR36 ;  /* 0x0000002400337c82 */ /* 0x000fe20008000000 */
[----:B------:R-:W-:Y:S02]  /*9090*/  UIADD3 UR9, UPT, UPT, UR49, 0x40, URZ ;  /* 0x0000004031097890 */ /* 0x000fe4000fffe0ff */
[----:B------:R-:W-:Y:S02]  /*90a0*/  UIADD3 UR8, UPT, UPT, UR44, 0x2d00, URZ ;  /* 0x00002d002c087890 */ /* 0x000fe4000fffe0ff */
[----:B------:R-:W-:Y:S01]  /*90b0*/  MOV R96, UR4 ;  /* 0x0000000400607c02 */ /* 0x000fe20008000f00 */
[----:B------:R-:W-:Y:S01]  /*90c0*/  UMOV UR10, UR50 ;  /* 0x00000032000a7c82 */ /* 0x000fe20008000000 */
[----:B------:R-:W-:Y:S02]  /*90d0*/  UMOV UR11, UR36 ;  /* 0x00000024000b7c82 */ /* 0x000fe40008000000 */
[----:B------:R-:W-:Y:S01]  /*90e0*/  R2UR UR48, R96 ;  /* 0x00000000603072ca */ /* 0x000fe200000e0000 */
[----:B--2---:R-:W-:Y:S04]  /*90f0*/  UIADD3 UR4, UP0, UPT, UR6, 0x680, URZ ;  /* 0x0000068006047890 */ /* 0x004fe8000ff1e0ff */
[----:B------:R-:W-:Y:S09]  /*9100*/  UIADD3.X UR5, UPT, UPT, URZ, UR7, URZ, UP0, !UPT ;  /* 0x00000007ff057290 */ /* 0x000ff200087fe4ff */
[----:B------:R2:W-:Y:S01]  /*9110*/  UTMASTG.3D [UR48], [UR4] ;  /* 0x00000030040073b5 */ /* 0x0005e20008010000 */
[----:B------:R2:W-:Y:S01]  /*9120*/  UTMASTG.3D [UR8], [UR4] ;  /* 0x00000008040073b5 */ /* 0x0005e20008010000 */
[----:B------:R0:W-:Y:S01]  /*9130*/  UTMACMDFLUSH ;  /* 0x00000000000079b7 */ /* 0x0001e20000000000 */
[----:B--2---:R-:W-:Y:S04]  /*9140*/  DEPBAR.LE SB0, 0x1 ;  /* 0x000080400000791a */ /* 0x004fe80000000000 */
.L_x_162:
[----:B------:R-:W-:Y:S05]  /*9150*/  BSYNC.RECONVERGENT B0 ;  /* 0x0000000000007941 */ /* 0x000fea0003800200 */
.L_x_161:
[----:B------:R-:W-:Y:S06]  /*9160*/  BAR.SYNC.DEFER_BLOCKING 0x1, 0x80 ;  /* 0x0042000000007b1d */ /* 0x000fec0000010000 */
[----:B------:R-:W2:Y:S01]  /*9170*/  @P6 SYNCS.PHASECHK.TRANS64.TRYWAIT P0, [R109+URZ+0x340], R110 ;  /* 0x0003406e6d0065a7 */ /* 0x000ea200080011ff */
[----:B------:R-:W-:Y:S01]  /*9180*/  BSSY B1, `(.L_x_163) ;  /* 0x0000020000017945 */ /* 0x000fe20003800000 */
[----:B--2---:R-:W-:Y:S03]  /*9190*/  @P6 SEL R71, RZ, 0x1, !P0 ;  /* 0x00000001ff476807 */ /* 0x004fe60004000000 */
[----:B------:R-:W-:Y:S05]  /*91a0*/  @!P6 BRA `(.L_x_164) ;  /* 0x000000000074e947 */ /* 0x000fea0003800000 */
[----:B------:R-:W-:Y:S01]  /*91b0*/  ISETP.NE.AND P1, PT, R99, RZ, PT ;  /* 0x000000ff6300720c */ /* 0x000fe20003f25270 */
[----:B------:R-:W-:Y:S01]  /*91c0*/  BSSY B0, `(.L_x_165) ;  /* 0x0000009000007945 */ /* 0x000fe20003800000 */
[----:B------:R-:W-:Y:S11]  /*91d0*/  ISETP.NE.AND P0, PT, R71, RZ, PT ;  /* 0x000000ff4700720c */ /* 0x000ff60003f05270 */
[----:B------:R-:W-:Y:S05]  /*91e0*/  @P1 IMAD R0, R93, 0x1000, R84 ;  /* 0x000010005d001824 */ /* 0x000fea00078e0254 */
[----:B------:R-:W-:Y:S05]  /*91f0*/  @P1 IADD3 R3, PT, PT, R0, UR44, RZ ;  /* 0x0000002c00031c10 */ /* 0x000fea000fffe0ff */
[----:B------:R-:W-:Y:S01]  /*9200*/  @P1 IMAD.IADD R3, R3, 0x1, R108 ;  /* 0x0000000103031824 */ /* 0x000fe200078e026c */
[----:B------:R-:W-:Y:S06]  /*9210*/  @P0 BRA `(.L_x_166) ;  /* 0x00000000000c0947 */ /* 0x000fec0003800000 */
[----:B------:R-:W-:Y:S04]  /*9220*/  SHF.L.U32 R2, R92, 0x1f, RZ ;  /* 0x0000001f5c027819 */ /* 0x000fe800000006ff */
[----:B------:R-:W2:Y:S02]  /*9230*/  SYNCS.PHASECHK.TRANS64.TRYWAIT P0, [R109+URZ+0x340], R2 ;  /* 0x000340026d0075a7 */ /* 0x000ea400080011ff */
[----:B--2---:R-:W-:Y:S05]  /*9240*/  @!P0 BRA `(.L_x_167) ;  /* 0x0000002800908947 */ /* 0x004fea0003800000 */
.L_x_166:
[----:B------:R-:W-:Y:S05]  /*9250*/  BSYNC B0 ;  /* 0x0000000000007941 */ /* 0x000fea0003800000 */
.L_x_165:
[----:B------:R-:W-:Y:S01]  /*9260*/  ISETP.NE.AND P0, PT, R99, RZ, PT ;  /* 0x000000ff6300720c */ /* 0x000fe20003f05270 */
[----:B--2---:R-:W-:Y:S02]  /*9270*/  VIADD R109, R109, 0x350 ;  /* 0x000003506d6d7836 */ /* 0x004fe40000000000 */
[----:B------:R-:W-:Y:S02]  /*9280*/  IMAD.U32 R2, RZ, RZ, UR46 ;  /* 0x0000002eff027e24 */ /* 0x000fe4000f8e00ff */
[----:B------:R-:W-:Y:S03]  /*9290*/  VIADD R93, R93, 0x1 ;  /* 0x000000015d5d7836 */ /* 0x000fe60000000000 */
[----:B------:R-:W-:Y:S05]  /*92a0*/  PRMT R2, R2, 0x654, R109 ;  /* 0x0000065402027816 */ /* 0x000fea000000006d */
[----:B------:R2:W3:Y:S04]  /*92b0*/  @P0 LDS.128 R72, [R0+UR44+0x500] ;  /* 0x0005002c00480984 */ /* 0x0004e80008000c00 */
[----:B------:R2:W4:Y:S01]  /*92c0*/  @P0 LDS.128 R76, [R3+0x500] ;  /* 0x00050000034c0984 */ /* 0x0005220000000c00 */
        /* <DEDUP_REMOVED lines=11> */
.L_x_164:
[----:B------:R-:W-:Y:S05]  /*9380*/  BSYNC B1 ;  /* 0x0000000000017941 */ /* 0x000fea0003800000 */
.L_x_163:
[----:B--2---:R-:W-:Y:S05]  /*9390*/  VIADD R0, R39, 0x20 ;  /* 0x0000002027007836 */ /* 0x004fea0000000000 */
[----:B------:R-:W-:Y:S04]  /*93a0*/  SHF.R.U32.HI R0, RZ, 0x15, R0 ;  /* 0x00000015ff007819 */ /* 0x000fe80000011600 */
[----:B------:R-:W-:Y:S11]  /*93b0*/  LOP3.LUT P0, RZ, R0, 0x3, R87, 0x48, !PT ;  /* 0x0000000300ff7812 */ /* 0x000ff60007804857 */
[----:B------:R-:W-:Y:S02]  /*93c0*/  @!UPT UIADD3 URZ, UPT, UPT, URZ, URZ, URZ ;  /* 0x000000fffffff290 */ /* 0x000fe4000fffe0ff */
[----:B------:R-:W-:Y:S05]  /*93d0*/  @!P0 BRA `(.L_x_168) ;  /* 0x0000000000408947 */ /* 0x000fea0003800000 */
[----:B------:R-:W2:Y:S01]  /*93e0*/  LDCU.64 UR8, c[0x4][0x70] ;  /* 0x01000e00ff0877ac */ /* 0x000ea20008000a00 */
[----:B------:R-:W-:Y:S01]  /*93f0*/  MOV R3, 0x0 ;  /* 0x0000000000037802 */ /* 0x000fe20000000f00 */
[----:B------:R-:W-:Y:S02]  /*9400*/  HFMA2 R12, -RZ, RZ, 0, 5.9604644775390625e-08 ;  /* 0x00000001ff0c7431 */ /* 0x000fe400000001ff */
[----:B------:R-:W-:Y:S02]  /*9410*/  IMAD.MOV.U32 R8, RZ, RZ, 0x192 ;  /* 0x00000192ff087424 */ /* 0x000fe400078e00ff */
[----:B------:R-:W-:Y:S01]  /*9420*/  IMAD.MOV.U32 R13, RZ, RZ, RZ ;  /* 0x000000ffff0d7224 */ /* 0x000fe200078e00ff */
[----:B------:R-:W5:Y:S01]  /*9430*/  LDCU.64 UR6, c[0x4][0x78] ;  /* 0x01000f00ff0677ac */ /* 0x000f620008000a00 */
[----:B------:R-:W1:Y:S01]  /*9440*/  LDC.64 R2, c[0x4][R3] ;  /* 0x0100000003027b82 */ /* 0x000e620000000a00 */
[----:B------:R-:W3:Y:S01]  /*9450*/  LDCU.64 UR4, c[0x4][0x10] ;  /* 0x01000200ff0477ac */ /* 0x000ee20008000a00 */
[----:B--2---:R-:W-:Y:S01]  /*9460*/  MOV R5, UR9 ;  /* 0x0000000900057c02 */ /* 0x004fe20008000f00 */
[----:B------:R-:W-:Y:S01]  /*9470*/  IMAD.U32 R4, RZ, RZ, UR8 ;  /* 0x00000008ff047e24 */ /* 0x000fe2000f8e00ff */
[----:B-----5:R-:W-:Y:S01]  /*9480*/  MOV R7, UR7 ;  /* 0x0000000700077c02 */ /* 0x020fe20008000f00 */
[----:B------:R-:W-:Y:S01]  /*9490*/  IMAD.U32 R6, RZ, RZ, UR6 ;  /* 0x00000006ff067e24 */ /* 0x000fe2000f8e00ff */
[----:B---3--:R-:W-:Y:S01]  /*94a0*/  MOV R11, UR5 ;  /* 0x00000005000b7c02 */ /* 0x008fe20008000f00 */
[----:B------:R-:W-:Y:S02]  /*94b0*/  IMAD.U32 R10, RZ, RZ, UR4 ;  /* 0x00000004ff0a7e24 */ /* 0x000fe4000f8e00ff */
[----:B------:R-:W-:Y:S07]  /*94c0*/  LEPC R20, `(.L_x_168) ;  /* 0x000000001014794e */ /* 0x000fee0000000000 */
[----:B-1--4-:R-:W-:Y:S05]  /*94d0*/  CALL.ABS.NOINC R2 ;  /* 0x0000000002007343 */ /* 0x012fea0003c00000 */
.L_x_168:
[----:B------:R-:W-:Y:S01]  /*94e0*/  ISETP.NE.AND P0, PT, R97, RZ, PT ;  /* 0x000000ff6100720c */ /* 0x000fe20003f05270 */
[----:B------:R-:W-:Y:S05]  /*94f0*/  WARPSYNC.ALL ;  /* 0x0000000000007948 */ /* 0x000fea0003800000 */
[----:B------:R-:W-:Y:S01]  /*9500*/  R2UR UR4, R39 ;  /* 0x00000000270472ca */ /* 0x000fe200000e0000 */
[----:B------:R-:W-:Y:S01]  /*9510*/  BSSY.RECONVERGENT B0, `(.L_x_169) ;  /* 0x00000a0000007945 */ /* 0x000fe20003800200 */
[-C--:B---3--:R-:W-:Y:S02]  /*9520*/  F2FP.F16.E4M3.UNPACK_B R42, R72.reuse ;  /* 0x00000048ff2a723e */ /* 0x088fe400020006ff */
[----:B------:R-:W-:Y:S02]  /*9530*/  F2FP.F16.E4M3.UNPACK_B R72, R72.H1 ;  /* 0x00000048ff48723e */ /* 0x000fe400030006ff */
[-C--:B------:R-:W-:Y:S01]  /*9540*/  F2FP.F16.E4M3.UNPACK_B R46, R73.reuse ;  /* 0x00000049ff2e723e */ /* 0x080fe200020006ff */
[--C-:B------:R-:W-:Y:S01]  /*9550*/  HADD2.F32 R40, -RZ, R42.reuse.H0_H0 ;  /* 0x2000002aff287230 */ /* 0x100fe20000004100 */
[----:B------:R-:W-:Y:S01]  /*9560*/  F2FP.F16.E4M3.UNPACK_B R73, R73.H1 ;  /* 0x00000049ff49723e */ /* 0x000fe200030006ff */
[----:B------:R-:W-:Y:S01]  /*9570*/  HADD2.F32 R42, -RZ, R42.H1_H1 ;  /* 0x3000002aff2a7230 */ /* 0x000fe20000004100 */
[-C--:B------:R-:W-:Y:S01]  /*9580*/  F2FP.F16.E4M3.UNPACK_B R50, R74.reuse ;  /* 0x0000004aff32723e */ /* 0x080fe200020006ff */
[----:B------:R-:W-:Y:S01]  /*9590*/  HADD2.F32 R43, -RZ, R72.H0_H0 ;  /* 0x20000048ff2b7230 */ /* 0x000fe20000004100 */
[----:B------:R-:W-:Y:S01]  /*95a0*/  F2FP.F16.E4M3.UNPACK_B R74, R74.H1 ;  /* 0x0000004aff4a723e */ /* 0x000fe200030006ff */
[----:B------:R-:W2:Y:S01]  /*95b0*/  LDTM.x32 R4, tmem[UR4+0x20] ;  /* 0x00002004000479ee */ /* 0x000ea200082c0000 */
[----:B------:R-:W-:Y:S01]  /*95c0*/  NOP ;  /* 0x0000000000007918 */ /* 0x000fe20000000000 */
[----:B------:R-:W-:Y:S01]  /*95d0*/  IADD3 R90, PT, PT, R90, 0x3b0, RZ ;  /* 0x000003b05a5a7810 */ /* 0x000fe20007ffe0ff */
[--C-:B------:R-:W-:Y:S01]  /*95e0*/  HADD2.F32 R45, -RZ, R46.reuse.H0_H0 ;  /* 0x2000002eff2d7230 */ /* 0x100fe20000004100 */
[----:B------:R-:W-:Y:S01]  /*95f0*/  F2FP.F16.E4M3.UNPACK_B R54, R75 ;  /* 0x0000004bff36723e */ /* 0x000fe200020006ff */
[----:B------:R-:W-:Y:S01]  /*9600*/  HADD2.F32 R46, -RZ, R46.H1_H1 ;  /* 0x3000002eff2e7230 */ /* 0x000fe20000004100 */
[----:B------:R-:W-:Y:S01]  /*9610*/  LOP3.LUT R90, R90, 0xfefffff8, RZ, 0xc0, !PT ;  /* 0xfefffff85a5a7812 */ /* 0x000fe200078ec0ff */
[--C-:B------:R-:W-:Y:S01]  /*9620*/  HADD2.F32 R49, -RZ, R50.reuse.H0_H0 ;  /* 0x20000032ff317230 */ /* 0x100fe20000004100 */
[----:B----4-:R-:W-:Y:S01]  /*9630*/  F2FP.F16.E4M3.UNPACK_B R58, R76 ;  /* 0x0000004cff3a723e */ /* 0x010fe200020006ff */
[----:B------:R-:W-:Y:S01]  /*9640*/  HADD2.F32 R50, -RZ, R50.H1_H1 ;  /* 0x30000032ff327230 */ /* 0x000fe20000004100 */
[----:B--2---:R2:W-:Y:S01]  /*9650*/  SYNCS.ARRIVE.TRANS64.RED.A1T0 RZ, [R90+URZ], RZ ;  /* 0x000000ff5aff79a7 */ /* 0x0045e200081004ff */
[--C-:B------:R-:W-:Y:S01]  /*9660*/  HADD2.F32 R53, -RZ, R54.reuse.H0_H0 ;  /* 0x20000036ff357230 */ /* 0x100fe20000004100 */
[----:B------:R-:W-:Y:S01]  /*9670*/  F2FP.F16.E4M3.UNPACK_B R62, R77 ;  /* 0x0000004dff3e723e */ /* 0x000fe200020006ff */
[----:B------:R-:W-:Y:S01]  /*9680*/  HADD2.F32 R54, -RZ, R54.H1_H1 ;  /* 0x30000036ff367230 */ /* 0x000fe20000004100 */
[----:B------:R-:W-:Y:S01]  /*9690*/  F2FP.F16.E4M3.UNPACK_B R66, R78 ;  /* 0x0000004eff42723e */ /* 0x000fe200020006ff */
[--C-:B------:R-:W-:Y:S01]  /*96a0*/  HADD2.F32 R57, -RZ, R58.reuse.H0_H0 ;  /* 0x2000003aff397230 */ /* 0x100fe20000004100 */
[----:B------:R-:W-:Y:S01]  /*96b0*/  F2FP.F16.E4M3.UNPACK_B R70, R79 ;  /* 0x0000004fff46723e */ /* 0x000fe200020006ff */
[----:B------:R-:W-:Y:S01]  /*96c0*/  HADD2.F32 R58, -RZ, R58.H1_H1 ;  /* 0x3000003aff3a7230 */ /* 0x000fe20000004100 */
[----:B------:R-:W-:Y:S01]  /*96d0*/  F2FP.F16.E4M3.UNPACK_B R75, R75.H1 ;  /* 0x0000004bff4b723e */ /* 0x000fe200030006ff */
[--C-:B------:R-:W-:Y:S01]  /*96e0*/  HADD2.F32 R61, -RZ, R62.reuse.H0_H0 ;  /* 0x2000003eff3d7230 */ /* 0x100fe20000004100 */
[----:B------:R-:W-:Y:S01]  /*96f0*/  F2FP.F16.E4M3.UNPACK_B R76, R76.H1 ;  /* 0x0000004cff4c723e */ /* 0x000fe200030006ff */
[----:B------:R-:W-:Y:S01]  /*9700*/  HADD2.F32 R63, -RZ, R62.H1_H1 ;  /* 0x3000003eff3f7230 */ /* 0x000fe20000004100 */
[----:B------:R-:W-:Y:S01]  /*9710*/  F2FP.F16.E4M3.UNPACK_B R77, R77.H1 ;  /* 0x0000004dff4d723e */ /* 0x000fe200030006ff */
[--C-:B------:R-:W-:Y:S02]  /*9720*/  HADD2.F32 R65, -RZ, R66.reuse.H0_H0 ;  /* 0x20000042ff417230 */ /* 0x100fe40000004100 */
[C---:B------:R-:W-:Y:S01]  /*9730*/  FMUL R4, R38.reuse, R4 ;  /* 0x0000000426047220 */ /* 0x040fe20000400000 */
        /* <DEDUP_REMOVED lines=16> */
[--C-:B------:R-:W-:Y:S02]  /*9840*/  HADD2.F32 R69, -RZ, R70.reuse.H0_H0 ;  /* 0x20000046ff457230 */ /* 0x100fe40000004100 */
[C---:B------:R-:W-:Y:S01]  /*9850*/  FMUL R28, R38.reuse, R32 ;  /* 0x00000020261c7220 */ /* 0x040fe20000400000 */
[----:B------:R-:W-:Y:S02]  /*9860*/  HADD2.F32 R70, -RZ, R70.H1_H1 ;  /* 0x30000046ff467230 */ /* 0x000fe40000004100 */
[C---:B------:R-:W-:Y:S01]  /*9870*/  FMUL R29, R38.reuse, R33 ;  /* 0x00000021261d7220 */ /* 0x040fe20000400000 */
[----:B------:R-:W-:Y:S02]  /*9880*/  HADD2.F32 R44, -RZ, R72.H1_H1 ;  /* 0x30000048ff2c7230 */ /* 0x000fe40000004100 */
[C---:B------:R-:W-:Y:S01]  /*9890*/  FMUL R6, R38.reuse, R6 ;  /* 0x0000000626067220 */ /* 0x040fe20000400000 */
[C---:B------:R-:W-:Y:S01]  /*98a0*/  FMUL R7, R38.reuse, R7 ;  /* 0x0000000726077220 */ /* 0x040fe20000400000 */
[--C-:B------:R-:W-:Y:S02]  /*98b0*/  HADD2.F32 R47, -RZ, R73.reuse.H0_H0 ;  /* 0x20000049ff2f7230 */ /* 0x100fe40000004100 */
[C---:B------:R-:W-:Y:S01]  /*98c0*/  FMUL R10, R38.reuse, R10 ;  /* 0x0000000a260a7220 */ /* 0x040fe20000400000 */
[C---:B------:R-:W-:Y:S01]  /*98d0*/  FFMA R6, R41.reuse, R43, R6 ;  /* 0x0000002b29067223 */ /* 0x040fe20000000006 */
[----:B------:R-:W-:Y:S02]  /*98e0*/  HADD2.F32 R48, -RZ, R73.H1_H1 ;  /* 0x30000049ff307230 */ /* 0x000fe40000004100 */
[C---:B------:R-:W-:Y:S01]  /*98f0*/  FFMA R7, R41.reuse, R44, R7 ;  /* 0x0000002c29077223 */ /* 0x040fe20000000007 */
[C---:B------:R-:W-:Y:S01]  /*9900*/  FFMA R8, R41.reuse, R45, R8 ;  /* 0x0000002d29087223 */ /* 0x040fe20000000008 */
[C---:B------:R-:W-:Y:S01]  /*9910*/  FFMA R9, R41.reuse, R46, R9 ;  /* 0x0000002e29097223 */ /* 0x040fe20000000009 */
[----:B------:R-:W-:Y:S01]  /*9920*/  FFMA R10, R41, R47, R10 ;  /* 0x0000002f290a7223 */ /* 0x000fe2000000000a */
[C---:B------:R-:W-:Y:S01]  /*9930*/  FMUL R11, R38.reuse, R11 ;  /* 0x0000000b260b7220 */ /* 0x040fe20000400000 */
[----:B------:R-:W-:Y:S01]  /*9940*/  F2FP.F16.E4M3.UNPACK_B R78, R78.H1 ;  /* 0x0000004eff4e723e */ /* 0x000fe200030006ff */
[--C-:B------:R-:W-:Y:S01]  /*9950*/  HADD2.F32 R51, -RZ, R74.reuse.H0_H0 ;  /* 0x2000004aff337230 */ /* 0x100fe20000004100 */
[----:B-1----:R-:W-:Y:S01]  /*9960*/  F2FP.SATFINITE.E4M3.F32.PACK_AB_MERGE_C R100, R7, R6, RZ ;  /* 0x000000060764723e */ /* 0x002fe200048070ff */
[C---:B------:R-:W-:Y:S01]  /*9970*/  FFMA R11, R41.reuse, R48, R11 ;  /* 0x00000030290b7223 */ /* 0x040fe2000000000b */
[C---:B------:R-:W-:Y:S01]  /*9980*/  FFMA R12, R41.reuse, R49, R12 ;  /* 0x00000031290c7223 */ /* 0x040fe2000000000c */
[----:B------:R-:W-:Y:S01]  /*9990*/  FFMA R13, R41, R50, R13 ;  /* 0x00000032290d7223 */ /* 0x000fe2000000000d */
[----:B------:R-:W-:Y:S01]  /*99a0*/  F2FP.SATFINITE.E4M3.F32.PACK_AB_MERGE_C R100, R5, R4, R100 ;  /* 0x000000040564723e */ /* 0x000fe20004807064 */
[----:B------:R-:W-:Y:S01]  /*99b0*/  HADD2.F32 R52, -RZ, R74.H1_H1 ;  /* 0x3000004aff347230 */ /* 0x000fe20000004100 */
[----:B------:R-:W-:Y:S01]  /*99c0*/  F2FP.SATFINITE.E4M3.F32.PACK_AB_MERGE_C R101, R11, R10, RZ ;  /* 0x0000000a0b65723e */ /* 0x000fe200048070ff */
[C---:B------:R-:W-:Y:S01]  /*99d0*/  FMUL R14, R38.reuse, R14 ;  /* 0x0000000e260e7220 */ /* 0x040fe20000400000 */
[C---:B------:R-:W-:Y:S01]  /*99e0*/  FMUL R15, R38.reuse, R15 ;  /* 0x0000000f260f7220 */ /* 0x040fe20000400000 */
[--C-:B------:R-:W-:Y:S01]  /*99f0*/  HADD2.F32 R55, -RZ, R75.reuse.H0_H0 ;  /* 0x2000004bff377230 */ /* 0x100fe20000004100 */
[----:B------:R-:W-:Y:S01]  /*9a00*/  F2FP.SATFINITE.E4M3.F32.PACK_AB_MERGE_C R101, R9, R8, R101 ;  /* 0x000000080965723e */ /* 0x000fe20004807065 */
[C---:B------:R-:W-:Y:S01]  /*9a10*/  FFMA R14, R41.reuse, R51, R14 ;  /* 0x00000033290e7223 */ /* 0x040fe2000000000e */
[C---:B------:R-:W-:Y:S01]  /*9a20*/  FFMA R15, R41.reuse, R52, R15 ;  /* 0x00000034290f7223 */ /* 0x040fe2000000000f */
[C---:B------:R-:W-:Y:S01]  /*9a30*/  FFMA R16, R41.reuse, R53, R16 ;  /* 0x0000003529107223 */ /* 0x040fe20000000010 */
[C---:B------:R-:W-:Y:S01]  /*9a40*/  FFMA R17, R41.reuse, R54, R17 ;  /* 0x0000003629117223 */ /* 0x040fe20000000011 */
        /* <DEDUP_REMOVED lines=15> */
[C---:B------:R-:W-:Y:S01]  /*9b40*/  FFMA R23, R41.reuse, R60, R23 ;  /* 0x0000003c29177223 */ /* 0x040fe20000000017 */
[C---:B------:R-:W-:Y:S01]  /*9b50*/  FMUL R27, R38.reuse, R27 ;  /* 0x0000001b261b7220 */ /* 0x040fe20000400000 */
[C---:B------:R-:W-:Y:S01]  /*9b60*/  FFMA R0, R41.reuse, R61, R0 ;  /* 0x0000003d29007223 */ /* 0x040fe20000000000 */
[----:B------:R-:W-:Y:S01]  /*9b70*/  F2FP.F16.E4M3.UNPACK_B R79, R79.H1 ;  /* 0x0000004fff4f723e */ /* 0x000fe200030006ff */
        /* <DEDUP_REMOVED lines=16> */
[----:B------:R-:W-:Y:S01]  /*9c80*/  FFMA R28, R41, R69, R28 ;  /* 0x00000045291c7223 */ /* 0x000fe2000000001c */
[----:B------:R-:W-:Y:S01]  /*9c90*/  F2FP.SATFINITE.E4M3.F32.PACK_AB_MERGE_C R103, R19, R18, RZ ;  /* 0x000000121367723e */ /* 0x000fe200048070ff */
        /* <DEDUP_REMOVED lines=14> */
[----:B--2---:R-:W-:Y:S03]  /*9d80*/  IADD3 R90, PT, PT, R36, 0x1, RZ ;  /* 0x00000001245a7810 */ /* 0x004fe60007ffe0ff */
        /* <DEDUP_REMOVED lines=10> */
[----:B------:R-:W-:Y:S02]  /*9e30*/  UIADD3 UR13, UPT, UPT, UR49, 0x20, URZ ;  /* 0x00000020310d7890 */ /* 0x000fe4000fffe0ff */
[----:B------:R-:W-:Y:S01]  /*9e40*/  UIADD3 UR12, UPT, UPT, UR44, 0x3500, URZ ;  /* 0x000035002c0c7890 */ /* 0x000fe2000fffe0ff */
[----:B------:R-:W-:Y:S01]  /*9e50*/  UMOV UR14, UR50 ;  /* 0x00000032000e7c82 */ /* 0x000fe20008000000 */
[----:B------:R-:W-:Y:S01]  /*9e60*/  UMOV UR15, UR36 ;  /* 0x00000024000f7c82 */ /* 0x000fe20008000000 */
[----:B------:R-:W-:Y:S02]  /*9e70*/  UIADD3 UR9, UPT, UPT, UR49, 0x60, URZ ;  /* 0x0000006031097890 */ /* 0x000fe4000fffe0ff */
[----:B------:R-:W-:Y:S01]  /*9e80*/  UIADD3 UR8, UPT, UPT, UR44, 0x3d00, URZ ;  /* 0x00003d002c087890 */ /* 0x000fe2000fffe0ff */
[----:B------:R-:W-:Y:S01]  /*9e90*/  UMOV UR10, UR50 ;  /* 0x00000032000a7c82 */ /* 0x000fe20008000000 */
[----:B------:R-:W-:Y:S01]  /*9ea0*/  UMOV UR11, UR36 ;  /* 0x00000024000b7c82 */ /* 0x000fe20008000000 */
[----:B--2---:R-:W-:Y:S04]  /*9eb0*/  UIADD3 UR4, UP0, UPT, UR6, 0x680, URZ ;  /* 0x0000068006047890 */ /* 0x004fe8000ff1e0ff */
[----:B------:R-:W-:Y:S09]  /*9ec0*/  UIADD3.X UR5, UPT, UPT, URZ, UR7, URZ, UP0, !UPT ;  /* 0x00000007ff057290 */ /* 0x000ff200087fe4ff */
[----:B------:R2:W-:Y:S01]  /*9ed0*/  UTMASTG.3D [UR12], [UR4] ;  /* 0x0000000c040073b5 */ /* 0x0005e20008010000 */
[----:B------:R2:W-:Y:S01]  /*9ee0*/  UTMASTG.3D [UR8], [UR4] ;  /* 0x00000008040073b5 */ /* 0x0005e20008010000 */
[----:B------:R0:W-:Y:S01]  /*9ef0*/  UTMACMDFLUSH ;  /* 0x00000000000079b7 */ /* 0x0001e20000000000 */
[----:B--2---:R-:W-:Y:S04]  /*9f00*/  DEPBAR.LE SB0, 0x1 ;  /* 0x000080400000791a */ /* 0x004fe80000000000 */
.L_x_170:
[----:B------:R-:W-:Y:S05]  /*9f10*/  BSYNC.RECONVERGENT B0 ;  /* 0x0000000000007941 */ /* 0x000fea0003800200 */
.L_x_169:
[----:B------:R-:W-:Y:S01]  /*9f20*/  R2UR UR4, R88 ;  /* 0x00000000580472ca */ /* 0x000fe200000e0000 */
[----:B------:R-:W-:Y:S01]  /*9f30*/  BAR.SYNC.DEFER_BLOCKING 0x1, 0x80 ;  /* 0x0042000000007b1d */ /* 0x000fe20000010000 */
[----:B------:R-:W-:Y:S01]  /*9f40*/  ISETP.NE.AND P0, PT, R91, 0x2, PT ;  /* 0x000000025b00780c */ /* 0x000fe20003f05270 */
[----:B------:R-:W-:Y:S01]  /*9f50*/  UISETP.NE.AND UP0, UPT, UR45, URZ, UPT ;  /* 0x000000ff2d00728c */ /* 0x000fe2000bf05270 */
[----:B------:R-:W-:Y:S01]  /*9f60*/  ISETP.NE.AND P1, PT, R90, 0x4, PT ;  /* 0x000000045a00780c */ /* 0x000fe20003f25270 */
[----:B------:R-:W-:Y:S01]  /*9f70*/  UIADD3 UR31, UPT, UPT, UR38, UR63, URZ ;  /* 0x0000003f261f7290 */ /* 0x000fe2000fffe0ff */
[----:B------:R-:W-:Y:S02]  /*9f80*/  SEL R3, RZ, 0x1, P0 ;  /* 0x00000001ff037807 */ /* 0x000fe40000000000 */
[----:B------:R-:W-:Y:S02]  /*9f90*/  SEL R0, RZ, 0x1, P1 ;  /* 0x00000001ff007807 */ /* 0x000fe40000800000 */
[----:B------:R-:W-:Y:S02]  /*9fa0*/  LOP3.LUT R94, R94, R3, RZ, 0x3c, !PT ;  /* 0x000000035e5e7212 */ /* 0x000fe400078e3cff */
[----:B------:R-:W-:Y:S01]  /*9fb0*/  LOP3.LUT R95, R95, R0, RZ, 0x3c, !PT ;  /* 0x000000005f5f7212 */ /* 0x000fe200078e3cff */
[----:B------:R-:W-:Y:S01]  /*9fc0*/  UIADD3 UR30, UPT, UPT, UR37, UR4, URZ ;  /* 0x00000004251e7290 */ /* 0x000fe2000fffe0ff */
[----:B------:R-:W-:Y:S02]  /*9fd0*/  SEL R91, R91, RZ, P0 ;  /* 0x000000ff5b5b7207 */ /* 0x000fe40000000000 */
[----:B------:R-:W-:Y:S01]  /*9fe0*/  SEL R36, R90, RZ, P1 ;  /* 0x000000ff5a247207 */ /* 0x000fe20000800000 */
[----:B------:R-:W-:Y:S01]  /*9ff0*/  UMOV UR36, UR59 ;  /* 0x0000003b00247c82 */ /* 0x000fe20008000000 */
[----:B------:R-:W-:Y:S07]  /*a000*/  BRA.U UP0, `(.L_x_171) ;  /* 0xffffffd500787547 */ /* 0x000fee000b83ffff */
[----:B------:R-:W-:Y:S05]  /*a010*/  EXIT ;  /* 0x000000000000794d */ /* 0x000fea0003800000 */
.L_x_25:
[----:B--2---:R2:W3:Y:S02]  /*a020*/  SYNCS.PHASECHK.TRANS64.TRYWAIT P0, [R3+URZ+0x3e0], R2 ;  /* 0x0003e002030075a7 */ /* 0x0044e400080011ff */
[----:B---3--:R-:W-:Y:S05]  /*a030*/  @!P0 NANOSLEEP.SYNCS 0x989680 ;  /* 0x009896800000895d */ /* 0x008fea0003900000 */
[----:B------:R-:W3:Y:S02]  /*a040*/  @!P0 SYNCS.PHASECHK.TRANS64 P0, [R3+URZ+0x3e0], R2 ;  /* 0x0003e002030085a7 */ /* 0x000ee400080010ff */
[----:B---3--:R-:W-:Y:S05]  /*a050*/  @!P0 BRA `(.L_x_25) ;  /* 0xfffffffc00f08947 */ /* 0x008fea000383ffff */
[----:B------:R-:W-:Y:S05]  /*a060*/  BRA `(.L_x_172) ;  /* 0xffffff8000047947 */ /* 0x000fea000383ffff */
.L_x_28:
[----:B-1----:R-:W-:-:S07]  /*a070*/  MOV R0, UR33 ;  /* 0x0000002100007c02 */ /* 0x002fce0008000f00 */
.L_x_173:
[----:B-1----:R1:W2:Y:S02]  /*a080*/  SYNCS.PHASECHK.TRANS64.TRYWAIT P0, [R0+URZ+0x1a0], R3 ;  /* 0x0001a003000075a7 */ /* 0x0022a400080011ff */
[----:B--2---:R-:W-:Y:S05]  /*a090*/  @!P0 NANOSLEEP.SYNCS 0x989680 ;  /* 0x009896800000895d */ /* 0x004fea0003900000 */
[----:B------:R-:W2:Y:S02]  /*a0a0*/  @!P0 SYNCS.PHASECHK.TRANS64 P0, [R0+URZ+0x1a0], R3 ;  /* 0x0001a003000085a7 */ /* 0x000ea400080010ff */
[----:B--2---:R-:W-:Y:S05]  /*a0b0*/  @!P0 BRA `(.L_x_173) ;  /* 0xfffffffc00f08947 */ /* 0x004fea000383ffff */
[----:B------:R-:W-:Y:S05]  /*a0c0*/  BRA `(.L_x_27) ;  /* 0xffffff8000587947 */ /* 0x000fea000383ffff */
.L_x_35:
[----:B-1----:R-:W-:-:S07]  /*a0d0*/  MOV R0, UR17 ;  /* 0x0000001100007c02 */ /* 0x002fce0008000f00 */
.L_x_174:
[----:B-1----:R1:W2:Y:S02]  /*a0e0*/  SYNCS.PHASECHK.TRANS64.TRYWAIT P0, [R0+URZ+0x1a0], R3 ;  /* 0x0001a003000075a7 */ /* 0x0022a400080011ff */
[----:B--2---:R-:W-:Y:S05]  /*a0f0*/  @!P0 NANOSLEEP.SYNCS 0x989680 ;  /* 0x009896800000895d */ /* 0x004fea0003900000 */
[----:B------:R-:W2:Y:S02]  /*a100*/  @!P0 SYNCS.PHASECHK.TRANS64 P0, [R0+URZ+0x1a0], R3 ;  /* 0x0001a003000085a7 */ /* 0x000ea400080010ff */
[----:B--2---:R-:W-:Y:S05]  /*a110*/  @!P0 BRA `(.L_x_174) ;  /* 0xfffffffc00f08947 */ /* 0x004fea000383ffff */
[----:B------:R-:W-:Y:S05]  /*a120*/  BRA `(.L_x_34) ;  /* 0xffffff8400187947 */ /* 0x000fea000383ffff */
.L_x_40:
[----:B-1----:R1:W2:Y:S02]  /*a130*/  SYNCS.PHASECHK.TRANS64.TRYWAIT P0, [R3+URZ+0x370], R0 ;  /* 0x00037000030075a7 */ /* 0x0022a400080011ff */
[----:B--2---:R-:W-:Y:S05]  /*a140*/  @!P0 NANOSLEEP.SYNCS 0x989680 ;  /* 0x009896800000895d */ /* 0x004fea0003900000 */
[----:B------:R-:W2:Y:S02]  /*a150*/  @!P0 SYNCS.PHASECHK.TRANS64 P0, [R3+URZ+0x370], R0 ;  /* 0x00037000030085a7 */ /* 0x000ea400080010ff */
[----:B--2---:R-:W-:Y:S05]  /*a160*/  @!P0 BRA `(.L_x_40) ;  /* 0xfffffffc00f08947 */ /* 0x004fea000383ffff */
[----:B------:R-:W-:Y:S05]  /*a170*/  BRA `(.L_x_175) ;  /* 0xffffff8400c07947 */ /* 0x000fea000383ffff */
.L_x_44:
[----:B-1----:R-:W-:-:S07]  /*a180*/  MOV R0, UR4 ;  /* 0x0000000400007c02 */ /* 0x002fce0008000f00 */
.L_x_176:
[----:B-1----:R1:W2:Y:S02]  /*a190*/  SYNCS.PHASECHK.TRANS64.TRYWAIT P0, [R0+URZ], R3 ;  /* 0x00000003000075a7 */ /* 0x0022a400080011ff */
[----:B--2---:R-:W-:Y:S05]  /*a1a0*/  @!P0 NANOSLEEP.SYNCS 0x989680 ;  /* 0x009896800000895d */ /* 0x004fea0003900000 */
[----:B------:R-:W2:Y:S02]  /*a1b0*/  @!P0 SYNCS.PHASECHK.TRANS64 P0, [R0+URZ], R3 ;  /* 0x00000003000085a7 */ /* 0x000ea400080010ff */
[----:B--2---:R-:W-:Y:S05]  /*a1c0*/  @!P0 BRA `(.L_x_176) ;  /* 0xfffffffc00f08947 */ /* 0x004fea000383ffff */
[----:B------:R-:W-:Y:S05]  /*a1d0*/  BRA `(.L_x_177) ;  /* 0xffffff8c00687947 */ /* 0x000fea000383ffff */
.L_x_45:
[----:B------:R-:W-:-:S07]  /*a1e0*/  MOV R0, UR5 ;  /* 0x0000000500007c02 */ /* 0x000fce0008000f00 */
.L_x_178:
[----:B-1----:R1:W2:Y:S02]  /*a1f0*/  SYNCS.PHASECHK.TRANS64.TRYWAIT P0, [R0+URZ], R3 ;  /* 0x00000003000075a7 */ /* 0x0022a400080011ff */
[----:B--2---:R-:W-:Y:S05]  /*a200*/  @!P0 NANOSLEEP.SYNCS 0x989680 ;  /* 0x009896800000895d */ /* 0x004fea0003900000 */
[----:B------:R-:W2:Y:S02]  /*a210*/  @!P0 SYNCS.PHASECHK.TRANS64 P0, [R0+URZ], R3 ;  /* 0x00000003000085a7 */ /* 0x000ea400080010ff */
[----:B--2---:R-:W-:Y:S05]  /*a220*/  @!P0 BRA `(.L_x_178) ;  /* 0xfffffffc00f08947 */ /* 0x004fea000383ffff */
[----:B------:R-:W-:Y:S05]  /*a230*/  BRA `(.L_x_179) ;  /* 0xffffff8c00747947 */ /* 0x000fea000383ffff */
.L_x_46:
[----:B------:R-:W-:-:S07]  /*a240*/  MOV R0, UR5 ;  /* 0x0000000500007c02 */ /* 0x000fce0008000f00 */
.L_x_180:
[----:B-1----:R1:W2:Y:S02]  /*a250*/  SYNCS.PHASECHK.TRANS64.TRYWAIT P0, [R0+URZ], R3 ;  /* 0x00000003000075a7 */ /* 0x0022a400080011ff */
[----:B--2---:R-:W-:Y:S05]  /*a260*/  @!P0 NANOSLEEP.SYNCS 0x989680 ;  /* 0x009896800000895d */ /* 0x004fea0003900000 */
[----:B------:R-:W2:Y:S02]  /*a270*/  @!P0 SYNCS.PHASECHK.TRANS64 P0, [R0+URZ], R3 ;  /* 0x00000003000085a7 */ /* 0x000ea400080010ff */
[----:B--2---:R-:W-:Y:S05]  /*a280*/  @!P0 BRA `(.L_x_180) ;  /* 0xfffffffc00f08947 */ /* 0x004fea000383ffff */
[----:B------:R-:W-:Y:S05]  /*a290*/  BRA `(.L_x_181) ;  /* 0xffffff8c00807947 */ /* 0x000fea000383ffff */
.L_x_47:
[----:B------:R-:W-:-:S07]  /*a2a0*/  MOV R0, UR5 ;  /* 0x0000000500007c02 */ /* 0x000fce0008000f00 */
.L_x_182:
[----:B-1----:R1:W2:Y:S02]  /*a2b0*/  SYNCS.PHASECHK.TRANS64.TRYWAIT P0, [R0+URZ], R3 ;  /* 0x00000003000075a7 */ /* 0x0022a400080011ff */
[----:B--2---:R-:W-:Y:S05]  /*a2c0*/  @!P0 NANOSLEEP.SYNCS 0x989680 ;  /* 0x009896800000895d */ /* 0x004fea0003900000 */
[----:B------:R-:W2:Y:S02]  /*a2d0*/  @!P0 SYNCS.PHASECHK.TRANS64 P0, [R0+URZ], R3 ;  /* 0x00000003000085a7 */ /* 0x000ea400080010ff */
[----:B--2---:R-:W-:Y:S05]  /*a2e0*/  @!P0 BRA `(.L_x_182) ;  /* 0xfffffffc00f08947 */ /* 0x004fea000383ffff */
[----:B------:R-:W-:Y:S05]  /*a2f0*/  BRA `(.L_x_183) ;  /* 0xffffff8c008c7947 */ /* 0x000fea000383ffff */
.L_x_48:
[----:B------:R-:W-:-:S07]  /*a300*/  MOV R0, UR5 ;  /* 0x0000000500007c02 */ /* 0x000fce0008000f00 */
.L_x_184:
[----:B-1----:R1:W2:Y:S02]  /*a310*/  SYNCS.PHASECHK.TRANS64.TRYWAIT P0, [R0+URZ], R3 ;  /* 0x00000003000075a7 */ /* 0x0022a400080011ff */
[----:B--2---:R-:W-:Y:S05]  /*a320*/  @!P0 NANOSLEEP.SYNCS 0x989680 ;  /* 0x009896800000895d */ /* 0x004fea0003900000 */
[----:B------:R-:W2:Y:S02]  /*a330*/  @!P0 SYNCS.PHASECHK.TRANS64 P0, [R0+URZ], R3 ;  /* 0x00000003000085a7 */ /* 0x000ea400080010ff */
[----:B--2---:R-:W-:Y:S05]  /*a340*/  @!P0 BRA `(.L_x_184) ;  /* 0xfffffffc00f08947 */ /* 0x004fea000383ffff */
[----:B------:R-:W-:Y:S05]  /*a350*/  BRA `(.L_x_185) ;  /* 0xffffff8c00987947 */ /* 0x000fea000383ffff */
.L_x_49:
[----:B------:R-:W-:-:S07]  /*a360*/  MOV R0, UR5 ;  /* 0x0000000500007c02 */ /* 0x000fce0008000f00 */
.L_x_186:
[----:B-1----:R1:W2:Y:S02]  /*a370*/  SYNCS.PHASECHK.TRANS64.TRYWAIT P0, [R0+URZ], R3 ;  /* 0x00000003000075a7 */ /* 0x0022a400080011ff */
[----:B--2---:R-:W-:Y:S05]  /*a380*/  @!P0 NANOSLEEP.SYNCS 0x989680 ;  /* 0x009896800000895d */ /* 0x004fea0003900000 */
[----:B------:R-:W2:Y:S02]  /*a390*/  @!P0 SYNCS.PHASECHK.TRANS64 P0, [R0+URZ], R3 ;  /* 0x00000003000085a7 */ /* 0x000ea400080010ff */
[----:B--2---:R-:W-:Y:S05]  /*a3a0*/  @!P0 BRA `(.L_x_186) ;  /* 0xfffffffc00f08947 */ /* 0x004fea000383ffff */
[----:B------:R-:W-:Y:S05]  /*a3b0*/  BRA `(.L_x_187) ;  /* 0xffffff8c00a47947 */ /* 0x000fea000383ffff */
.L_x_50:
[----:B------:R-:W-:-:S07]  /*a3c0*/  MOV R0, UR5 ;  /* 0x0000000500007c02 */ /* 0x000fce0008000f00 */
.L_x_188:
[----:B-1----:R1:W2:Y:S02]  /*a3d0*/  SYNCS.PHASECHK.TRANS64.TRYWAIT P0, [R0+URZ], R3 ;  /* 0x00000003000075a7 */ /* 0x0022a400080011ff */
[----:B--2---:R-:W-:Y:S05]  /*a3e0*/  @!P0 NANOSLEEP.SYNCS 0x989680 ;  /* 0x009896800000895d */ /* 0x004fea0003900000 */
[----:B------:R-:W2:Y:S02]  /*a3f0*/  @!P0 SYNCS.PHASECHK.TRANS64 P0, [R0+URZ], R3 ;  /* 0x00000003000085a7 */ /* 0x000ea400080010ff */
[----:B--2---:R-:W-:Y:S05]  /*a400*/  @!P0 BRA `(.L_x_188) ;  /* 0xfffffffc00f08947 */ /* 0x004fea000383ffff */
[----:B------:R-:W-:Y:S05]  /*a410*/  BRA `(.L_x_189) ;  /* 0xffffff8c00b07947 */ /* 0x000fea000383ffff */
.L_x_51:
[----:B------:R-:W-:-:S07]  /*a420*/  MOV R0, UR5 ;  /* 0x0000000500007c02 */ /* 0x000fce0008000f00 */
.L_x_190:
[----:B-1----:R1:W2:Y:S02]  /*a430*/  SYNCS.PHASECHK.TRANS64.TRYWAIT P0, [R0+URZ], R3 ;  /* 0x00000003000075a7 */ /* 0x0022a400080011ff */
[----:B--2---:R-:W-:Y:S05]  /*a440*/  @!P0 NANOSLEEP.SYNCS 0x989680 ;  /* 0x009896800000895d */ /* 0x004fea0003900000 */
[----:B------:R-:W2:Y:S02]  /*a450*/  @!P0 SYNCS.PHASECHK.TRANS64 P0, [R0+URZ], R3 ;  /* 0x00000003000085a7 */ /* 0x000ea400080010ff */
[----:B--2---:R-:W-:Y:S05]  /*a460*/  @!P0 BRA `(.L_x_190) ;  /* 0xfffffffc00f08947 */ /* 0x004fea000383ffff */
[----:B------:R-:W-:Y:S05]  /*a470*/  BRA `(.L_x_191) ;  /* 0xffffff8c00bc7947 */ /* 0x000fea000383ffff */
.L_x_52:
[----:B------:R-:W-:-:S07]  /*a480*/  MOV R0, UR5 ;  /* 0x0000000500007c02 */ /* 0x000fce0008000f00 */
.L_x_192:
[----:B-1----:R1:W2:Y:S02]  /*a490*/  SYNCS.PHASECHK.TRANS64.TRYWAIT P0, [R0+URZ], R3 ;  /* 0x00000003000075a7 */ /* 0x0022a400080011ff */
[----:B--2---:R-:W-:Y:S05]  /*a4a0*/  @!P0 NANOSLEEP.SYNCS 0x989680 ;  /* 0x009896800000895d */ /* 0x004fea0003900000 */
[----:B------:R-:W2:Y:S02]  /*a4b0*/  @!P0 SYNCS.PHASECHK.TRANS64 P0, [R0+URZ], R3 ;  /* 0x00000003000085a7 */ /* 0x000ea400080010ff */
[----:B--2---:R-:W-:Y:S05]  /*a4c0*/  @!P0 BRA `(.L_x_192) ;  /* 0xfffffffc00f08947 */ /* 0x004fea000383ffff */
[----:B------:R-:W-:Y:S05]  /*a4d0*/  BRA `(.L_x_193) ;  /* 0xffffff8c00c87947 */ /* 0x000fea000383ffff */
.L_x_53:
[----:B------:R-:W-:-:S07]  /*a4e0*/  MOV R0, UR5 ;  /* 0x0000000500007c02 */ /* 0x000fce0008000f00 */
.L_x_194:
[----:B-1----:R1:W2:Y:S02]  /*a4f0*/  SYNCS.PHASECHK.TRANS64.TRYWAIT P0, [R0+URZ], R3 ;  /* 0x00000003000075a7 */ /* 0x0022a400080011ff */
[----:B--2---:R-:W-:Y:S05]  /*a500*/  @!P0 NANOSLEEP.SYNCS 0x989680 ;  /* 0x009896800000895d */ /* 0x004fea0003900000 */
[----:B------:R-:W2:Y:S02]  /*a510*/  @!P0 SYNCS.PHASECHK.TRANS64 P0, [R0+URZ], R3 ;  /* 0x00000003000085a7 */ /* 0x000ea400080010ff */
[----:B--2---:R-:W-:Y:S05]  /*a520*/  @!P0 BRA `(.L_x_194) ;  /* 0xfffffffc00f08947 */ /* 0x004fea000383ffff */
[----:B------:R-:W-:Y:S05]  /*a530*/  BRA `(.L_x_195) ;  /* 0xffffff8c00d47947 */ /* 0x000fea000383ffff */
.L_x_54:
[----:B------:R-:W-:-:S07]  /*a540*/  MOV R0, UR5 ;  /* 0x0000000500007c02 */ /* 0x000fce0008000f00 */
.L_x_196:
[----:B-1----:R1:W2:Y:S02]  /*a550*/  SYNCS.PHASECHK.TRANS64.TRYWAIT P0, [R0+URZ], R3 ;  /* 0x00000003000075a7 */ /* 0x0022a400080011ff */
[----:B--2---:R-:W-:Y:S05]  /*a560*/  @!P0 NANOSLEEP.SYNCS 0x989680 ;  /* 0x009896800000895d */ /* 0x004fea0003900000 */
[----:B------:R-:W2:Y:S02]  /*a570*/  @!P0 SYNCS.PHASECHK.TRANS64 P0, [R0+URZ], R3 ;  /* 0x00000003000085a7 */ /* 0x000ea400080010ff */
[----:B--2---:R-:W-:Y:S05]  /*a580*/  @!P0 BRA `(.L_x_196) ;  /* 0xfffffffc00f08947 */ /* 0x004fea000383ffff */
[----:B------:R-:W-:Y:S05]  /*a590*/  BRA `(.L_x_197) ;  /* 0xffffff8c00e07947 */ /* 0x000fea000383ffff */
.L_x_55:
[----:B------:R-:W-:-:S07]  /*a5a0*/  MOV R0, UR5 ;  /* 0x0000000500007c02 */ /* 0x000fce0008000f00 */
.L_x_198:
[----:B-1----:R1:W2:Y:S02]  /*a5b0*/  SYNCS.PHASECHK.TRANS64.TRYWAIT P0, [R0+URZ], R3 ;  /* 0x00000003000075a7 */ /* 0x0022a400080011ff */
[----:B--2---:R-:W-:Y:S05]  /*a5c0*/  @!P0 NANOSLEEP.SYNCS 0x989680 ;  /* 0x009896800000895d */ /* 0x004fea0003900000 */
[----:B------:R-:W2:Y:S02]  /*a5d0*/  @!P0 SYNCS.PHASECHK.TRANS64 P0, [R0+URZ], R3 ;  /* 0x00000003000085a7 */ /* 0x000ea400080010ff */
[----:B--2---:R-:W-:Y:S05]  /*a5e0*/  @!P0 BRA `(.L_x_198) ;  /* 0xfffffffc00f08947 */ /* 0x004fea000383ffff */
[----:B------:R-:W-:Y:S05]  /*a5f0*/  BRA `(.L_x_199) ;  /* 0xffffff8c00ec7947 */ /* 0x000fea000383ffff */
.L_x_56:
[----:B------:R-:W-:-:S07]  /*a600*/  MOV R0, UR5 ;  /* 0x0000000500007c02 */ /* 0x000fce0008000f00 */
.L_x_200:
[----:B-1----:R1:W2:Y:S02]  /*a610*/  SYNCS.PHASECHK.TRANS64.TRYWAIT P0, [R0+URZ], R3 ;  /* 0x00000003000075a7 */ /* 0x0022a400080011ff */
[----:B--2---:R-:W-:Y:S05]  /*a620*/  @!P0 NANOSLEEP.SYNCS 0x989680 ;  /* 0x009896800000895d */ /* 0x004fea0003900000 */
[----:B------:R-:W2:Y:S02]  /*a630*/  @!P0 SYNCS.PHASECHK.TRANS64 P0, [R0+URZ], R3 ;  /* 0x00000003000085a7 */ /* 0x000ea400080010ff */
[----:B--2---:R-:W-:Y:S05]  /*a640*/  @!P0 BRA `(.L_x_200) ;  /* 0xfffffffc00f08947 */ /* 0x004fea000383ffff */
[----:B------:R-:W-:Y:S05]  /*a650*/  BRA `(.L_x_201) ;  /* 0xffffff8c00f87947 */ /* 0x000fea000383ffff */
.L_x_57:
[----:B------:R-:W-:-:S07]  /*a660*/  MOV R0, UR5 ;  /* 0x0000000500007c02 */ /* 0x000fce0008000f00 */
.L_x_202:
[----:B-1----:R1:W2:Y:S02]  /*a670*/  SYNCS.PHASECHK.TRANS64.TRYWAIT P0, [R0+URZ], R3 ;  /* 0x00000003000075a7 */ /* 0x0022a400080011ff */
[----:B--2---:R-:W-:Y:S05]  /*a680*/  @!P0 NANOSLEEP.SYNCS 0x989680 ;  /* 0x009896800000895d */ /* 0x004fea0003900000 */
[----:B------:R-:W2:Y:S02]  /*a690*/  @!P0 SYNCS.PHASECHK.TRANS64 P0, [R0+URZ], R3 ;  /* 0x00000003000085a7 */ /* 0x000ea400080010ff */
[----:B--2---:R-:W-:Y:S05]  /*a6a0*/  @!P0 BRA `(.L_x_202) ;  /* 0xfffffffc00f08947 */ /* 0x004fea000383ffff */
[----:B------:R-:W-:Y:S05]  /*a6b0*/  BRA `(.L_x_203) ;  /* 0xffffff9000047947 */ /* 0x000fea000383ffff */
.L_x_58:
[----:B------:R-:W-:-:S07]  /*a6c0*/  MOV R0, UR5 ;  /* 0x0000000500007c02 */ /* 0x000fce0008000f00 */
.L_x_204:
[----:B-1----:R1:W2:Y:S02]  /*a6d0*/  SYNCS.PHASECHK.TRANS64.TRYWAIT P0, [R0+URZ], R3 ;  /* 0x00000003000075a7 */ /* 0x0022a400080011ff */
[----:B--2---:R-:W-:Y:S05]  /*a6e0*/  @!P0 NANOSLEEP.SYNCS 0x989680 ;  /* 0x009896800000895d */ /* 0x004fea0003900000 */
[----:B------:R-:W2:Y:S02]  /*a6f0*/  @!P0 SYNCS.PHASECHK.TRANS64 P0, [R0+URZ], R3 ;  /* 0x00000003000085a7 */ /* 0x000ea400080010ff */
[----:B--2---:R-:W-:Y:S05]  /*a700*/  @!P0 BRA `(.L_x_204) ;  /* 0xfffffffc00f08947 */ /* 0x004fea000383ffff */
[----:B------:R-:W-:Y:S05]  /*a710*/  BRA `(.L_x_205) ;  /* 0xffffff9000107947 */ /* 0x000fea000383ffff */
.L_x_59:
[----:B------:R-:W-:-:S07]  /*a720*/  MOV R0, UR5 ;  /* 0x0000000500007c02 */ /* 0x000fce0008000f00 */
.L_x_206:
[----:B-1----:R1:W2:Y:S02]  /*a730*/  SYNCS.PHASECHK.TRANS64.TRYWAIT P0, [R0+URZ], R3 ;  /* 0x00000003000075a7 */ /* 0x0022a400080011ff */
[----:B--2---:R-:W-:Y:S05]  /*a740*/  @!P0 NANOSLEEP.SYNCS 0x989680 ;  /* 0x009896800000895d */ /* 0x004fea0003900000 */
[----:B------:R-:W2:Y:S02]  /*a750*/  @!P0 SYNCS.PHASECHK.TRANS64 P0, [R0+URZ], R3 ;  /* 0x00000003000085a7 */ /* 0x000ea400080010ff */
[----:B--2---:R-:W-:Y:S05]  /*a760*/  @!P0 BRA `(.L_x_206) ;  /* 0xfffffffc00f08947 */ /* 0x004fea000383ffff */
[----:B------:R-:W-:Y:S05]  /*a770*/  BRA `(.L_x_207) ;  /* 0xffffff90001c7947 */ /* 0x000fea000383ffff */
.L_x_60:
[----:B------:R-:W-:-:S07]  /*a780*/  MOV R0, UR5 ;  /* 0x0000000500007c02 */ /* 0x000fce0008000f00 */
.L_x_208:
[----:B-1----:R1:W2:Y:S02]  /*a790*/  SYNCS.PHASECHK.TRANS64.TRYWAIT P0, [R0+URZ], R3 ;  /* 0x00000003000075a7 */ /* 0x0022a400080011ff */
[----:B--2---:R-:W-:Y:S05]  /*a7a0*/  @!P0 NANOSLEEP.SYNCS 0x989680 ;  /* 0x009896800000895d */ /* 0x004fea0003900000 */
[----:B------:R-:W2:Y:S02]  /*a7b0*/  @!P0 SYNCS.PHASECHK.TRANS64 P0, [R0+URZ], R3 ;  /* 0x00000003000085a7 */ /* 0x000ea400080010ff */
[----:B--2---:R-:W-:Y:S05]  /*a7c0*/  @!P0 BRA `(.L_x_208) ;  /* 0xfffffffc00f08947 */ /* 0x004fea000383ffff */
[----:B------:R-:W-:Y:S05]  /*a7d0*/  BRA `(.L_x_209) ;  /* 0xffffff9000287947 */ /* 0x000fea000383ffff */
.L_x_61:
[----:B------:R-:W-:-:S07]  /*a7e0*/  MOV R0, UR5 ;  /* 0x0000000500007c02 */ /* 0x000fce0008000f00 */
.L_x_210:
[----:B-1----:R1:W2:Y:S02]  /*a7f0*/  SYNCS.PHASECHK.TRANS64.TRYWAIT P0, [R0+URZ], R3 ;  /* 0x00000003000075a7 */ /* 0x0022a400080011ff */
[----:B--2---:R-:W-:Y:S05]  /*a800*/  @!P0 NANOSLEEP.SYNCS 0x989680 ;  /* 0x009896800000895d */ /* 0x004fea0003900000 */
[----:B------:R-:W2:Y:S02]  /*a810*/  @!P0 SYNCS.PHASECHK.TRANS64 P0, [R0+URZ], R3 ;  /* 0x00000003000085a7 */ /* 0x000ea400080010ff */
[----:B--2---:R-:W-:Y:S05]  /*a820*/  @!P0 BRA `(.L_x_210) ;  /* 0xfffffffc00f08947 */ /* 0x004fea000383ffff */
[----:B------:R-:W-:Y:S05]  /*a830*/  BRA `(.L_x_211) ;  /* 0xffffff9000347947 */ /* 0x000fea000383ffff */
.L_x_62:
[----:B------:R-:W-:-:S07]  /*a840*/  MOV R0, UR5 ;  /* 0x0000000500007c02 */ /* 0x000fce0008000f00 */
.L_x_212:
[----:B-1----:R1:W2:Y:S02]  /*a850*/  SYNCS.PHASECHK.TRANS64.TRYWAIT P0, [R0+URZ], R3 ;  /* 0x00000003000075a7 */ /* 0x0022a400080011ff */
[----:B--2---:R-:W-:Y:S05]  /*a860*/  @!P0 NANOSLEEP.SYNCS 0x989680 ;  /* 0x009896800000895d */ /* 0x004fea0003900000 */
[----:B------:R-:W2:Y:S02]  /*a870*/  @!P0 SYNCS.PHASECHK.TRANS64 P0, [R0+URZ], R3 ;  /* 0x00000003000085a7 */ /* 0x000ea400080010ff */
[----:B--2---:R-:W-:Y:S05]  /*a880*/  @!P0 BRA `(.L_x_212) ;  /* 0xfffffffc00f08947 */ /* 0x004fea000383ffff */
[----:B------:R-:W-:Y:S05]  /*a890*/  BRA `(.L_x_213) ;  /* 0xffffff9000407947 */ /* 0x000fea000383ffff */
.L_x_63:
[----:B------:R-:W-:-:S07]  /*a8a0*/  MOV R0, UR5 ;  /* 0x0000000500007c02 */ /* 0x000fce0008000f00 */
.L_x_214:
[----:B-1----:R1:W2:Y:S02]  /*a8b0*/  SYNCS.PHASECHK.TRANS64.TRYWAIT P0, [R0+URZ], R3 ;  /* 0x00000003000075a7 */ /* 0x0022a400080011ff */
[----:B--2---:R-:W-:Y:S05]  /*a8c0*/  @!P0 NANOSLEEP.SYNCS 0x989680 ;  /* 0x009896800000895d */ /* 0x004fea0003900000 */
[----:B------:R-:W2:Y:S02]  /*a8d0*/  @!P0 SYNCS.PHASECHK.TRANS64 P0, [R0+URZ], R3 ;  /* 0x00000003000085a7 */ /* 0x000ea400080010ff */
[----:B--2---:R-:W-:Y:S05]  /*a8e0*/  @!P0 BRA `(.L_x_214) ;  /* 0xfffffffc00f08947 */ /* 0x004fea000383ffff */
[----:B------:R-:W-:Y:S05]  /*a8f0*/  BRA `(.L_x_215) ;  /* 0xffffff90004c7947 */ /* 0x000fea000383ffff */
.L_x_64:
[----:B------:R-:W-:-:S07]  /*a900*/  MOV R0, UR5 ;  /* 0x0000000500007c02 */ /* 0x000fce0008000f00 */
.L_x_216:
[----:B-1----:R1:W2:Y:S02]  /*a910*/  SYNCS.PHASECHK.TRANS64.TRYWAIT P0, [R0+URZ], R3 ;  /* 0x00000003000075a7 */ /* 0x0022a400080011ff */
[----:B--2---:R-:W-:Y:S05]  /*a920*/  @!P0 NANOSLEEP.SYNCS 0x989680 ;  /* 0x009896800000895d */ /* 0x004fea0003900000 */
[----:B------:R-:W2:Y:S02]  /*a930*/  @!P0 SYNCS.PHASECHK.TRANS64 P0, [R0+URZ], R3 ;  /* 0x00000003000085a7 */ /* 0x000ea400080010ff */
[----:B--2---:R-:W-:Y:S05]  /*a940*/  @!P0 BRA `(.L_x_216) ;  /* 0xfffffffc00f08947 */ /* 0x004fea000383ffff */
[----:B------:R-:W-:Y:S05]  /*a950*/  BRA `(.L_x_217) ;  /* 0xffffff9000587947 */ /* 0x000fea000383ffff */
.L_x_65:
[----:B------:R-:W-:-:S07]  /*a960*/  MOV R0, UR5 ;  /* 0x0000000500007c02 */ /* 0x000fce0008000f00 */
.L_x_218:
[----:B-1----:R1:W2:Y:S02]  /*a970*/  SYNCS.PHASECHK.TRANS64.TRYWAIT P0, [R0+URZ], R3 ;  /* 0x00000003000075a7 */ /* 0x0022a400080011ff */
[----:B--2---:R-:W-:Y:S05]  /*a980*/  @!P0 NANOSLEEP.SYNCS 0x989680 ;  /* 0x009896800000895d */ /* 0x004fea0003900000 */
[----:B------:R-:W2:Y:S02]  /*a990*/  @!P0 SYNCS.PHASECHK.TRANS64 P0, [R0+URZ], R3 ;  /* 0x00000003000085a7 */ /* 0x000ea400080010ff */
[----:B--2---:R-:W-:Y:S05]  /*a9a0*/  @!P0 BRA `(.L_x_218) ;  /* 0xfffffffc00f08947 */ /* 0x004fea000383ffff */
[----:B------:R-:W-:Y:S05]  /*a9b0*/  BRA `(.L_x_219) ;  /* 0xffffff9000647947 */ /* 0x000fea000383ffff */
.L_x_66:
[----:B------:R-:W-:-:S07]  /*a9c0*/  MOV R0, UR5 ;  /* 0x0000000500007c02 */ /* 0x000fce0008000f00 */
.L_x_220:
[----:B-1----:R1:W2:Y:S02]  /*a9d0*/  SYNCS.PHASECHK.TRANS64.TRYWAIT P0, [R0+URZ], R3 ;  /* 0x00000003000075a7 */ /* 0x0022a400080011ff */
[----:B--2---:R-:W-:Y:S05]  /*a9e0*/  @!P0 NANOSLEEP.SYNCS 0x989680 ;  /* 0x009896800000895d */ /* 0x004fea0003900000 */
[----:B------:R-:W2:Y:S02]  /*a9f0*/  @!P0 SYNCS.PHASECHK.TRANS64 P0, [R0+URZ], R3 ;  /* 0x00000003000085a7 */ /* 0x000ea400080010ff */
[----:B--2---:R-:W-:Y:S05]  /*aa00*/  @!P0 BRA `(.L_x_220) ;  /* 0xfffffffc00f08947 */ /* 0x004fea000383ffff */
[----:B------:R-:W-:Y:S05]  /*aa10*/  BRA `(.L_x_221) ;  /* 0xffffff9000707947 */ /* 0x000fea000383ffff */
.L_x_67:
[----:B------:R-:W-:-:S07]  /*aa20*/  MOV R0, UR5 ;  /* 0x0000000500007c02 */ /* 0x000fce0008000f00 */
.L_x_222:
[----:B-1----:R1:W2:Y:S02]  /*aa30*/  SYNCS.PHASECHK.TRANS64.TRYWAIT P0, [R0+URZ], R3 ;  /* 0x00000003000075a7 */ /* 0x0022a400080011ff */
[----:B--2---:R-:W-:Y:S05]  /*aa40*/  @!P0 NANOSLEEP.SYNCS 0x989680 ;  /* 0x009896800000895d */ /* 0x004fea0003900000 */
[----:B------:R-:W2:Y:S02]  /*aa50*/  @!P0 SYNCS.PHASECHK.TRANS64 P0, [R0+URZ], R3 ;  /* 0x00000003000085a7 */ /* 0x000ea400080010ff */
[----:B--2---:R-:W-:Y:S05]  /*aa60*/  @!P0 BRA `(.L_x_222) ;  /* 0xfffffffc00f08947 */ /* 0x004fea000383ffff */
[----:B------:R-:W-:Y:S05]  /*aa70*/  BRA `(.L_x_223) ;  /* 0xffffff90007c7947 */ /* 0x000fea000383ffff */
.L_x_68:
[----:B------:R-:W-:-:S07]  /*aa80*/  MOV R0, UR5 ;  /* 0x0000000500007c02 */ /* 0x000fce0008000f00 */
.L_x_224:
[----:B-1----:R1:W2:Y:S02]  /*aa90*/  SYNCS.PHASECHK.TRANS64.TRYWAIT P0, [R0+URZ], R3 ;  /* 0x00000003000075a7 */ /* 0x0022a400080011ff */
[----:B--2---:R-:W-:Y:S05]  /*aaa0*/  @!P0 NANOSLEEP.SYNCS 0x989680 ;  /* 0x009896800000895d */ /* 0x004fea0003900000 */
[----:B------:R-:W2:Y:S02]  /*aab0*/  @!P0 SYNCS.PHASECHK.TRANS64 P0, [R0+URZ], R3 ;  /* 0x00000003000085a7 */ /* 0x000ea400080010ff */
[----:B--2---:R-:W-:Y:S05]  /*aac0*/  @!P0 BRA `(.L_x_224) ;  /* 0xfffffffc00f08947 */ /* 0x004fea000383ffff */
[----:B------:R-:W-:Y:S05]  /*aad0*/  BRA `(.L_x_225) ;  /* 0xffffff9000887947 */ /* 0x000fea000383ffff */
.L_x_69:
[----:B------:R-:W-:-:S07]  /*aae0*/  MOV R0, UR5 ;  /* 0x0000000500007c02 */ /* 0x000fce0008000f00 */
.L_x_226:
[----:B-1----:R1:W2:Y:S02]  /*aaf0*/  SYNCS.PHASECHK.TRANS64.TRYWAIT P0, [R0+URZ], R3 ;  /* 0x00000003000075a7 */ /* 0x0022a400080011ff */
[----:B--2---:R-:W-:Y:S05]  /*ab00*/  @!P0 NANOSLEEP.SYNCS 0x989680 ;  /* 0x009896800000895d */ /* 0x004fea0003900000 */
[----:B------:R-:W2:Y:S02]  /*ab10*/  @!P0 SYNCS.PHASECHK.TRANS64 P0, [R0+URZ], R3 ;  /* 0x00000003000085a7 */ /* 0x000ea400080010ff */
[----:B--2---:R-:W-:Y:S05]  /*ab20*/  @!P0 BRA `(.L_x_226) ;  /* 0xfffffffc00f08947 */ /* 0x004fea000383ffff */
[----:B------:R-:W-:Y:S05]  /*ab30*/  BRA `(.L_x_227) ;  /* 0xffffff9000947947 */ /* 0x000fea000383ffff */
.L_x_70:
[----:B------:R-:W-:-:S07]  /*ab40*/  MOV R0, UR5 ;  /* 0x0000000500007c02 */ /* 0x000fce0008000f00 */
.L_x_228:
[----:B-1----:R1:W2:Y:S02]  /*ab50*/  SYNCS.PHASECHK.TRANS64.TRYWAIT P0, [R0+URZ], R3 ;  /* 0x00000003000075a7 */ /* 0x0022a400080011ff */
[----:B--2---:R-:W-:Y:S05]  /*ab60*/  @!P0 NANOSLEEP.SYNCS 0x989680 ;  /* 0x009896800000895d */ /* 0x004fea0003900000 */
[----:B------:R-:W2:Y:S02]  /*ab70*/  @!P0 SYNCS.PHASECHK.TRANS64 P0, [R0+URZ], R3 ;  /* 0x00000003000085a7 */ /* 0x000ea400080010ff */
[----:B--2---:R-:W-:Y:S05]  /*ab80*/  @!P0 BRA `(.L_x_228) ;  /* 0xfffffffc00f08947 */ /* 0x004fea000383ffff */
[----:B------:R-:W-:Y:S05]  /*ab90*/  BRA `(.L_x_229) ;  /* 0xffffff9000a07947 */ /* 0x000fea000383ffff */
.L_x_71:
[----:B------:R-:W-:-:S07]  /*aba0*/  MOV R0, UR5 ;  /* 0x0000000500007c02 */ /* 0x000fce0008000f00 */
.L_x_230:
[----:B-1----:R1:W2:Y:S02]  /*abb0*/  SYNCS.PHASECHK.TRANS64.TRYWAIT P0, [R0+URZ], R3 ;  /* 0x00000003000075a7 */ /* 0x0022a400080011ff */
[----:B--2---:R-:W-:Y:S05]  /*abc0*/  @!P0 NANOSLEEP.SYNCS 0x989680 ;  /* 0x009896800000895d */ /* 0x004fea0003900000 */
[----:B------:R-:W2:Y:S02]  /*abd0*/  @!P0 SYNCS.PHASECHK.TRANS64 P0, [R0+URZ], R3 ;  /* 0x00000003000085a7 */ /* 0x000ea400080010ff */
[----:B--2---:R-:W-:Y:S05]  /*abe0*/  @!P0 BRA `(.L_x_230) ;  /* 0xfffffffc00f08947 */ /* 0x004fea000383ffff */
[----:B------:R-:W-:Y:S05]  /*abf0*/  BRA `(.L_x_231) ;  /* 0xffffff9000ac7947 */ /* 0x000fea000383ffff */
.L_x_72:
[----:B------:R-:W-:-:S07]  /*ac00*/  MOV R0, UR5 ;  /* 0x0000000500007c02 */ /* 0x000fce0008000f00 */
.L_x_232:
[----:B-1----:R1:W2:Y:S02]  /*ac10*/  SYNCS.PHASECHK.TRANS64.TRYWAIT P0, [R0+URZ], R3 ;  /* 0x00000003000075a7 */ /* 0x0022a400080011ff */
[----:B--2---:R-:W-:Y:S05]  /*ac20*/  @!P0 NANOSLEEP.SYNCS 0x989680 ;  /* 0x009896800000895d */ /* 0x004fea0003900000 */
[----:B------:R-:W2:Y:S02]  /*ac30*/  @!P0 SYNCS.PHASECHK.TRANS64 P0, [R0+URZ], R3 ;  /* 0x00000003000085a7 */ /* 0x000ea400080010ff */
[----:B--2---:R-:W-:Y:S05]  /*ac40*/  @!P0 BRA `(.L_x_232) ;  /* 0xfffffffc00f08947 */ /* 0x004fea000383ffff */
[----:B------:R-:W-:Y:S05]  /*ac50*/  BRA `(.L_x_233) ;  /* 0xffffff9000b87947 */ /* 0x000fea000383ffff */
.L_x_73:
[----:B------:R-:W-:-:S07]  /*ac60*/  MOV R0, UR5 ;  /* 0x0000000500007c02 */ /* 0x000fce0008000f00 */
.L_x_234:
[----:B-1----:R1:W2:Y:S02]  /*ac70*/  SYNCS.PHASECHK.TRANS64.TRYWAIT P0, [R0+URZ], R3 ;  /* 0x00000003000075a7 */ /* 0x0022a400080011ff */
[----:B--2---:R-:W-:Y:S05]  /*ac80*/  @!P0 NANOSLEEP.SYNCS 0x989680 ;  /* 0x009896800000895d */ /* 0x004fea0003900000 */
[----:B------:R-:W2:Y:S02]  /*ac90*/  @!P0 SYNCS.PHASECHK.TRANS64 P0, [R0+URZ], R3 ;  /* 0x00000003000085a7 */ /* 0x000ea400080010ff */
[----:B--2---:R-:W-:Y:S05]  /*aca0*/  @!P0 BRA `(.L_x_234) ;  /* 0xfffffffc00f08947 */ /* 0x004fea000383ffff */
[----:B------:R-:W-:Y:S05]  /*acb0*/  BRA `(.L_x_235) ;  /* 0xffffff9000c47947 */ /* 0x000fea000383ffff */
.L_x_74:
[----:B------:R-:W-:-:S07]  /*acc0*/  MOV R0, UR5 ;  /* 0x0000000500007c02 */ /* 0x000fce0008000f00 */
.L_x_236:
[----:B-1----:R1:W2:Y:S02]  /*acd0*/  SYNCS.PHASECHK.TRANS64.TRYWAIT P0, [R0+URZ], R3 ;  /* 0x00000003000075a7 */ /* 0x0022a400080011ff */
[----:B--2---:R-:W-:Y:S05]  /*ace0*/  @!P0 NANOSLEEP.SYNCS 0x989680 ;  /* 0x009896800000895d */ /* 0x004fea0003900000 */
[----:B------:R-:W2:Y:S02]  /*acf0*/  @!P0 SYNCS.PHASECHK.TRANS64 P0, [R0+URZ], R3 ;  /* 0x00000003000085a7 */ /* 0x000ea400080010ff */
[----:B--2---:R-:W-:Y:S05]  /*ad00*/  @!P0 BRA `(.L_x_236) ;  /* 0xfffffffc00f08947 */ /* 0x004fea000383ffff */
[----:B------:R-:W-:Y:S05]  /*ad10*/  BRA `(.L_x_237) ;  /* 0xffffff9000d07947 */ /* 0x000fea000383ffff */
.L_x_75:
[----:B------:R-:W-:-:S07]  /*ad20*/  MOV R0, UR5 ;  /* 0x0000000500007c02 */ /* 0x000fce0008000f00 */
.L_x_238:
[----:B-1----:R1:W2:Y:S02]  /*ad30*/  SYNCS.PHASECHK.TRANS64.TRYWAIT P0, [R0+URZ], R3 ;  /* 0x00000003000075a7 */ /* 0x0022a400080011ff */
[----:B--2---:R-:W-:Y:S05]  /*ad40*/  @!P0 NANOSLEEP.SYNCS 0x989680 ;  /* 0x009896800000895d */ /* 0x004fea0003900000 */
[----:B------:R-:W2:Y:S02]  /*ad50*/  @!P0 SYNCS.PHASECHK.TRANS64 P0, [R0+URZ], R3 ;  /* 0x00000003000085a7 */ /* 0x000ea400080010ff */
[----:B--2---:R-:W-:Y:S05]  /*ad60*/  @!P0 BRA `(.L_x_238) ;  /* 0xfffffffc00f08947 */ /* 0x004fea000383ffff */
[----:B------:R-:W-:Y:S05]  /*ad70*/  BRA `(.L_x_239) ;  /* 0xffffff9000dc7947 */ /* 0x000fea000383ffff */
.L_x_76:
[----:B------:R-:W-:-:S07]  /*ad80*/  MOV R0, UR5 ;  /* 0x0000000500007c02 */ /* 0x000fce0008000f00 */
.L_x_240:
[----:B-1----:R1:W2:Y:S02]  /*ad90*/  SYNCS.PHASECHK.TRANS64.TRYWAIT P0, [R0+URZ], R3 ;  /* 0x00000003000075a7 */ /* 0x0022a400080011ff */
[----:B--2---:R-:W-:Y:S05]  /*ada0*/  @!P0 NANOSLEEP.SYNCS 0x989680 ;  /* 0x009896800000895d */ /* 0x004fea0003900000 */
[----:B------:R-:W2:Y:S02]  /*adb0*/  @!P0 SYNCS.PHASECHK.TRANS64 P0, [R0+URZ], R3 ;  /* 0x00000003000085a7 */ /* 0x000ea400080010ff */
[----:B--2---:R-:W-:Y:S05]  /*adc0*/  @!P0 BRA `(.L_x_240) ;  /* 0xfffffffc00f08947 */ /* 0x004fea000383ffff */
[----:B------:R-:W-:Y:S05]  /*add0*/  BRA `(.L_x_241) ;  /* 0xffffff9000e87947 */ /* 0x000fea000383ffff */
.L_x_77:
[----:B------:R-:W-:-:S07]  /*ade0*/  MOV R0, UR5 ;  /* 0x0000000500007c02 */ /* 0x000fce0008000f00 */
.L_x_242:
[----:B-1----:R1:W2:Y:S02]  /*adf0*/  SYNCS.PHASECHK.TRANS64.TRYWAIT P0, [R0+URZ], R3 ;  /* 0x00000003000075a7 */ /* 0x0022a400080011ff */
[----:B--2---:R-:W-:Y:S05]  /*ae00*/  @!P0 NANOSLEEP.SYNCS 0x989680 ;  /* 0x009896800000895d */ /* 0x004fea0003900000 */
[----:B------:R-:W2:Y:S02]  /*ae10*/  @!P0 SYNCS.PHASECHK.TRANS64 P0, [R0+URZ], R3 ;  /* 0x00000003000085a7 */ /* 0x000ea400080010ff */
[----:B--2---:R-:W-:Y:S05]  /*ae20*/  @!P0 BRA `(.L_x_242) ;  /* 0xfffffffc00f08947 */ /* 0x004fea000383ffff */
[----:B------:R-:W-:Y:S05]  /*ae30*/  BRA `(.L_x_243) ;  /* 0xffffff9000f47947 */ /* 0x000fea000383ffff */
.L_x_78:
[----:B------:R-:W-:-:S07]  /*ae40*/  MOV R0, UR5 ;  /* 0x0000000500007c02 */ /* 0x000fce0008000f00 */
.L_x_244:
[----:B-1----:R1:W2:Y:S02]  /*ae50*/  SYNCS.PHASECHK.TRANS64.TRYWAIT P0, [R0+URZ], R3 ;  /* 0x00000003000075a7 */ /* 0x0022a400080011ff */
[----:B--2---:R-:W-:Y:S05]  /*ae60*/  @!P0 NANOSLEEP.SYNCS 0x989680 ;  /* 0x009896800000895d */ /* 0x004fea0003900000 */
[----:B------:R-:W2:Y:S02]  /*ae70*/  @!P0 SYNCS.PHASECHK.TRANS64 P0, [R0+URZ], R3 ;  /* 0x00000003000085a7 */ /* 0x000ea400080010ff */
[----:B--2---:R-:W-:Y:S05]  /*ae80*/  @!P0 BRA `(.L_x_244) ;  /* 0xfffffffc00f08947 */ /* 0x004fea000383ffff */
[----:B------:R-:W-:Y:S05]  /*ae90*/  BRA `(.L_x_245) ;  /* 0xffffff9400007947 */ /* 0x000fea000383ffff */
.L_x_79:
[----:B------:R-:W-:-:S07]  /*aea0*/  MOV R0, UR5 ;  /* 0x0000000500007c02 */ /* 0x000fce0008000f00 */
.L_x_246:
[----:B-1----:R1:W2:Y:S02]  /*aeb0*/  SYNCS.PHASECHK.TRANS64.TRYWAIT P0, [R0+URZ], R3 ;  /* 0x00000003000075a7 */ /* 0x0022a400080011ff */
[----:B--2---:R-:W-:Y:S05]  /*aec0*/  @!P0 NANOSLEEP.SYNCS 0x989680 ;  /* 0x009896800000895d */ /* 0x004fea0003900000 */
[----:B------:R-:W2:Y:S02]  /*aed0*/  @!P0 SYNCS.PHASECHK.TRANS64 P0, [R0+URZ], R3 ;  /* 0x00000003000085a7 */ /* 0x000ea400080010ff */
[----:B--2---:R-:W-:Y:S05]  /*aee0*/  @!P0 BRA `(.L_x_246) ;  /* 0xfffffffc00f08947 */ /* 0x004fea000383ffff */
[----:B------:R-:W-:Y:S05]  /*aef0*/  BRA `(.L_x_247) ;  /* 0xffffff94000c7947 */ /* 0x000fea000383ffff */
.L_x_80:
[----:B------:R-:W-:-:S07]  /*af00*/  MOV R0, UR5 ;  /* 0x0000000500007c02 */ /* 0x000fce0008000f00 */
.L_x_248:
[----:B-1----:R1:W2:Y:S02]  /*af10*/  SYNCS.PHASECHK.TRANS64.TRYWAIT P0, [R0+URZ], R3 ;  /* 0x00000003000075a7 */ /* 0x0022a400080011ff */
[----:B--2---:R-:W-:Y:S05]  /*af20*/  @!P0 NANOSLEEP.SYNCS 0x989680 ;  /* 0x009896800000895d */ /* 0x004fea0003900000 */
[----:B------:R-:W2:Y:S02]  /*af30*/  @!P0 SYNCS.PHASECHK.TRANS64 P0, [R0+URZ], R3 ;  /* 0x00000003000085a7 */ /* 0x000ea400080010ff */
[----:B--2---:R-:W-:Y:S05]  /*af40*/  @!P0 BRA `(.L_x_248) ;  /* 0xfffffffc00f08947 */ /* 0x004fea000383ffff */
[----:B------:R-:W-:Y:S05]  /*af50*/  BRA `(.L_x_249) ;  /* 0xffffff9400187947 */ /* 0x000fea000383ffff */
.L_x_81:
[----:B------:R-:W-:-:S07]  /*af60*/  MOV R0, UR5 ;  /* 0x0000000500007c02 */ /* 0x000fce0008000f00 */
.L_x_250:
[----:B-1----:R1:W2:Y:S02]  /*af70*/  SYNCS.PHASECHK.TRANS64.TRYWAIT P0, [R0+URZ], R3 ;  /* 0x00000003000075a7 */ /* 0x0022a400080011ff */
[----:B--2---:R-:W-:Y:S05]  /*af80*/  @!P0 NANOSLEEP.SYNCS 0x989680 ;  /* 0x009896800000895d */ /* 0x004fea0003900000 */
[----:B------:R-:W2:Y:S02]  /*af90*/  @!P0 SYNCS.PHASECHK.TRANS64 P0, [R0+URZ], R3 ;  /* 0x00000003000085a7 */ /* 0x000ea400080010ff */
[----:B--2---:R-:W-:Y:S05]  /*afa0*/  @!P0 BRA `(.L_x_250) ;  /* 0xfffffffc00f08947 */ /* 0x004fea000383ffff */
[----:B------:R-:W-:Y:S05]  /*afb0*/  BRA `(.L_x_251) ;  /* 0xffffff9400247947 */ /* 0x000fea000383ffff */
.L_x_82:
[----:B------:R-:W-:-:S07]  /*afc0*/  MOV R0, UR5 ;  /* 0x0000000500007c02 */ /* 0x000fce0008000f00 */
.L_x_252:
[----:B-1----:R1:W2:Y:S02]  /*afd0*/  SYNCS.PHASECHK.TRANS64.TRYWAIT P0, [R0+URZ], R3 ;  /* 0x00000003000075a7 */ /* 0x0022a400080011ff */
[----:B--2---:R-:W-:Y:S05]  /*afe0*/  @!P0 NANOSLEEP.SYNCS 0x989680 ;  /* 0x009896800000895d */ /* 0x004fea0003900000 */
[----:B------:R-:W2:Y:S02]  /*aff0*/  @!P0 SYNCS.PHASECHK.TRANS64 P0, [R0+URZ], R3 ;  /* 0x00000003000085a7 */ /* 0x000ea400080010ff */
[----:B--2---:R-:W-:Y:S05]  /*b000*/  @!P0 BRA `(.L_x_252) ;  /* 0xfffffffc00f08947 */ /* 0x004fea000383ffff */
[----:B------:R-:W-:Y:S05]  /*b010*/  BRA `(.L_x_253) ;  /* 0xffffff9400307947 */ /* 0x000fea000383ffff */
.L_x_83:
[----:B------:R-:W-:-:S07]  /*b020*/  MOV R0, UR5 ;  /* 0x0000000500007c02 */ /* 0x000fce0008000f00 */
.L_x_254:
[----:B-1----:R1:W2:Y:S02]  /*b030*/  SYNCS.PHASECHK.TRANS64.TRYWAIT P0, [R0+URZ], R3 ;  /* 0x00000003000075a7 */ /* 0x0022a400080011ff */
[----:B--2---:R-:W-:Y:S05]  /*b040*/  @!P0 NANOSLEEP.SYNCS 0x989680 ;  /* 0x009896800000895d */ /* 0x004fea0003900000 */
[----:B------:R-:W2:Y:S02]  /*b050*/  @!P0 SYNCS.PHASECHK.TRANS64 P0, [R0+URZ], R3 ;  /* 0x00000003000085a7 */ /* 0x000ea400080010ff */
[----:B--2---:R-:W-:Y:S05]  /*b060*/  @!P0 BRA `(.L_x_254) ;  /* 0xfffffffc00f08947 */ /* 0x004fea000383ffff */
[----:B------:R-:W-:Y:S05]  /*b070*/  BRA `(.L_x_255) ;  /* 0xffffff94003c7947 */ /* 0x000fea000383ffff */
.L_x_84:
[----:B------:R-:W-:-:S07]  /*b080*/  MOV R0, UR5 ;  /* 0x0000000500007c02 */ /* 0x000fce0008000f00 */
.L_x_256:
[----:B-1----:R1:W2:Y:S02]  /*b090*/  SYNCS.PHASECHK.TRANS64.TRYWAIT P0, [R0+URZ], R3 ;  /* 0x00000003000075a7 */ /* 0x0022a400080011ff */
[----:B--2---:R-:W-:Y:S05]  /*b0a0*/  @!P0 NANOSLEEP.SYNCS 0x989680 ;  /* 0x009896800000895d */ /* 0x004fea0003900000 */
[----:B------:R-:W2:Y:S02]  /*b0b0*/  @!P0 SYNCS.PHASECHK.TRANS64 P0, [R0+URZ], R3 ;  /* 0x00000003000085a7 */ /* 0x000ea400080010ff */
[----:B--2---:R-:W-:Y:S05]  /*b0c0*/  @!P0 BRA `(.L_x_256) ;  /* 0xfffffffc00f08947 */ /* 0x004fea000383ffff */
[----:B------:R-:W-:Y:S05]  /*b0d0*/  BRA `(.L_x_257) ;  /* 0xffffff9400487947 */ /* 0x000fea000383ffff */
.L_x_85:
[----:B------:R-:W-:-:S07]  /*b0e0*/  MOV R0, UR5 ;  /* 0x0000000500007c02 */ /* 0x000fce0008000f00 */
.L_x_258:
[----:B-1----:R1:W2:Y:S02]  /*b0f0*/  SYNCS.PHASECHK.TRANS64.TRYWAIT P0, [R0+URZ], R3 ;  /* 0x00000003000075a7 */ /* 0x0022a400080011ff */
[----:B--2---:R-:W-:Y:S05]  /*b100*/  @!P0 NANOSLEEP.SYNCS 0x989680 ;  /* 0x009896800000895d */ /* 0x004fea0003900000 */
[----:B------:R-:W2:Y:S02]  /*b110*/  @!P0 SYNCS.PHASECHK.TRANS64 P0, [R0+URZ], R3 ;  /* 0x00000003000085a7 */ /* 0x000ea400080010ff */
[----:B--2---:R-:W-:Y:S05]  /*b120*/  @!P0 BRA `(.L_x_258) ;  /* 0xfffffffc00f08947 */ /* 0x004fea000383ffff */
[----:B------:R-:W-:Y:S05]  /*b130*/  BRA `(.L_x_259) ;  /* 0xffffff9400547947 */ /* 0x000fea000383ffff */
.L_x_86:
[----:B------:R-:W-:-:S07]  /*b140*/  MOV R0, UR5 ;  /* 0x0000000500007c02 */ /* 0x000fce0008000f00 */
.L_x_260:
[----:B-1----:R1:W2:Y:S02]  /*b150*/  SYNCS.PHASECHK.TRANS64.TRYWAIT P0, [R0+URZ], R3 ;  /* 0x00000003000075a7 */ /* 0x0022a400080011ff */
[----:B--2---:R-:W-:Y:S05]  /*b160*/  @!P0 NANOSLEEP.SYNCS 0x989680 ;  /* 0x009896800000895d */ /* 0x004fea0003900000 */
[----:B------:R-:W2:Y:S02]  /*b170*/  @!P0 SYNCS.PHASECHK.TRANS64 P0, [R0+URZ], R3 ;  /* 0x00000003000085a7 */ /* 0x000ea400080010ff */
[----:B--2---:R-:W-:Y:S05]  /*b180*/  @!P0 BRA `(.L_x_260) ;  /* 0xfffffffc00f08947 */ /* 0x004fea000383ffff */
[----:B------:R-:W-:Y:S05]  /*b190*/  BRA `(.L_x_261) ;  /* 0xffffff9400607947 */ /* 0x000fea000383ffff */
.L_x_87:
[----:B------:R-:W-:-:S07]  /*b1a0*/  MOV R0, UR5 ;  /* 0x0000000500007c02 */ /* 0x000fce0008000f00 */
.L_x_262:
[----:B-1----:R1:W2:Y:S02]  /*b1b0*/  SYNCS.PHASECHK.TRANS64.TRYWAIT P0, [R0+URZ], R3 ;  /* 0x00000003000075a7 */ /* 0x0022a400080011ff */
[----:B--2---:R-:W-:Y:S05]  /*b1c0*/  @!P0 NANOSLEEP.SYNCS 0x989680 ;  /* 0x009896800000895d */ /* 0x004fea0003900000 */
[----:B------:R-:W2:Y:S02]  /*b1d0*/  @!P0 SYNCS.PHASECHK.TRANS64 P0, [R0+URZ], R3 ;  /* 0x00000003000085a7 */ /* 0x000ea400080010ff */
[----:B--2---:R-:W-:Y:S05]  /*b1e0*/  @!P0 BRA `(.L_x_262) ;  /* 0xfffffffc00f08947 */ /* 0x004fea000383ffff */
[----:B------:R-:W-:Y:S05]  /*b1f0*/  BRA `(.L_x_263) ;  /* 0xffffff94006c7947 */ /* 0x000fea000383ffff */
.L_x_88:
[----:B------:R-:W-:-:S07]  /*b200*/  MOV R0, UR5 ;  /* 0x0000000500007c02 */ /* 0x000fce0008000f00 */
.L_x_264:
[----:B-1----:R1:W2:Y:S02]  /*b210*/  SYNCS.PHASECHK.TRANS64.TRYWAIT P0, [R0+URZ], R3 ;  /* 0x00000003000075a7 */ /* 0x0022a400080011ff */
[----:B--2---:R-:W-:Y:S05]  /*b220*/  @!P0 NANOSLEEP.SYNCS 0x989680 ;  /* 0x009896800000895d */ /* 0x004fea0003900000 */
[----:B------:R-:W2:Y:S02]  /*b230*/  @!P0 SYNCS.PHASECHK.TRANS64 P0, [R0+URZ], R3 ;  /* 0x00000003000085a7 */ /* 0x000ea400080010ff */
[----:B--2---:R-:W-:Y:S05]  /*b240*/  @!P0 BRA `(.L_x_264) ;  /* 0xfffffffc00f08947 */ /* 0x004fea000383ffff */
[----:B------:R-:W-:Y:S05]  /*b250*/  BRA `(.L_x_265) ;  /* 0xffffff9400787947 */ /* 0x000fea000383ffff */
.L_x_89:
[----:B------:R-:W-:-:S07]  /*b260*/  MOV R0, UR5 ;  /* 0x0000000500007c02 */ /* 0x000fce0008000f00 */
.L_x_266:
[----:B-1----:R1:W2:Y:S02]  /*b270*/  SYNCS.PHASECHK.TRANS64.TRYWAIT P0, [R0+URZ], R3 ;  /* 0x00000003000075a7 */ /* 0x0022a400080011ff */
[----:B--2---:R-:W-:Y:S05]  /*b280*/  @!P0 NANOSLEEP.SYNCS 0x989680 ;  /* 0x009896800000895d */ /* 0x004fea0003900000 */
[----:B------:R-:W2:Y:S02]  /*b290*/  @!P0 SYNCS.PHASECHK.TRANS64 P0, [R0+URZ], R3 ;  /* 0x00000003000085a7 */ /* 0x000ea400080010ff */
[----:B--2---:R-:W-:Y:S05]  /*b2a0*/  @!P0 BRA `(.L_x_266) ;  /* 0xfffffffc00f08947 */ /* 0x004fea000383ffff */
[----:B------:R-:W-:Y:S05]  /*b2b0*/  BRA `(.L_x_267) ;  /* 0xffffff9400847947 */ /* 0x000fea000383ffff */
.L_x_90:
[----:B------:R-:W-:-:S07]  /*b2c0*/  MOV R0, UR5 ;  /* 0x0000000500007c02 */ /* 0x000fce0008000f00 */
.L_x_268:
[----:B-1----:R1:W2:Y:S02]  /*b2d0*/  SYNCS.PHASECHK.TRANS64.TRYWAIT P0, [R0+URZ], R3 ;  /* 0x00000003000075a7 */ /* 0x0022a400080011ff */
[----:B--2---:R-:W-:Y:S05]  /*b2e0*/  @!P0 NANOSLEEP.SYNCS 0x989680 ;  /* 0x009896800000895d */ /* 0x004fea0003900000 */
[----:B------:R-:W2:Y:S02]  /*b2f0*/  @!P0 SYNCS.PHASECHK.TRANS64 P0, [R0+URZ], R3 ;  /* 0x00000003000085a7 */ /* 0x000ea400080010ff */
[----:B--2---:R-:W-:Y:S05]  /*b300*/  @!P0 BRA `(.L_x_268) ;  /* 0xfffffffc00f08947 */ /* 0x004fea000383ffff */
[----:B------:R-:W-:Y:S05]  /*b310*/  BRA `(.L_x_269) ;  /* 0xffffff9400907947 */ /* 0x000fea000383ffff */
.L_x_91:
[----:B------:R-:W-:-:S07]  /*b320*/  MOV R0, UR5 ;  /* 0x0000000500007c02 */ /* 0x000fce0008000f00 */
.L_x_270:
[----:B-1----:R1:W2:Y:S02]  /*b330*/  SYNCS.PHASECHK.TRANS64.TRYWAIT P0, [R0+URZ], R3 ;  /* 0x00000003000075a7 */ /* 0x0022a400080011ff */
[----:B--2---:R-:W-:Y:S05]  /*b340*/  @!P0 NANOSLEEP.SYNCS 0x989680 ;  /* 0x009896800000895d */ /* 0x004fea0003900000 */
[----:B------:R-:W2:Y:S02]  /*b350*/  @!P0 SYNCS.PHASECHK.TRANS64 P0, [R0+URZ], R3 ;  /* 0x00000003000085a7 */ /* 0x000ea400080010ff */
[----:B--2---:R-:W-:Y:S05]  /*b360*/  @!P0 BRA `(.L_x_270) ;  /* 0xfffffffc00f08947 */ /* 0x004fea000383ffff */
[----:B------:R-:W-:Y:S05]  /*b370*/  BRA `(.L_x_271) ;  /* 0xffffff94009c7947 */ /* 0x000fea000383ffff */
.L_x_92:
[----:B------:R-:W-:-:S07]  /*b380*/  MOV R0, UR5 ;  /* 0x0000000500007c02 */ /* 0x000fce0008000f00 */
.L_x_272:
[----:B-1----:R1:W2:Y:S02]  /*b390*/  SYNCS.PHASECHK.TRANS64.TRYWAIT P0, [R0+URZ], R3 ;  /* 0x00000003000075a7 */ /* 0x0022a400080011ff */
[----:B--2---:R-:W-:Y:S05]  /*b3a0*/  @!P0 NANOSLEEP.SYNCS 0x989680 ;  /* 0x009896800000895d */ /* 0x004fea0003900000 */
[----:B------:R-:W2:Y:S02]  /*b3b0*/  @!P0 SYNCS.PHASECHK.TRANS64 P0, [R0+URZ], R3 ;  /* 0x00000003000085a7 */ /* 0x000ea400080010ff */
[----:B--2---:R-:W-:Y:S05]  /*b3c0*/  @!P0 BRA `(.L_x_272) ;  /* 0xfffffffc00f08947 */ /* 0x004fea000383ffff */
[----:B------:R-:W-:Y:S05]  /*b3d0*/  BRA `(.L_x_273) ;  /* 0xffffff9400a87947 */ /* 0x000fea000383ffff */
.L_x_93:
[----:B------:R-:W-:-:S07]  /*b3e0*/  MOV R0, UR5 ;  /* 0x0000000500007c02 */ /* 0x000fce0008000f00 */
.L_x_274:
[----:B-1----:R1:W2:Y:S02]  /*b3f0*/  SYNCS.PHASECHK.TRANS64.TRYWAIT P0, [R0+URZ], R3 ;  /* 0x00000003000075a7 */ /* 0x0022a400080011ff */
[----:B--2---:R-:W-:Y:S05]  /*b400*/  @!P0 NANOSLEEP.SYNCS 0x989680 ;  /* 0x009896800000895d */ /* 0x004fea0003900000 */
[----:B------:R-:W2:Y:S02]  /*b410*/  @!P0 SYNCS.PHASECHK.TRANS64 P0, [R0+URZ], R3 ;  /* 0x00000003000085a7 */ /* 0x000ea400080010ff */
[----:B--2---:R-:W-:Y:S05]  /*b420*/  @!P0 BRA `(.L_x_274) ;  /* 0xfffffffc00f08947 */ /* 0x004fea000383ffff */
[----:B------:R-:W-:Y:S05]  /*b430*/  BRA `(.L_x_275) ;  /* 0xffffff9400b47947 */ /* 0x000fea000383ffff */
.L_x_94:
[----:B------:R-:W-:-:S07]  /*b440*/  MOV R0, UR5 ;  /* 0x0000000500007c02 */ /* 0x000fce0008000f00 */
.L_x_276:
[----:B-1----:R1:W2:Y:S02]  /*b450*/  SYNCS.PHASECHK.TRANS64.TRYWAIT P0, [R0+URZ], R3 ;  /* 0x00000003000075a7 */ /* 0x0022a400080011ff */
[----:B--2---:R-:W-:Y:S05]  /*b460*/  @!P0 NANOSLEEP.SYNCS 0x989680 ;  /* 0x009896800000895d */ /* 0x004fea0003900000 */
[----:B------:R-:W2:Y:S02]  /*b470*/  @!P0 SYNCS.PHASECHK.TRANS64 P0, [R0+URZ], R3 ;  /* 0x00000003000085a7 */ /* 0x000ea400080010ff */
[----:B--2---:R-:W-:Y:S05]  /*b480*/  @!P0 BRA `(.L_x_276) ;  /* 0xfffffffc00f08947 */ /* 0x004fea000383ffff */
[----:B------:R-:W-:Y:S05]  /*b490*/  BRA `(.L_x_277) ;  /* 0xffffff9400c07947 */ /* 0x000fea000383ffff */
.L_x_97:
[----:B--2---:R2:W3:Y:S02]  /*b4a0*/  SYNCS.PHASECHK.TRANS64.TRYWAIT P0, [R2+URZ+0x3d0], R5 ;  /* 0x0003d005020075a7 */ /* 0x0044e400080011ff */
[----:B---3--:R-:W-:Y:S05]  /*b4b0*/  @!P0 NANOSLEEP.SYNCS 0x989680 ;  /* 0x009896800000895d */ /* 0x008fea0003900000 */
[----:B------:R-:W3:Y:S02]  /*b4c0*/  @!P0 SYNCS.PHASECHK.TRANS64 P0, [R2+URZ+0x3d0], R5 ;  /* 0x0003d005020085a7 */ /* 0x000ee400080010ff */
[----:B---3--:R-:W-:Y:S05]  /*b4d0*/  @!P0 BRA `(.L_x_97) ;  /* 0xfffffffc00f08947 */ /* 0x008fea000383ffff */
[----:B------:R-:W-:Y:S05]  /*b4e0*/  BRA `(.L_x_278) ;  /* 0xffffff98001c7947 */ /* 0x000fea000383ffff */
.L_x_98:
[----:B------:R-:W-:-:S07]  /*b4f0*/  MOV R2, UR4 ;  /* 0x0000000400027c02 */ /* 0x000fce0008000f00 */
.L_x_279:
[----:B--2---:R2:W3:Y:S02]  /*b500*/  SYNCS.PHASECHK.TRANS64.TRYWAIT P0, [R2+URZ+0x380], R5 ;  /* 0x00038005020075a7 */ /* 0x0044e400080011ff */
[----:B---3--:R-:W-:Y:S05]  /*b510*/  @!P0 NANOSLEEP.SYNCS 0x989680 ;  /* 0x009896800000895d */ /* 0x008fea0003900000 */
[----:B------:R-:W3:Y:S02]  /*b520*/  @!P0 SYNCS.PHASECHK.TRANS64 P0, [R2+URZ+0x380], R5 ;  /* 0x00038005020085a7 */ /* 0x000ee400080010ff */
[----:B---3--:R-:W-:Y:S05]  /*b530*/  @!P0 BRA `(.L_x_279) ;  /* 0xfffffffc00f08947 */ /* 0x008fea000383ffff */
[----:B------:R-:W-:Y:S05]  /*b540*/  BRA `(.L_x_280) ;  /* 0xffffff98002c7947 */ /* 0x000fea000383ffff */
.L_x_99:
[----:B--2---:R2:W3:Y:S02]  /*b550*/  SYNCS.PHASECHK.TRANS64.TRYWAIT P1, [R2+URZ+0x370], R5 ;  /* 0x00037005020075a7 */ /* 0x0044e400080211ff */
[----:B---3--:R-:W-:Y:S05]  /*b560*/  @!P1 NANOSLEEP.SYNCS 0x989680 ;  /* 0x009896800000995d */ /* 0x008fea0003900000 */
[----:B------:R-:W3:Y:S02]  /*b570*/  @!P1 SYNCS.PHASECHK.TRANS64 P1, [R2+URZ+0x370], R5 ;  /* 0x00037005020095a7 */ /* 0x000ee400080210ff */
[----:B---3--:R-:W-:Y:S05]  /*b580*/  @!P1 BRA `(.L_x_99) ;  /* 0xfffffffc00f09947 */ /* 0x008fea000383ffff */
[----:B------:R-:W-:Y:S05]  /*b590*/  BRA `(.L_x_281) ;  /* 0xffffff98005c7947 */ /* 0x000fea000383ffff */
.L_x_102:
[----:B------:R-:W-:-:S07]  /*b5a0*/  MOV R0, UR4 ;  /* 0x0000000400007c02 */ /* 0x000fce0008000f00 */
.L_x_282:
[----:B--2---:R2:W3:Y:S02]  /*b5b0*/  SYNCS.PHASECHK.TRANS64.TRYWAIT P0, [R0+URZ+0x380], R3 ;  /* 0x00038003000075a7 */ /* 0x0044e400080011ff */
[----:B---3--:R-:W-:Y:S05]  /*b5c0*/  @!P0 NANOSLEEP.SYNCS 0x989680 ;  /* 0x009896800000895d */ /* 0x008fea0003900000 */
[----:B------:R-:W3:Y:S02]  /*b5d0*/  @!P0 SYNCS.PHASECHK.TRANS64 P0, [R0+URZ+0x380], R3 ;  /* 0x00038003000085a7 */ /* 0x000ee400080010ff */
[----:B---3--:R-:W-:Y:S05]  /*b5e0*/  @!P0 BRA `(.L_x_282) ;  /* 0xfffffffc00f08947 */ /* 0x008fea000383ffff */
[----:B------:R-:W-:Y:S05]  /*b5f0*/  BRA `(.L_x_101) ;  /* 0xffffff9800b07947 */ /* 0x000fea000383ffff */
.L_x_111:
[----:B--2---:R-:W-:-:S04]  /*b600*/  MOV R0, UR5 ;  /* 0x0000000500007c02 */ /* 0x004fc80008000f00 */
[----:B------:R2:W3:Y:S03]  /*b610*/  SYNCS.PHASECHK.TRANS64.TRYWAIT P0, [R0+URZ+0x8], R7 ;  /* 0x00000807000075a7 */ /* 0x0004e600080011ff */
[----:B---3--:R-:W-:Y:S05]  /*b620*/  @!P0 NANOSLEEP.SYNCS 0x989680 ;  /* 0x009896800000895d */ /* 0x008fea0003900000 */
[----:B------:R-:W3:Y:S02]  /*b630*/  @!P0 SYNCS.PHASECHK.TRANS64 P0, [R0+URZ+0x8], R7 ;  /* 0x00000807000085a7 */ /* 0x000ee400080010ff */
[----:B---3--:R-:W-:Y:S05]  /*b640*/  @!P0 BRA `(.L_x_111) ;  /* 0xfffffffc00ec8947 */ /* 0x008fea000383ffff */
[----:B------:R-:W-:Y:S05]  /*b650*/  BRA `(.L_x_110) ;  /* 0xffffff9c00647947 */ /* 0x000fea000383ffff */
.L_x_113:
[----:B------:R-:W-:Y:S01]  /*b660*/  BSSY B0, `(.L_x_283) ;  /* 0x0000006000007945 */ /* 0x000fe20003800000 */
[----:B------:R-:W-:-:S07]  /*b670*/  MOV R15, 0xffffffff ;  /* 0xffffffff000f7802 */ /* 0x000fce0000000f00 */
[----:B-12--5:R-:W-:Y:S05]  /*b680*/  WARPSYNC.COLLECTIVE R15, `(.L_x_284) ;  /* 0x000000000f0c7348 */ /* 0x026fea0003c00000 */
[----:B------:R-:W-:Y:S02]  /*b690*/  ELECT P6, UR79, PT ;  /* 0x00000000004f782f */ /* 0x000fe400038c0000 */
[----:B------:R-:W-:Y:S01]  /*b6a0*/  MOV R14, UR79 ;  /* 0x0000004f000e7c02 */ /* 0x000fe20008000f00 */
[----:B-12--5:R-:W-:Y:S10]  /*b6b0*/  ENDCOLLECTIVE ;  /* 0x000000000000791b */ /* 0x026ff40003800000 */
.L_x_284:
[----:B------:R-:W-:Y:S05]  /*b6c0*/  BSYNC B0 ;  /* 0x0000000000007941 */ /* 0x000fea0003800000 */
.L_x_283:
[----:B------:R-:W-:Y:S05]  /*b6d0*/  BRA `(.L_x_285) ;  /* 0xffffff9c00947947 */ /* 0x000fea000383ffff */
.L_x_115:
[----:B--2---:R-:W-:-:S04]  /*b6e0*/  MOV R0, UR5 ;  /* 0x0000000500007c02 */ /* 0x004fc80008000f00 */
[----:B------:R2:W3:Y:S03]  /*b6f0*/  SYNCS.PHASECHK.TRANS64.TRYWAIT P0, [R0+URZ+0x8], R5 ;  /* 0x00000805000075a7 */ /* 0x0004e600080011ff */
[----:B---3--:R-:W-:Y:S05]  /*b700*/  @!P0 NANOSLEEP.SYNCS 0x989680 ;  /* 0x009896800000895d */ /* 0x008fea0003900000 */
[----:B------:R-:W3:Y:S02]  /*b710*/  @!P0 SYNCS.PHASECHK.TRANS64 P0, [R0+URZ+0x8], R5 ;  /* 0x00000805000085a7 */ /* 0x000ee400080010ff */
[----:B---3--:R-:W-:Y:S05]  /*b720*/  @!P0 BRA `(.L_x_115) ;  /* 0xfffffffc00ec8947 */ /* 0x008fea000383ffff */
[----:B------:R-:W-:Y:S05]  /*b730*/  BRA `(.L_x_114) ;  /* 0xffffff9c00987947 */ /* 0x000fea000383ffff */
.L_x_116:
[----:B-1----:R1:W2:Y:S02]  /*b740*/  SYNCS.PHASECHK.TRANS64.TRYWAIT P0, [R0+URZ+0x370], R5 ;  /* 0x00037005000075a7 */ /* 0x0022a400080011ff */
[----:B--2---:R-:W-:Y:S05]  /*b750*/  @!P0 NANOSLEEP.SYNCS 0x989680 ;  /* 0x009896800000895d */ /* 0x004fea0003900000 */
[----:B------:R-:W2:Y:S02]  /*b760*/  @!P0 SYNCS.PHASECHK.TRANS64 P0, [R0+URZ+0x370], R5 ;  /* 0x00037005000085a7 */ /* 0x000ea400080010ff */
[----:B--2---:R-:W-:Y:S05]  /*b770*/  @!P0 BRA `(.L_x_116) ;  /* 0xfffffffc00f08947 */ /* 0x004fea000383ffff */
[----:B------:R-:W-:Y:S05]  /*b780*/  BRA `(.L_x_286) ;  /* 0xffffffa0006c7947 */ /* 0x000fea000383ffff */
.L_x_118:
[----:B------:R-:W-:-:S07]  /*b790*/  MOV R0, UR19 ;  /* 0x0000001300007c02 */ /* 0x000fce0008000f00 */
.L_x_287:
[----:B-1----:R1:W2:Y:S02]  /*b7a0*/  SYNCS.PHASECHK.TRANS64.TRYWAIT P0, [R0+URZ+0x3b0], R5 ;  /* 0x0003b005000075a7 */ /* 0x0022a400080011ff */
[----:B--2---:R-:W-:Y:S05]  /*b7b0*/  @!P0 NANOSLEEP.SYNCS 0x989680 ;  /* 0x009896800000895d */ /* 0x004fea0003900000 */
[----:B------:R-:W2:Y:S02]  /*b7c0*/  @!P0 SYNCS.PHASECHK.TRANS64 P0, [R0+URZ+0x3b0], R5 ;  /* 0x0003b005000085a7 */ /* 0x000ea400080010ff */
[----:B--2---:R-:W-:Y:S05]  /*b7d0*/  @!P0 BRA `(.L_x_287) ;  /* 0xfffffffc00f08947 */ /* 0x004fea000383ffff */
[----:B------:R-:W-:Y:S05]  /*b7e0*/  BRA `(.L_x_288) ;  /* 0xffffffa000b47947 */ /* 0x000fea000383ffff */
.L_x_121:
[----:B------:R-:W-:Y:S07]  /*b7f0*/  MOV R0, UR6 ;  /* 0x0000000600007c02 */ /* 0x000fee0008000f00 */
.L_x_289:
[----:B-1----:R1:W2:Y:S02]  /*b800*/  SYNCS.PHASECHK.TRANS64.TRYWAIT P0, [R0+URZ], R5 ;  /* 0x00000005000075a7 */ /* 0x0022a400080011ff */
[----:B--2---:R-:W-:Y:S05]  /*b810*/  @!P0 NANOSLEEP.SYNCS 0x989680 ;  /* 0x009896800000895d */ /* 0x004fea0003900000 */
[----:B------:R-:W2:Y:S02]  /*b820*/  @!P0 SYNCS.PHASECHK.TRANS64 P0, [R0+URZ], R5 ;  /* 0x00000005000085a7 */ /* 0x000ea400080010ff */
[----:B--2---:R-:W-:Y:S05]  /*b830*/  @!P0 BRA `(.L_x_289) ;  /* 0xfffffffc00f08947 */ /* 0x004fea000383ffff */
[----:B------:R-:W-:Y:S05]  /*b840*/  BRA `(.L_x_120) ;  /* 0xffffffa000cc7947 */ /* 0x000fea000383ffff */
.L_x_125:
[----:B-1----:R-:W-:-:S07]  /*b850*/  MOV R0, UR4 ;  /* 0x0000000400007c02 */ /* 0x002fce0008000f00 */
.L_x_290:
[----:B-1----:R1:W2:Y:S02]  /*b860*/  SYNCS.PHASECHK.TRANS64.TRYWAIT P0, [R0+URZ], R3 ;  /* 0x00000003000075a7 */ /* 0x0022a400080011ff */
[----:B--2---:R-:W-:Y:S05]  /*b870*/  @!P0 NANOSLEEP.SYNCS 0x989680 ;  /* 0x009896800000895d */ /* 0x004fea0003900000 */
[----:B------:R-:W2:Y:S02]  /*b880*/  @!P0 SYNCS.PHASECHK.TRANS64 P0, [R0+URZ], R3 ;  /* 0x00000003000085a7 */ /* 0x000ea400080010ff */
[----:B--2---:R-:W-:Y:S05]  /*b890*/  @!P0 BRA `(.L_x_290) ;  /* 0xfffffffc00f08947 */ /* 0x004fea000383ffff */
[----:B------:R-:W-:Y:S05]  /*b8a0*/  BRA `(.L_x_291) ;  /* 0xffffffa400847947 */ /* 0x000fea000383ffff */
.L_x_126:
[----:B------:R-:W-:-:S07]  /*b8b0*/  MOV R0, UR5 ;  /* 0x0000000500007c02 */ /* 0x000fce0008000f00 */
.L_x_292:
[----:B-1----:R1:W2:Y:S02]  /*b8c0*/  SYNCS.PHASECHK.TRANS64.TRYWAIT P0, [R0+URZ], R3 ;  /* 0x00000003000075a7 */ /* 0x0022a400080011ff */
[----:B--2---:R-:W-:Y:S05]  /*b8d0*/  @!P0 NANOSLEEP.SYNCS 0x989680 ;  /* 0x009896800000895d */ /* 0x004fea0003900000 */
[----:B------:R-:W2:Y:S02]  /*b8e0*/  @!P0 SYNCS.PHASECHK.TRANS64 P0, [R0+URZ], R3 ;  /* 0x00000003000085a7 */ /* 0x000ea400080010ff */
[----:B--2---:R-:W-:Y:S05]  /*b8f0*/  @!P0 BRA `(.L_x_292) ;  /* 0xfffffffc00f08947 */ /* 0x004fea000383ffff */
[----:B------:R-:W-:Y:S05]  /*b900*/  BRA `(.L_x_293) ;  /* 0xffffffa400907947 */ /* 0x000fea000383ffff */
.L_x_127:
[----:B------:R-:W-:-:S07]  /*b910*/  MOV R0, UR5 ;  /* 0x0000000500007c02 */ /* 0x000fce0008000f00 */
.L_x_294:
[----:B-1----:R1:W2:Y:S02]  /*b920*/  SYNCS.PHASECHK.TRANS64.TRYWAIT P0, [R0+URZ], R3 ;  /* 0x00000003000075a7 */ /* 0x0022a400080011ff */
[----:B--2---:R-:W-:Y:S05]  /*b930*/  @!P0 NANOSLEEP.SYNCS 0x989680 ;  /* 0x009896800000895d */ /* 0x004fea0003900000 */
[----:B------:R-:W2:Y:S02]  /*b940*/  @!P0 SYNCS.PHASECHK.TRANS64 P0, [R0+URZ], R3 ;  /* 0x00000003000085a7 */ /* 0x000ea400080010ff */
[----:B--2---:R-:W-:Y:S05]  /*b950*/  @!P0 BRA `(.L_x_294) ;  /* 0xfffffffc00f08947 */ /* 0x004fea000383ffff */
[----:B------:R-:W-:Y:S05]  /*b960*/  BRA `(.L_x_295) ;  /* 0xffffffa4009c7947 */ /* 0x000fea000383ffff */
.L_x_130:
[----:B------:R-:W-:-:S07]  /*b970*/  MOV R0, UR13 ;  /* 0x0000000d00007c02 */ /* 0x000fce0008000f00 */
.L_x_296:
[----:B-1----:R1:W2:Y:S02]  /*b980*/  SYNCS.PHASECHK.TRANS64.TRYWAIT P1, [R0+URZ+0x3f0], R3 ;  /* 0x0003f003000075a7 */ /* 0x0022a400080211ff */
[----:B--2---:R-:W-:Y:S05]  /*b990*/  @!P1 NANOSLEEP.SYNCS 0x989680 ;  /* 0x009896800000995d */ /* 0x004fea0003900000 */
[----:B------:R-:W2:Y:S02]  /*b9a0*/  @!P1 SYNCS.PHASECHK.TRANS64 P1, [R0+URZ+0x3f0], R3 ;  /* 0x0003f003000095a7 */ /* 0x000ea400080210ff */
[----:B--2---:R-:W-:Y:S05]  /*b9b0*/  @!P1 BRA `(.L_x_296) ;  /* 0xfffffffc00f09947 */ /* 0x004fea000383ffff */
[----:B------:R-:W-:Y:S05]  /*b9c0*/  BRA `(.L_x_297) ;  /* 0xffffffa400e87947 */ /* 0x000fea000383ffff */
.L_x_135:
[----:B--2---:R2:W3:Y:S02]  /*b9d0*/  SYNCS.PHASECHK.TRANS64.TRYWAIT P0, [R8+URZ+0x370], R5 ;  /* 0x00037005080075a7 */ /* 0x0044e400080011ff */
[----:B---3--:R-:W-:Y:S05]  /*b9e0*/  @!P0 NANOSLEEP.SYNCS 0x989680 ;  /* 0x009896800000895d */ /* 0x008fea0003900000 */
[----:B------:R-:W3:Y:S02]  /*b9f0*/  @!P0 SYNCS.PHASECHK.TRANS64 P0, [R8+URZ+0x370], R5 ;  /* 0x00037005080085a7 */ /* 0x000ee400080010ff */
[----:B---3--:R-:W-:Y:S05]  /*ba00*/  @!P0 BRA `(.L_x_135) ;  /* 0xfffffffc00f08947 */ /* 0x008fea000383ffff */
[----:B------:R-:W-:Y:S05]  /*ba10*/  BRA `(.L_x_298) ;  /* 0xffffffac00187947 */ /* 0x000fea000383ffff */
.L_x_138:
[----:B------:R-:W-:Y:S07]  /*ba20*/  MOV R0, UR21 ;  /* 0x0000001500007c02 */ /* 0x000fee0008000f00 */
.L_x_299:
[----:B--2---:R2:W3:Y:S02]  /*ba30*/  SYNCS.PHASECHK.TRANS64.TRYWAIT P1, [R0+URZ+0x368], R5 ;  /* 0x00036805000075a7 */ /* 0x0044e400080211ff */
[----:B---3--:R-:W-:Y:S05]  /*ba40*/  @!P1 NANOSLEEP.SYNCS 0x989680 ;  /* 0x009896800000995d */ /* 0x008fea0003900000 */
[----:B------:R-:W3:Y:S02]  /*ba50*/  @!P1 SYNCS.PHASECHK.TRANS64 P1, [R0+URZ+0x368], R5 ;  /* 0x00036805000095a7 */ /* 0x000ee400080210ff */
[----:B---3--:R-:W-:Y:S05]  /*ba60*/  @!P1 BRA `(.L_x_299) ;  /* 0xfffffffc00f09947 */ /* 0x008fea000383ffff */
[----:B------:R-:W-:Y:S05]  /*ba70*/  BRA `(.L_x_137) ;  /* 0xffffffb000947947 */ /* 0x000fea000383ffff */
.L_x_141:
[----:B--2---:R-:W-:Y:S07]  /*ba80*/  MOV R5, UR21 ;  /* 0x0000001500057c02 */ /* 0x004fee0008000f00 */
.L_x_300:
[----:B--2---:R2:W3:Y:S02]  /*ba90*/  SYNCS.PHASECHK.TRANS64.TRYWAIT P0, [R5+URZ+0x350], R4 ;  /* 0x00035004050075a7 */ /* 0x0044e400080011ff */
[----:B---3--:R-:W-:Y:S05]  /*baa0*/  @!P0 NANOSLEEP.SYNCS 0x989680 ;  /* 0x009896800000895d */ /* 0x008fea0003900000 */
[----:B------:R-:W3:Y:S02]  /*bab0*/  @!P0 SYNCS.PHASECHK.TRANS64 P0, [R5+URZ+0x350], R4 ;  /* 0x00035004050085a7 */ /* 0x000ee400080010ff */
[----:B---3--:R-:W-:Y:S05]  /*bac0*/  @!P0 BRA `(.L_x_300) ;  /* 0xfffffffc00f08947 */ /* 0x008fea000383ffff */
[----:B------:R-:W-:Y:S05]  /*bad0*/  BRA `(.L_x_301) ;  /* 0xffffffb000ec7947 */ /* 0x000fea000383ffff */
.L_x_142:
[----:B------:R-:W-:Y:S07]  /*bae0*/  MOV R5, UR21 ;  /* 0x0000001500057c02 */ /* 0x000fee0008000f00 */
.L_x_302:
[----:B--2---:R2:W3:Y:S02]  /*baf0*/  SYNCS.PHASECHK.TRANS64.TRYWAIT P0, [R5+URZ+0x358], R4 ;  /* 0x00035804050075a7 */ /* 0x0044e400080011ff */
[----:B---3--:R-:W-:Y:S05]  /*bb00*/  @!P0 NANOSLEEP.SYNCS 0x989680 ;  /* 0x009896800000895d */ /* 0x008fea0003900000 */
[----:B------:R-:W3:Y:S02]  /*bb10*/  @!P0 SYNCS.PHASECHK.TRANS64 P0, [R5+URZ+0x358], R4 ;  /* 0x00035804050085a7 */ /* 0x000ee400080010ff */
[----:B---3--:R-:W-:Y:S05]  /*bb20*/  @!P0 BRA `(.L_x_302) ;  /* 0xfffffffc00f08947 */ /* 0x008fea000383ffff */
[----:B------:R-:W-:Y:S05]  /*bb30*/  BRA `(.L_x_303) ;  /* 0xffffffb4004c7947 */ /* 0x000fea000383ffff */
.L_x_144:
[----:B------:R-:W-:-:S07]  /*bb40*/  MOV R0, UR21 ;  /* 0x0000001500007c02 */ /* 0x000fce0008000f00 */
.L_x_304:
[----:B--2---:R2:W3:Y:S02]  /*bb50*/  SYNCS.PHASECHK.TRANS64.TRYWAIT P0, [R0+URZ+0x350], R3 ;  /* 0x00035003000075a7 */ /* 0x0044e400080011ff */
[----:B---3--:R-:W-:Y:S05]  /*bb60*/  @!P0 NANOSLEEP.SYNCS 0x989680 ;  /* 0x009896800000895d */ /* 0x008fea0003900000 */
[----:B------:R-:W3:Y:S02]  /*bb70*/  @!P0 SYNCS.PHASECHK.TRANS64 P0, [R0+URZ+0x350], R3 ;  /* 0x00035003000085a7 */ /* 0x000ee400080010ff */
[----:B---3--:R-:W-:Y:S05]  /*bb80*/  @!P0 BRA `(.L_x_304) ;  /* 0xfffffffc00f08947 */ /* 0x008fea000383ffff */
[----:B------:R-:W-:Y:S05]  /*bb90*/  BRA `(.L_x_305) ;  /* 0xffffffb400d87947 */ /* 0x000fea000383ffff */
.L_x_146:
[----:B-1----:R1:W2:Y:S02]  /*bba0*/  SYNCS.PHASECHK.TRANS64.TRYWAIT P0, [R3+URZ+0x370], R0 ;  /* 0x00037000030075a7 */ /* 0x0022a400080011ff */
[----:B--2---:R-:W-:Y:S05]  /*bbb0*/  @!P0 NANOSLEEP.SYNCS 0x989680 ;  /* 0x009896800000895d */ /* 0x004fea0003900000 */
[----:B------:R-:W2:Y:S02]  /*bbc0*/  @!P0 SYNCS.PHASECHK.TRANS64 P0, [R3+URZ+0x370], R0 ;  /* 0x00037000030085a7 */ /* 0x000ea400080010ff */
[----:B--2---:R-:W-:Y:S05]  /*bbd0*/  @!P0 BRA `(.L_x_146) ;  /* 0xfffffffc00f08947 */ /* 0x004fea000383ffff */
[----:B------:R-:W-:Y:S05]  /*bbe0*/  BRA `(.L_x_306) ;  /* 0xffffffb800947947 */ /* 0x000fea000383ffff */
.L_x_157:
[----:B-1----:R1:W2:Y:S02]  /*bbf0*/  SYNCS.PHASECHK.TRANS64.TRYWAIT P1, [R3+URZ+0x340], R0 ;  /* 0x00034000030075a7 */ /* 0x0022a400080211ff */
[----:B--2---:R-:W-:Y:S05]  /*bc00*/  @!P1 NANOSLEEP.SYNCS 0x989680 ;  /* 0x009896800000995d */ /* 0x004fea0003900000 */
[----:B------:R-:W2:Y:S02]  /*bc10*/  @!P1 SYNCS.PHASECHK.TRANS64 P1, [R3+URZ+0x340], R0 ;  /* 0x00034000030095a7 */ /* 0x000ea400080210ff */
[----:B--2---:R-:W-:Y:S05]  /*bc20*/  @!P1 BRA `(.L_x_157) ;  /* 0xfffffffc00f09947 */ /* 0x004fea000383ffff */
[----:B------:R-:W-:Y:S05]  /*bc30*/  BRA `(.L_x_156) ;  /* 0xffffffc800007947 */ /* 0x000fea000383ffff */
.L_x_159:
[----:B-1----:R1:W4:Y:S02]  /*bc40*/  SYNCS.PHASECHK.TRANS64.TRYWAIT P0, [R90+URZ+0x390], R5 ;  /* 0x000390055a0075a7 */ /* 0x00232400080011ff */
[----:B----4-:R-:W-:Y:S05]  /*bc50*/  @!P0 NANOSLEEP.SYNCS 0x989680 ;  /* 0x009896800000895d */ /* 0x010fea0003900000 */
[----:B------:R-:W4:Y:S02]  /*bc60*/  @!P0 SYNCS.PHASECHK.TRANS64 P0, [R90+URZ+0x390], R5 ;  /* 0x000390055a0085a7 */ /* 0x000f2400080010ff */
[----:B----4-:R-:W-:Y:S05]  /*bc70*/  @!P0 BRA `(.L_x_159) ;  /* 0xfffffffc00f08947 */ /* 0x010fea000383ffff */
[----:B------:R-:W-:Y:S05]  /*bc80*/  BRA `(.L_x_158) ;  /* 0xffffffc800547947 */ /* 0x000fea000383ffff */
.L_x_167:
[----:B--2---:R2:W3:Y:S02]  /*bc90*/  SYNCS.PHASECHK.TRANS64.TRYWAIT P0, [R109+URZ+0x340], R2 ;  /* 0x000340026d0075a7 */ /* 0x0044e400080011ff */
[----:B---3--:R-:W-:Y:S05]  /*bca0*/  @!P0 NANOSLEEP.SYNCS 0x989680 ;  /* 0x009896800000895d */ /* 0x008fea0003900000 */
[----:B------:R-:W3:Y:S02]  /*bcb0*/  @!P0 SYNCS.PHASECHK.TRANS64 P0, [R109+URZ+0x340], R2 ;  /* 0x000340026d0085a7 */ /* 0x000ee400080010ff */
[----:B---3--:R-:W-:Y:S05]  /*bcc0*/  @!P0 BRA `(.L_x_167) ;  /* 0xfffffffc00f08947 */ /* 0x008fea000383ffff */
[----:B------:R-:W-:Y:S05]  /*bcd0*/  BRA `(.L_x_166) ;  /* 0xffffffd4005c7947 */ /* 0x000fea000383ffff */
        .weak           $__internal_0_$__cuda_sm10x_tcgen05_guardrail_trap_col_being_dealloced_not_returned_by_alloc
        .type           $__internal_0_$__cuda_sm10x_tcgen05_guardrail_trap_col_being_dealloced_not_returned_by_alloc,@function
        .size           $__internal_0_$__cuda_sm10x_tcgen05_guardrail_trap_col_being_dealloced_not_returned_by_alloc,($__internal_1_$__cuda_sm10x_tcgen05_guardrail_trap_phase_invalid_during_alloc - $__internal_0_$__cuda_sm10x_tcgen05_guardrail_trap_col_being_dealloced_not_returned_by_alloc)
$__internal_0_$__cuda_sm10x_tcgen05_guardrail_trap_col_being_dealloced_not_returned_by_alloc:
[----:B------:R-:W-:Y:S05]  /*bce0*/  BPT.TRAP 0x1 ;  /* 0x000000040000795c */ /* 0x000fea0000300000 */
[----:B------:R-:W-:-:S04]  /*bcf0*/  HFMA2 R3, -RZ, RZ, 0, 0 ;  /* 0x00000000ff037431 */ /* 0x000fc800000001ff */
[----:B------:R-:W-:Y:S05]  /*bd00*/  RET.REL.NODEC R2 `(_ZN7cutlass13device_kernelINS_4gemm6kernel13GemmUniversalIN4cute5tupleIJiiiiEEENS1_10collective13CollectiveMmaINS1_35MainloopSm100TmaUmmaWarpSpecializedILi52ELi2ELi4ENS5_IJNS4_1CILi8EEENSA_ILi1EEESC_EEEEENS5_IJNSA_ILi128EEESF_NSA_ILi32EEEEEENS_12float_e4m3_tENS5_IJlSC_lEEESI_SJ_NS4_8TiledMMAINS4_8MMA_AtomIJNS4_10MMA_TraitsINS4_25SM100_MMA_F8F6F4_2x1SM_SSEJSI_SI_fSF_SF_NS4_17integral_constantINS4_4UMMA5MajorELSQ_0EEESR_NSO_INSP_7ScaleInELSS_0EEEST_EEEEEENS4_6LayoutINS5_IJSC_SC_SC_EEENS5_IJNSA_ILi0EEESY_SY_EEEEENS5_IJNS4_10UnderscoreES11_S11_EEEEENS4_18SM100_TMA_2SM_LOADENS4_14ComposedLayoutINS4_7SwizzleILi1ELi4ELi3EEENS4_18smem_ptr_flag_bitsILi8EEENSW_INS5_IJSB_SG_EEENS5_IJSG_SC_EEEEEEEvNS4_8identityENS4_28SM100_TMA_2SM_LOAD_MULTICASTES1D_vS1E_EENS_8epilogue10collective18CollectiveEpilogueINS1H_23Sm100TmaWarpSpecializedILi2ELi2ELi32ELb0ELb0EEEJNS5_IJNSA_ILi64EEESF_SG_EEENS5_IJNSW_IS1M_SC_EENSW_INS5_IJSG_NSA_ILi2EEEEEENS5_IJSC_S1M_EEEEEEEESI_SJ_SI_SJ_NS1H_6fusion15FusionCallbacksIS1L_NS1U_17LinearCombinationISI_fSI_fLNS_15FloatRoundStyleE2EEES1N_S1T_JEEENS4_5SM1004TMEM4LOAD26SM100_TMEM_LOAD_32dp32b32xENS4_13SM90_TMA_LOADES1D_NS4_39AutoVectorizingCopyWithAssumedAlignmentILi128EEENS4_14SM90_TMA_STOREES1D_S26_S26_EEEvvEEEEvNT_6ParamsE) ;  /* 0xffffff4002bc7950 */ /* 0x000fea0003c3ffff */
        .weak           $__internal_1_$__cuda_sm10x_tcgen05_guardrail_trap_phase_invalid_during_alloc
        .type           $__internal_1_$__cuda_sm10x_tcgen05_guardrail_trap_phase_invalid_during_alloc,@function
        .size           $__internal_1_$__cuda_sm10x_tcgen05_guardrail_trap_phase_invalid_during_alloc,($__internal_2_$__cuda_sm10x_tcgen05_guardrail_trap_unallocated_columns_being_dealloced - $__internal_1_$__cuda_sm10x_tcgen05_guardrail_trap_phase_invalid_during_alloc)
$__internal_1_$__cuda_sm10x_tcgen05_guardrail_trap_phase_invalid_during_alloc:
[----:B------:R-:W-:Y:S05]  /*bd10*/  BPT.TRAP 0x1 ;  /* 0x000000040000795c */ /* 0x000fea0000300000 */
[----:B------:R-:W-:-:S04]  /*bd20*/  MOV R5, 0x0 ;  /* 0x0000000000057802 */ /* 0x000fc80000000f00 */
[----:B------:R-:W-:Y:S05]  /*bd30*/  RET.REL.NODEC R4 `(_ZN7cutlass13device_kernelINS_4gemm6kernel13GemmUniversalIN4cute5tupleIJiiiiEEENS1_10collective13CollectiveMmaINS1_35MainloopSm100TmaUmmaWarpSpecializedILi52ELi2ELi4ENS5_IJNS4_1CILi8EEENSA_ILi1EEESC_EEEEENS5_IJNSA_ILi128EEESF_NSA_ILi32EEEEEENS_12float_e4m3_tENS5_IJlSC_lEEESI_SJ_NS4_8TiledMMAINS4_8MMA_AtomIJNS4_10MMA_TraitsINS4_25SM100_MMA_F8F6F4_2x1SM_SSEJSI_SI_fSF_SF_NS4_17integral_constantINS4_4UMMA5MajorELSQ_0EEESR_NSO_INSP_7ScaleInELSS_0EEEST_EEEEEENS4_6LayoutINS5_IJSC_SC_SC_EEENS5_IJNSA_ILi0EEESY_SY_EEEEENS5_IJNS4_10UnderscoreES11_S11_EEEEENS4_18SM100_TMA_2SM_LOADENS4_14ComposedLayoutINS4_7SwizzleILi1ELi4ELi3EEENS4_18smem_ptr_flag_bitsILi8EEENSW_INS5_IJSB_SG_EEENS5_IJSG_SC_EEEEEEEvNS4_8identityENS4_28SM100_TMA_2SM_LOAD_MULTICASTES1D_vS1E_EENS_8epilogue10collective18CollectiveEpilogueINS1H_23Sm100TmaWarpSpecializedILi2ELi2ELi32ELb0ELb0EEEJNS5_IJNSA_ILi64EEESF_SG_EEENS5_IJNSW_IS1M_SC_EENSW_INS5_IJSG_NSA_ILi2EEEEEENS5_IJSC_S1M_EEEEEEEESI_SJ_SI_SJ_NS1H_6fusion15FusionCallbacksIS1L_NS1U_17LinearCombinationISI_fSI_fLNS_15FloatRoundStyleE2EEES1N_S1T_JEEENS4_5SM1004TMEM4LOAD26SM100_TMEM_LOAD_32dp32b32xENS4_13SM90_TMA_LOADES1D_NS4_39AutoVectorizingCopyWithAssumedAlignmentILi128EEENS4_14SM90_TMA_STOREES1D_S26_S26_EEEvvEEEEvNT_6ParamsE) ;  /* 0xffffff4004b07950 */ /* 0x000fea0003c3ffff */
        .weak           $__internal_2_$__cuda_sm10x_tcgen05_guardrail_trap_unallocated_columns_being_dealloced
        .type           $__internal_2_$__cuda_sm10x_tcgen05_guardrail_trap_unallocated_columns_being_dealloced,@function
        .size           $__internal_2_$__cuda_sm10x_tcgen05_guardrail_trap_unallocated_columns_being_dealloced,(.L_x_308 - $__internal_2_$__cuda_sm10x_tcgen05_guardrail_trap_unallocated_columns_being_dealloced)
$__internal_2_$__cuda_sm10x_tcgen05_guardrail_trap_unallocated_columns_being_dealloced:
[----:B------:R-:W-:Y:S05]  /*bd40*/  BPT.TRAP 0x1 ;  /* 0x000000040000795c */ /* 0x000fea0000300000 */
[----:B------:R-:W-:-:S04]  /*bd50*/  HFMA2 R3, -RZ, RZ, 0, 0 ;  /* 0x00000000ff037431 */ /* 0x000fc800000001ff */
[----:B------:R-:W-:Y:S05]  /*bd60*/  RET.REL.NODEC R2 `(_ZN7cutlass13device_kernelINS_4gemm6kernel13GemmUniversalIN4cute5tupleIJiiiiEEENS1_10collective13CollectiveMmaINS1_35MainloopSm100TmaUmmaWarpSpecializedILi52ELi2ELi4ENS5_IJNS4_1CILi8EEENSA_ILi1EEESC_EEEEENS5_IJNSA_ILi128EEESF_NSA_ILi32EEEEEENS_12float_e4m3_tENS5_IJlSC_lEEESI_SJ_NS4_8TiledMMAINS4_8MMA_AtomIJNS4_10MMA_TraitsINS4_25SM100_MMA_F8F6F4_2x1SM_SSEJSI_SI_fSF_SF_NS4_17integral_constantINS4_4UMMA5MajorELSQ_0EEESR_NSO_INSP_7ScaleInELSS_0EEEST_EEEEEENS4_6LayoutINS5_IJSC_SC_SC_EEENS5_IJNSA_ILi0EEESY_SY_EEEEENS5_IJNS4_10UnderscoreES11_S11_EEEEENS4_18SM100_TMA_2SM_LOADENS4_14ComposedLayoutINS4_7SwizzleILi1ELi4ELi3EEENS4_18smem_ptr_flag_bitsILi8EEENSW_INS5_IJSB_SG_EEENS5_IJSG_SC_EEEEEEEvNS4_8identityENS4_28SM100_TMA_2SM_LOAD_MULTICASTES1D_vS1E_EENS_8epilogue10collective18CollectiveEpilogueINS1H_23Sm100TmaWarpSpecializedILi2ELi2ELi32ELb0ELb0EEEJNS5_IJNSA_ILi64EEESF_SG_EEENS5_IJNSW_IS1M_SC_EENSW_INS5_IJSG_NSA_ILi2EEEEEENS5_IJSC_S1M_EEEEEEEESI_SJ_SI_SJ_NS1H_6fusion15FusionCallbacksIS1L_NS1U_17LinearCombinationISI_fSI_fLNS_15FloatRoundStyleE2EEES1N_S1T_JEEENS4_5SM1004TMEM4LOAD26SM100_TMEM_LOAD_32dp32b32xENS4_13SM90_TMA_LOADES1D_NS4_39AutoVectorizingCopyWithAssumedAlignmentILi128EEENS4_14SM90_TMA_STOREES1D_S26_S26_EEEvvEEEEvNT_6ParamsE) ;  /* 0xffffff4002a47950 */ /* 0x000fea0003c3ffff */
.L_x_307:
[----:B------:R-:W-:-:S00]  /*bd70*/  BRA `(.L_x_307) ;  /* 0xfffffffc00fc7947 */ /* 0x000fc0000383ffff */
[----:B------:R-:W-:-:S00]  /*bd80*/  NOP ;  /* 0x0000000000007918 */ /* 0x000fc00000000000 */
[----:B------:R-:W-:-:S00]  /*bd90*/  NOP ;  /* 0x0000000000007918 */ /* 0x000fc00000000000 */
[----:B------:R-:W-:-:S00]  /*bda0*/  NOP ;  /* 0x0000000000007918 */ /* 0x000fc00000000000 */
[----:B------:R-:W-:-:S00]  /*bdb0*/  NOP ;  /* 0x0000000000007918 */ /* 0x000fc00000000000 */
[----:B------:R-:W-:-:S00]  /*bdc0*/  NOP ;  /* 0x0000000000007918 */ /* 0x000fc00000000000 */
[----:B------:R-:W-:-:S00]  /*bdd0*/  NOP ;  /* 0x0000000000007918 */ /* 0x000fc00000000000 */
[----:B------:R-:W-:-:S00]  /*bde0*/  NOP ;  /* 0x0000000000007918 */ /* 0x000fc00000000000 */
[----:B------:R-:W-:-:S00]  /*bdf0*/  NOP ;  /* 0x0000000000007918 */ /* 0x000fc00000000000 */
.L_x_308:


//--------------------- .nv.global.init           --------------------------
	.section	.nv.global.init,"aw",@progbits
.nv.global.init:
	.type		$str$27,@object
	.size		$str$27,($str$28 - $str$27)
$str$27:
        /*0000*/ 	.byte	0x28, 0x61, 0x64, 0x64, 0x72, 0x65, 0x73, 0x73, 0x20, 0x26, 0x20, 0x6d, 0x61, 0x73, 0x6b, 0x29
        /*0010*/ 	.byte	0x20, 0x3d, 0x3d, 0x20, 0x30, 0x00
	.type		$str$28,@object
	.size		$str$28,($str$26 - $str$28)
$str$28:
        /*0016*/ 	.byte	0x2f, 0x74, 0x6d, 0x70, 0x2f, 0x63, 0x75, 0x74, 0x6c, 0x61, 0x73, 0x73, 0x5f, 0x73, 0x77, 0x65
        /*0026*/ 	.byte	0x65, 0x70, 0x5f, 0x73, 0x72, 0x63, 0x2f, 0x69, 0x6e, 0x63, 0x6c, 0x75, 0x64, 0x65, 0x2f, 0x63
        /*0036*/ 	.byte	0x75, 0x74, 0x65, 0x2f, 0x70, 0x6f, 0x69, 0x6e, 0x74, 0x65, 0x72, 0x5f, 0x66, 0x6c, 0x61, 0x67
        /*0046*/ 	.byte	0x67, 0x65, 0x64, 0x2e, 0x68, 0x70, 0x70, 0x00
	.type		$str$26,@object
	.size		$str$26,($str$25 - $str$26)
$str$26:
        /*004e*/ 	.byte	0x2f, 0x74, 0x6d, 0x70, 0x2f, 0x63, 0x75, 0x74, 0x6c, 0x61, 0x73, 0x73, 0x5f, 0x73, 0x77, 0x65
        /*005e*/ 	.byte	0x65, 0x70, 0x5f, 0x73, 0x72, 0x63, 0x2f, 0x69, 0x6e, 0x63, 0x6c, 0x75, 0x64, 0x65, 0x2f, 0x63
        /*006e*/ 	.byte	0x75, 0x74, 0x65, 0x2f, 0x61, 0x74, 0x6f, 0x6d, 0x2f, 0x63, 0x6f, 0x70, 0x79, 0x5f, 0x74, 0x72
        /*007e*/ 	.byte	0x61, 0x69, 0x74, 0x73, 0x5f, 0x73, 0x6d, 0x31, 0x30, 0x30, 0x2e, 0x68, 0x70, 0x70, 0x00
	.type		$str$25,@object
	.size		$str$25,(__unnamed_1 - $str$25)
$str$25:
        /*008d*/ 	.byte	0x28, 0x28, 0x75, 0x69, 0x6e, 0x74, 0x33, 0x32, 0x5f, 0x74, 0x28, 0x74, 0x68, 0x72, 0x65, 0x61
        /*009d*/ 	.byte	0x64, 0x49, 0x64, 0x78, 0x2e, 0x78, 0x29, 0x20, 0x2f, 0x20, 0x33, 0x32, 0x29, 0x20, 0x25, 0x20
        /*00ad*/ 	.byte	0x34, 0x29, 0x20, 0x3d, 0x3d, 0x20, 0x28, 0x28, 0x28, 0x74, 0x6d, 0x65, 0x6d, 0x5f, 0x61, 0x64
        /*00bd*/ 	.byte	0x64, 0x72, 0x20, 0x3e, 0x3e, 0x20, 0x31, 0x36, 0x29, 0x20, 0x2f, 0x20, 0x33, 0x32, 0x29, 0x20
        /*00cd*/ 	.byte	0x25, 0x20, 0x34, 0x29, 0x00
	.type		__unnamed_1,@object
	.size		__unnamed_1,(__unnamed_2 - __unnamed_1)
__unnamed_1:
        /*00d2*/ 	.byte	0x61, 0x75, 0x74, 0x6f, 0x20, 0x63, 0x75, 0x74, 0x65, 0x3a, 0x3a, 0x61, 0x73, 0x5f, 0x70, 0x6f
        /* <DEDUP_REMOVED lines=24> */
        /*0262*/ 	.byte	0x3a, 0x3a, 0x43, 0x3c, 0x34, 0x30, 0x39, 0x36, 0x3e, 0x3e, 0x3e, 0x3e, 0x5d, 0x00
	.type		__unnamed_2,@object
	.size		__unnamed_2,(.L_2 - __unnamed_2)
__unnamed_2:
        /* <DEDUP_REMOVED lines=40> */
        /*04f0*/ 	.byte	0x74, 0x65, 0x3a, 0x3a, 0x43, 0x3c, 0x30, 0x3e, 0x3e, 0x3e, 0x3e, 0x5d, 0x00
.L_2:


//--------------------- .nv.shared._ZN7cutlass13device_kernelINS_4gemm6kernel13GemmUniversalIN4cute5tupleIJiiiiEEENS1_10collective13CollectiveMmaINS1_35MainloopSm100TmaUmmaWarpSpecializedILi52ELi2ELi4ENS5_IJNS4_1CILi8EEENSA_ILi1EEESC_EEEEENS5_IJNSA_ILi128EEESF_NSA_ILi32EEEEEENS_12float_e4m3_tENS5_IJlSC_lEEESI_SJ_NS4_8TiledMMAINS4_8MMA_AtomIJNS4_10MMA_TraitsINS4_25SM100_MMA_F8F6F4_2x1SM_SSEJSI_SI_fSF_SF_NS4_17integral_constantINS4_4UMMA5MajorELSQ_0EEESR_NSO_INSP_7ScaleInELSS_0EEEST_EEEEEENS4_6LayoutINS5_IJSC_SC_SC_EEENS5_IJNSA_ILi0EEESY_SY_EEEEENS5_IJNS4_10UnderscoreES11_S11_EEEEENS4_18SM100_TMA_2SM_LOADENS4_14ComposedLayoutINS4_7SwizzleILi1ELi4ELi3EEENS4_18smem_ptr_flag_bitsILi8EEENSW_INS5_IJSB_SG_EEENS5_IJSG_SC_EEEEEEEvNS4_8identityENS4_28SM100_TMA_2SM_LOAD_MULTICASTES1D_vS1E_EENS_8epilogue10collective18CollectiveEpilogueINS1H_23Sm100TmaWarpSpecializedILi2ELi2ELi32ELb0ELb0EEEJNS5_IJNSA_ILi64EEESF_SG_EEENS5_IJNSW_IS1M_SC_EENSW_INS5_IJSG_NSA_ILi2EEEEEENS5_IJSC_S1M_EEEEEEEESI_SJ_SI_SJ_NS1H_6fusion15FusionCallbacksIS1L_NS1U_17LinearCombinationISI_fSI_fLNS_15FloatRoundStyleE2EEES1N_S1T_JEEENS4_5SM1004TMEM4LOAD26SM100_TMEM_LOAD_32dp32b32xENS4_13SM90_TMA_LOADES1D_NS4_39AutoVectorizingCopyWithAssumedAlignmentILi128EEENS4_14SM90_TMA_STOREES1D_S26_S26_EEEvvEEEEvNT_6ParamsE --------------------------
	.section	.nv.shared._ZN7cutlass13device_kernelINS_4gemm6kernel13GemmUniversalIN4cute5tupleIJiiiiEEENS1_10collective13CollectiveMmaINS1_35MainloopSm100TmaUmmaWarpSpecializedILi52ELi2ELi4ENS5_IJNS4_1CILi8EEENSA_ILi1EEESC_EEEEENS5_IJNSA_ILi128EEESF_NSA_ILi32EEEEEENS_12float_e4m3_tENS5_IJlSC_lEEESI_SJ_NS4_8TiledMMAINS4_8MMA_AtomIJNS4_10MMA_TraitsINS4_25SM100_MMA_F8F6F4_2x1SM_SSEJSI_SI_fSF_SF_NS4_17integral_constantINS4_4UMMA5MajorELSQ_0EEESR_NSO_INSP_7ScaleInELSS_0EEEST_EEEEEENS4_6LayoutINS5_IJSC_SC_SC_EEENS5_IJNSA_ILi0EEESY_SY_EEEEENS5_IJNS4_10UnderscoreES11_S11_EEEEENS4_18SM100_TMA_2SM_LOADENS4_14ComposedLayoutINS4_7SwizzleILi1ELi4ELi3EEENS4_18smem_ptr_flag_bitsILi8EEENSW_INS5_IJSB_SG_EEENS5_IJSG_SC_EEEEEEEvNS4_8identityENS4_28SM100_TMA_2SM_LOAD_MULTICASTES1D_vS1E_EENS_8epilogue10collective18CollectiveEpilogueINS1H_23Sm100TmaWarpSpecializedILi2ELi2ELi32ELb0ELb0EEEJNS5_IJNSA_ILi64EEESF_SG_EEENS5_IJNSW_IS1M_SC_EENSW_INS5_IJSG_NSA_ILi2EEEEEENS5_IJSC_S1M_EEEEEEEESI_SJ_SI_SJ_NS1H_6fusion15FusionCallbacksIS1L_NS1U_17LinearCombinationISI_fSI_fLNS_15FloatRoundStyleE2EEES1N_S1T_JEEENS4_5SM1004TMEM4LOAD26SM100_TMEM_LOAD_32dp32b32xENS4_13SM90_TMA_LOADES1D_NS4_39AutoVectorizingCopyWithAssumedAlignmentILi128EEENS4_14SM90_TMA_STOREES1D_S26_S26_EEEvvEEEEvNT_6ParamsE,"aw",@nobits
	.sectionflags	@""
	.align	16
	.zero		1024


//--------------------- .nv.shared.reserved.0     --------------------------
	.section	.nv.shared.reserved.0,"aw",@nobits
	.weak		__nv_reservedSMEM_offset_0_alias
	.size		__nv_reservedSMEM_offset_0_alias, 0, 64
	.other		__nv_reservedSMEM_offset_0_alias,@"STO_CUDA_RESERVED_SHARED STV_DEFAULT"
__nv_reservedSMEM_offset_0_alias:
	.zero		0
.nv.shared.reserved.0:
	.zero		64
	.weak		__nv_reservedSMEM_tcgen05_partition
	.type		__nv_reservedSMEM_tcgen05_partition,@object
	.size		__nv_reservedSMEM_tcgen05_partition,(.L_0 - __nv_reservedSMEM_tcgen05_partition)
__nv_reservedSMEM_tcgen05_partition:
	.zero		32
.L_0:


//--------------------- .nv.global                --------------------------
	.section	.nv.global,"aw",@nobits
.nv.global:
	.type		_ZN40_INTERNAL_135a6d21_4_k_cu_fc6e4d9b_233564cute1_E,@object
	.size		_ZN40_INTERNAL_135a6d21_4_k_cu_fc6e4d9b_233564cute1_E,(_ZN40_INTERNAL_135a6d21_4_k_cu_fc6e4d9b_233564cuda3std3__45__cpo6cbeginE - _ZN40_INTERNAL_135a6d21_4_k_cu_fc6e4d9b_233564cute1_E)
_ZN40_INTERNAL_135a6d21_4_k_cu_fc6e4d9b_233564cute1_E:
	.zero		1
	.type		_ZN40_INTERNAL_135a6d21_4_k_cu_fc6e4d9b_233564cuda3std3__45__cpo6cbeginE,@object
	.size		_ZN40_INTERNAL_135a6d21_4_k_cu_fc6e4d9b_233564cuda3std3__45__cpo6cbeginE,(_ZN40_INTERNAL_135a6d21_4_k_cu_fc6e4d9b_233564cuda3std3__48in_placeE - _ZN40_INTERNAL_135a6d21_4_k_cu_fc6e4d9b_233564cuda3std3__45__cpo6cbeginE)
_ZN40_INTERNAL_135a6d21_4_k_cu_fc6e4d9b_233564cuda3std3__45__cpo6cbeginE:
	.zero		1
	.type		_ZN40_INTERNAL_135a6d21_4_k_cu_fc6e4d9b_233564cuda3std3__48in_placeE,@object
	.size		_ZN40_INTERNAL_135a6d21_4_k_cu_fc6e4d9b_233564cuda3std3__48in_placeE,(_ZN40_INTERNAL_135a6d21_4_k_cu_fc6e4d9b_233564cuda3std6ranges3__45__cpo9iter_moveE - _ZN40_INTERNAL_135a6d21_4_k_cu_fc6e4d9b_233564cuda3std3__48in_placeE)
_ZN40_INTERNAL_135a6d21_4_k_cu_fc6e4d9b_233564cuda3std3__48in_placeE:
	.zero		1
	.type		_ZN40_INTERNAL_135a6d21_4_k_cu_fc6e4d9b_233564cuda3std6ranges3__45__cpo9iter_moveE,@object
	.size		_ZN40_INTERNAL_135a6d21_4_k_cu_fc6e4d9b_233564cuda3std6ranges3__45__cpo9iter_moveE,(_ZN40_INTERNAL_135a6d21_4_k_cu_fc6e4d9b_233564cuda3std3__45__cpo5beginE - _ZN40_INTERNAL_135a6d21_4_k_cu_fc6e4d9b_233564cuda3std6ranges3__45__cpo9iter_moveE)
_ZN40_INTERNAL_135a6d21_4_k_cu_fc6e4d9b_233564cuda3std6ranges3__45__cpo9iter_moveE:
	.zero		1
	.type		_ZN40_INTERNAL_135a6d21_4_k_cu_fc6e4d9b_233564cuda3std3__45__cpo5beginE,@object
	.size		_ZN40_INTERNAL_135a6d21_4_k_cu_fc6e4d9b_233564cuda3std3__45__cpo5beginE,(_ZN40_INTERNAL_135a6d21_4_k_cu_fc6e4d9b_233564cuda3std3__442_GLOBAL__N__135a6d21_4_k_cu_fc6e4d9b_233566ignoreE - _ZN40_INTERNAL_135a6d21_4_k_cu_fc6e4d9b_233564cuda3std3__45__cpo5beginE)
_ZN40_INTERNAL_135a6d21_4_k_cu_fc6e4d9b_233564cuda3std3__45__cpo5beginE:
	.zero		1
	.type		_ZN40_INTERNAL_135a6d21_4_k_cu_fc6e4d9b_233564cuda3std3__442_GLOBAL__N__135a6d21_4_k_cu_fc6e4d9b_233566ignoreE,@object
	.size		_ZN40_INTERNAL_135a6d21_4_k_cu_fc6e4d9b_233564cuda3std3__442_GLOBAL__N__135a6d21_4_k_cu_fc6e4d9b_233566ignoreE,(_ZN40_INTERNAL_135a6d21_4_k_cu_fc6e4d9b_233564cute7productE - _ZN40_INTERNAL_135a6d21_4_k_cu_fc6e4d9b_233564cuda3std3__442_GLOBAL__N__135a6d21_4_k_cu_fc6e4d9b_233566ignoreE)
_ZN40_INTERNAL_135a6d21_4_k_cu_fc6e4d9b_233564cuda3std3__442_GLOBAL__N__135a6d21_4_k_cu_fc6e4d9b_233566ignoreE:
	.zero		1
	.type		_ZN40_INTERNAL_135a6d21_4_k_cu_fc6e4d9b_233564cute7productE,@object
	.size		_ZN40_INTERNAL_135a6d21_4_k_cu_fc6e4d9b_233564cute7productE,(_ZN40_INTERNAL_135a6d21_4_k_cu_fc6e4d9b_233564cuda3std3__45__cpo3endE - _ZN40_INTERNAL_135a6d21_4_k_cu_fc6e4d9b_233564cute7productE)
_ZN40_INTERNAL_135a6d21_4_k_cu_fc6e4d9b_233564cute7productE:
	.zero		1
	.type		_ZN40_INTERNAL_135a6d21_4_k_cu_fc6e4d9b_233564cuda3std3__45__cpo3endE,@object
	.size		_ZN40_INTERNAL_135a6d21_4_k_cu_fc6e4d9b_233564cuda3std3__45__cpo3endE,(_ZN40_INTERNAL_135a6d21_4_k_cu_fc6e4d9b_233564cuda3std3__419piecewise_constructE - _ZN40_INTERNAL_135a6d21_4_k_cu_fc6e4d9b_233564cuda3std3__45__cpo3endE)
_ZN40_INTERNAL_135a6d21_4_k_cu_fc6e4d9b_233564cuda3std3__45__cpo3endE:
	.zero		1
	.type		_ZN40_INTERNAL_135a6d21_4_k_cu_fc6e4d9b_233564cuda3std3__419piecewise_constructE,@object
	.size		_ZN40_INTERNAL_135a6d21_4_k_cu_fc6e4d9b_233564cuda3std3__419piecewise_constructE,(_ZN40_INTERNAL_135a6d21_4_k_cu_fc6e4d9b_233564cuda3std3__45__cpo4cendE - _ZN40_INTERNAL_135a6d21_4_k_cu_fc6e4d9b_233564cuda3std3__419piecewise_constructE)
_ZN40_INTERNAL_135a6d21_4_k_cu_fc6e4d9b_233564cuda3std3__419piecewise_constructE:
	.zero		1
	.type		_ZN40_INTERNAL_135a6d21_4_k_cu_fc6e4d9b_233564cuda3std3__45__cpo4cendE,@object
	.size		_ZN40_INTERNAL_135a6d21_4_k_cu_fc6e4d9b_233564cuda3std3__45__cpo4cendE,(_ZN40_INTERNAL_135a6d21_4_k_cu_fc6e4d9b_233564cuda3std6ranges3__45__cpo4swapE - _ZN40_INTERNAL_135a6d21_4_k_cu_fc6e4d9b_233564cuda3std3__45__cpo4cendE)
_ZN40_INTERNAL_135a6d21_4_k_cu_fc6e4d9b_233564cuda3std3__45__cpo4cendE:
	.zero		1
	.type		_ZN40_INTERNAL_135a6d21_4_k_cu_fc6e4d9b_233564cuda3std6ranges3__45__cpo4swapE,@object
	.size		_ZN40_INTERNAL_135a6d21_4_k_cu_fc6e4d9b_233564cuda3std6ranges3__45__cpo4swapE,(.L_10 - _ZN40_INTERNAL_135a6d21_4_k_cu_fc6e4d9b_233564cuda3std6ranges3__45__cpo4swapE)
_ZN40_INTERNAL_135a6d21_4_k_cu_fc6e4d9b_233564cuda3std6ranges3__45__cpo4swapE:
	.zero		1
.L_10:


//--------------------- .nv.constant0._ZN7cutlass13device_kernelINS_4gemm6kernel13GemmUniversalIN4cute5tupleIJiiiiEEENS1_10collective13CollectiveMmaINS1_35MainloopSm100TmaUmmaWarpSpecializedILi52ELi2ELi4ENS5_IJNS4_1CILi8EEENSA_ILi1EEESC_EEEEENS5_IJNSA_ILi128EEESF_NSA_ILi32EEEEEENS_12float_e4m3_tENS5_IJlSC_lEEESI_SJ_NS4_8TiledMMAINS4_8MMA_AtomIJNS4_10MMA_TraitsINS4_25SM100_MMA_F8F6F4_2x1SM_SSEJSI_SI_fSF_SF_NS4_17integral_constantINS4_4UMMA5MajorELSQ_0EEESR_NSO_INSP_7ScaleInELSS_0EEEST_EEEEEENS4_6LayoutINS5_IJSC_SC_SC_EEENS5_IJNSA_ILi0EEESY_SY_EEEEENS5_IJNS4_10UnderscoreES11_S11_EEEEENS4_18SM100_TMA_2SM_LOADENS4_14ComposedLayoutINS4_7SwizzleILi1ELi4ELi3EEENS4_18smem_ptr_flag_bitsILi8EEENSW_INS5_IJSB_SG_EEENS5_IJSG_SC_EEEEEEEvNS4_8identityENS4_28SM100_TMA_2SM_LOAD_MULTICASTES1D_vS1E_EENS_8epilogue10collective18CollectiveEpilogueINS1H_23Sm100TmaWarpSpecializedILi2ELi2ELi32ELb0ELb0EEEJNS5_IJNSA_ILi64EEESF_SG_EEENS5_IJNSW_IS1M_SC_EENSW_INS5_IJSG_NSA_ILi2EEEEEENS5_IJSC_S1M_EEEEEEEESI_SJ_SI_SJ_NS1H_6fusion15FusionCallbacksIS1L_NS1U_17LinearCombinationISI_fSI_fLNS_15FloatRoundStyleE2EEES1N_S1T_JEEENS4_5SM1004TMEM4LOAD26SM100_TMEM_LOAD_32dp32b32xENS4_13SM90_TMA_LOADES1D_NS4_39AutoVectorizingCopyWithAssumedAlignmentILi128EEENS4_14SM90_TMA_STOREES1D_S26_S26_EEEvvEEEEvNT_6ParamsE --------------------------
	.section	.nv.constant0._ZN7cutlass13device_kernelINS_4gemm6kernel13GemmUniversalIN4cute5tupleIJiiiiEEENS1_10collective13CollectiveMmaINS1_35MainloopSm100TmaUmmaWarpSpecializedILi52ELi2ELi4ENS5_IJNS4_1CILi8EEENSA_ILi1EEESC_EEEEENS5_IJNSA_ILi128EEESF_NSA_ILi32EEEEEENS_12float_e4m3_tENS5_IJlSC_lEEESI_SJ_NS4_8TiledMMAINS4_8MMA_AtomIJNS4_10MMA_TraitsINS4_25SM100_MMA_F8F6F4_2x1SM_SSEJSI_SI_fSF_SF_NS4_17integral_constantINS4_4UMMA5MajorELSQ_0EEESR_NSO_INSP_7ScaleInELSS_0EEEST_EEEEEENS4_6LayoutINS5_IJSC_SC_SC_EEENS5_IJNSA_ILi0EEESY_SY_EEEEENS5_IJNS4_10UnderscoreES11_S11_EEEEENS4_18SM100_TMA_2SM_LOADENS4_14ComposedLayoutINS4_7SwizzleILi1ELi4ELi3EEENS4_18smem_ptr_flag_bitsILi8EEENSW_INS5_IJSB_SG_EEENS5_IJSG_SC_EEEEEEEvNS4_8identityENS4_28SM100_TMA_2SM_LOAD_MULTICASTES1D_vS1E_EENS_8epilogue10collective18CollectiveEpilogueINS1H_23Sm100TmaWarpSpecializedILi2ELi2ELi32ELb0ELb0EEEJNS5_IJNSA_ILi64EEESF_SG_EEENS5_IJNSW_IS1M_SC_EENSW_INS5_IJSG_NSA_ILi2EEEEEENS5_IJSC_S1M_EEEEEEEESI_SJ_SI_SJ_NS1H_6fusion15FusionCallbacksIS1L_NS1U_17LinearCombinationISI_fSI_fLNS_15FloatRoundStyleE2EEES1N_S1T_JEEENS4_5SM1004TMEM4LOAD26SM100_TMEM_LOAD_32dp32b32xENS4_13SM90_TMA_LOADES1D_NS4_39AutoVectorizingCopyWithAssumedAlignmentILi128EEENS4_14SM90_TMA_STOREES1D_S26_S26_EEEvvEEEEvNT_6ParamsE,"a",@progbits
	.sectionflags	@""
	.align	4
.nv.constant0._ZN7cutlass13device_kernelINS_4gemm6kernel13GemmUniversalIN4cute5tupleIJiiiiEEENS1_10collective13CollectiveMmaINS1_35MainloopSm100TmaUmmaWarpSpecializedILi52ELi2ELi4ENS5_IJNS4_1CILi8EEENSA_ILi1EEESC_EEEEENS5_IJNSA_ILi128EEESF_NSA_ILi32EEEEEENS_12float_e4m3_tENS5_IJlSC_lEEESI_SJ_NS4_8TiledMMAINS4_8MMA_AtomIJNS4_10MMA_TraitsINS4_25SM100_MMA_F8F6F4_2x1SM_SSEJSI_SI_fSF_SF_NS4_17integral_constantINS4_4UMMA5MajorELSQ_0EEESR_NSO_INSP_7ScaleInELSS_0EEEST_EEEEEENS4_6LayoutINS5_IJSC_SC_SC_EEENS5_IJNSA_ILi0EEESY_SY_EEEEENS5_IJNS4_10UnderscoreES11_S11_EEEEENS4_18SM100_TMA_2SM_LOADENS4_14ComposedLayoutINS4_7SwizzleILi1ELi4ELi3EEENS4_18smem_ptr_flag_bitsILi8EEENSW_INS5_IJSB_SG_EEENS5_IJSG_SC_EEEEEEEvNS4_8identityENS4_28SM100_TMA_2SM_LOAD_MULTICASTES1D_vS1E_EENS_8epilogue10collective18CollectiveEpilogueINS1H_23Sm100TmaWarpSpecializedILi2ELi2ELi32ELb0ELb0EEEJNS5_IJNSA_ILi64EEESF_SG_EEENS5_IJNSW_IS1M_SC_EENSW_INS5_IJSG_NSA_ILi2EEEEEENS5_IJSC_S1M_EEEEEEEESI_SJ_SI_SJ_NS1H_6fusion15FusionCallbacksIS1L_NS1U_17LinearCombinationISI_fSI_fLNS_15FloatRoundStyleE2EEES1N_S1T_JEEENS4_5SM1004TMEM4LOAD26SM100_TMEM_LOAD_32dp32b32xENS4_13SM90_TMA_LOADES1D_NS4_39AutoVectorizingCopyWithAssumedAlignmentILi128EEENS4_14SM90_TMA_STOREES1D_S26_S26_EEEvvEEEEvNT_6ParamsE:
	.zero		2944


//--------------------- SYMBOLS --------------------------

	.type		.nv.reservedSmem.offset0,@object
	.size		.nv.reservedSmem.offset0,0x4
	.type		.nv.reservedSmem.cap,@object
	.size		.nv.reservedSmem.cap,0x4
	.type		__assertfail,@function
